def matmul_kernel(
    a_ptr,
    b_ptr,
    c_ptr,
    M,
    N,
    K,
    stride_am,
    stride_ak,
    stride_bk,
    stride_bn,
    stride_cm,
    stride_cn,
    BLOCK_M: tl.constexpr,
    BLOCK_N: tl.constexpr,
    BLOCK_K: tl.constexpr,
    GROUP_M: tl.constexpr,
):
    pid = tl.program_id(axis=0)
    num_pid_m = tl.cdiv(M, BLOCK_M)
    num_pid_n = tl.cdiv(N, BLOCK_N)
    num_pid_in_group = GROUP_M * num_pid_n
    group_id = pid // num_pid_in_group
    first_pid_m = group_id * GROUP_M
    group_size_m = min(num_pid_m - first_pid_m, GROUP_M)
    pid_m = first_pid_m + ((pid % num_pid_in_group) % group_size_m)
    pid_n = (pid % num_pid_in_group) // group_size_m

    offs_am = (pid_m * BLOCK_M + tl.arange(0, BLOCK_M)) % M
    offs_bn = (pid_n * BLOCK_N + tl.arange(0, BLOCK_N)) % N
    offs_k = tl.arange(0, BLOCK_K)
    a_ptrs = a_ptr + offs_am[:, None] * stride_am + offs_k[None, :] * stride_ak
    b_ptrs = b_ptr + offs_k[:, None] * stride_bk + offs_bn[None, :] * stride_bn

    acc = tl.zeros((BLOCK_M, BLOCK_N), dtype=tl.float32)
    for kk in range(0, tl.cdiv(K, BLOCK_K)):
        a = tl.load(a_ptrs, mask=offs_k[None, :] < K - kk * BLOCK_K, other=0.0)
        b = tl.load(b_ptrs, mask=offs_k[:, None] < K - kk * BLOCK_K, other=0.0)
        acc = tl.dot(a, b, acc)
        a_ptrs += BLOCK_K * stride_ak
        b_ptrs += BLOCK_K * stride_bk

    c = acc.to(c_ptr.dtype.element_ty)
    offs_cm = pid_m * BLOCK_M + tl.arange(0, BLOCK_M)
    offs_cn = pid_n * BLOCK_N + tl.arange(0, BLOCK_N)
    c_ptrs = c_ptr + offs_cm[:, None] * stride_cm + offs_cn[None, :] * stride_cn
    mask = (offs_cm[:, None] < M) & (offs_cn[None, :] < N)
    tl.store(c_ptrs, c, mask=mask)

# config = {"BLOCK_K": 64, "BLOCK_M": 64, "BLOCK_N": 128, "GROUP_M": 8, "arch": "sm_90", "dtype": "fp8e5m2", "num_ctas": 1, "num_stages": 3, "num_warps": 1}
# arch = sm_90


// ===== COMPILED SASS (sm_90a) =====

	.target	sm_90a

	.elftype	@"ET_EXEC"


//--------------------- .note.nv.tkinfo           --------------------------
	.section	.note.nv.tkinfo,"",@"SHT_NOTE"
	.sectionflags	@"SHF_NOTE_NV_TKINFO"
	.tkinfo
        /*0018*/ 	.word	0x00000002
        /*0030*/ 	.string	""
        /*0030*/ 	.string	"ptxas"
        /*0030*/ 	.string	"Cuda compilation tools, release 13.0, V13.0.88"
        /*0030*/ 	.string	"Build cuda_13.0.r13.0/compiler.36424714_0"
        /*0030*/ 	.string	"-v  -suppress-debug-info  -lineinfo  -arch sm_90a "



//--------------------- .note.nv.cuinfo           --------------------------
	.section	.note.nv.cuinfo,"",@"SHT_NOTE"
	.sectionflags	@"SHF_NOTE_NV_CUINFO"
        /*0018*/ 	.short	0x0002
        /*001a*/ 	.short	0x005a
        /*001c*/ 	.short	0x0082
	.zero		2


//--------------------- .nv.info                  --------------------------
	.section	.nv.info,"",@"SHT_CUDA_INFO"
	.align	4


	//----- nvinfo : EIATTR_REGCOUNT
	.align		4
        /*0000*/ 	.byte	0x04, 0x2f
        /*0002*/ 	.short	(.L_1 - .L_0)
	.align		4
.L_0:
        /*0004*/ 	.word	index@(matmul_kernel)
        /*0008*/ 	.word	0x00000040


	//----- nvinfo : EIATTR_FRAME_SIZE
	.align		4
.L_1:
        /*000c*/ 	.byte	0x04, 0x11
        /*000e*/ 	.short	(.L_3 - .L_2)
	.align		4
.L_2:
        /*0010*/ 	.word	index@(matmul_kernel)
        /*0014*/ 	.word	0x00002028


	//----- nvinfo : EIATTR_MIN_STACK_SIZE
	.align		4
.L_3:
        /*0018*/ 	.byte	0x04, 0x12
        /*001a*/ 	.short	(.L_5 - .L_4)
	.align		4
.L_4:
        /*001c*/ 	.word	index@(matmul_kernel)
        /*0020*/ 	.word	0x00002028
.L_5:


//--------------------- .nv.compat                --------------------------
	.section	.nv.compat,"",@"SHT_CUDA_COMPAT_INFO"
	.align	4
        /*0000*/ 	.byte	0x02, 0x09, 0x01, 0x00, 0x02, 0x02, 0x02, 0x00, 0x02, 0x05, 0x05, 0x00, 0x03, 0x07, 0x01, 0x01
        /*0010*/ 	.byte	0x02, 0x03, 0x00, 0x00, 0x02, 0x06, 0x01, 0x00, 0x04, 0x0b, 0x08, 0x00, 0x00, 0x00, 0x00, 0x00
        /*0020*/ 	.byte	0x00, 0x00, 0x00, 0x00


//--------------------- .nv.info.matmul_kernel    --------------------------
	.section	.nv.info.matmul_kernel,"",@"SHT_CUDA_INFO"
	.sectionflags	@""
	.align	4


	//----- nvinfo : EIATTR_CUDA_API_VERSION
	.align		4
        /*0000*/ 	.byte	0x04, 0x37
        /*0002*/ 	.short	(.L_7 - .L_6)
.L_6:
        /*0004*/ 	.word	0x00000082


	//----- nvinfo : EIATTR_KPARAM_INFO
	.align		4
.L_7:
        /*0008*/ 	.byte	0x04, 0x17
        /*000a*/ 	.short	(.L_9 - .L_8)
.L_8:
        /*000c*/ 	.word	0x00000000
        /*0010*/ 	.short	0x000d
        /*0012*/ 	.short	0x0048
        /*0014*/ 	.byte	0x00, 0xf4, 0x21, 0x00


	//----- nvinfo : EIATTR_KPARAM_INFO
	.align		4
.L_9:
        /*0018*/ 	.byte	0x04, 0x17
        /*001a*/ 	.short	(.L_11 - .L_10)
.L_10:
        /*001c*/ 	.word	0x00000000
        /*0020*/ 	.short	0x000c
        /*0022*/ 	.short	0x0040
        /*0024*/ 	.byte	0x00, 0xf4, 0x21, 0x00


	//----- nvinfo : EIATTR_KPARAM_INFO
	.align		4
.L_11:
        /*0028*/ 	.byte	0x04, 0x17
        /*002a*/ 	.short	(.L_13 - .L_12)
.L_12:
        /*002c*/ 	.word	0x00000000
        /*0030*/ 	.short	0x000b
        /*0032*/ 	.short	0x0038
        /*0034*/ 	.byte	0x00, 0xf0, 0x11, 0x00


	//----- nvinfo : EIATTR_KPARAM_INFO
	.align		4
.L_13:
        /*0038*/ 	.byte	0x04, 0x17
        /*003a*/ 	.short	(.L_15 - .L_14)
.L_14:
        /*003c*/ 	.word	0x00000000
        /*0040*/ 	.short	0x000a
        /*0042*/ 	.short	0x0034
        /*0044*/ 	.byte	0x00, 0xf0, 0x11, 0x00


	//----- nvinfo : EIATTR_KPARAM_INFO
	.align		4
.L_15:
        /*0048*/ 	.byte	0x04, 0x17
        /*004a*/ 	.short	(.L_17 - .L_16)
.L_16:
        /*004c*/ 	.word	0x00000000
        /*0050*/ 	.short	0x0009
        /*0052*/ 	.short	0x0030
        /*0054*/ 	.byte	0x00, 0xf0, 0x11, 0x00


	//----- nvinfo : EIATTR_KPARAM_INFO
	.align		4
.L_17:
        /*0058*/ 	.byte	0x04, 0x17
        /*005a*/ 	.short	(.L_19 - .L_18)
.L_18:
        /*005c*/ 	.word	0x00000000
        /*0060*/ 	.short	0x0008
        /*0062*/ 	.short	0x002c
        /*0064*/ 	.byte	0x00, 0xf0, 0x11, 0x00


	//----- nvinfo : EIATTR_KPARAM_INFO
	.align		4
.L_19:
        /*0068*/ 	.byte	0x04, 0x17
        /*006a*/ 	.short	(.L_21 - .L_20)
.L_20:
        /*006c*/ 	.word	0x00000000
        /*0070*/ 	.short	0x0007
        /*0072*/ 	.short	0x0028
        /*0074*/ 	.byte	0x00, 0xf0, 0x11, 0x00


	//----- nvinfo : EIATTR_KPARAM_INFO
	.align		4
.L_21:
        /*0078*/ 	.byte	0x04, 0x17
        /*007a*/ 	.short	(.L_23 - .L_22)
.L_22:
        /*007c*/ 	.word	0x00000000
        /*0080*/ 	.short	0x0006
        /*0082*/ 	.short	0x0024
        /*0084*/ 	.byte	0x00, 0xf0, 0x11, 0x00


	//----- nvinfo : EIATTR_KPARAM_INFO
	.align		4
.L_23:
        /*0088*/ 	.byte	0x04, 0x17
        /*008a*/ 	.short	(.L_25 - .L_24)
.L_24:
        /*008c*/ 	.word	0x00000000
        /*0090*/ 	.short	0x0005
        /*0092*/ 	.short	0x0020
        /*0094*/ 	.byte	0x00, 0xf0, 0x11, 0x00


	//----- nvinfo : EIATTR_KPARAM_INFO
	.align		4
.L_25:
        /*0098*/ 	.byte	0x04, 0x17
        /*009a*/ 	.short	(.L_27 - .L_26)
.L_26:
        /*009c*/ 	.word	0x00000000
        /*00a0*/ 	.short	0x0004
        /*00a2*/ 	.short	0x001c
        /*00a4*/ 	.byte	0x00, 0xf0, 0x11, 0x00


	//----- nvinfo : EIATTR_KPARAM_INFO
	.align		4
.L_27:
        /*00a8*/ 	.byte	0x04, 0x17
        /*00aa*/ 	.short	(.L_29 - .L_28)
.L_28:
        /*00ac*/ 	.word	0x00000000
        /*00b0*/ 	.short	0x0003
        /*00b2*/ 	.short	0x0018
        /*00b4*/ 	.byte	0x00, 0xf0, 0x11, 0x00


	//----- nvinfo : EIATTR_KPARAM_INFO
	.align		4
.L_29:
        /*00b8*/ 	.byte	0x04, 0x17
        /*00ba*/ 	.short	(.L_31 - .L_30)
.L_30:
        /*00bc*/ 	.word	0x00000000
        /*00c0*/ 	.short	0x0002
        /*00c2*/ 	.short	0x0010
        /*00c4*/ 	.byte	0x00, 0xf4, 0x21, 0x00


	//----- nvinfo : EIATTR_KPARAM_INFO
	.align		4
.L_31:
        /*00c8*/ 	.byte	0x04, 0x17
        /*00ca*/ 	.short	(.L_33 - .L_32)
.L_32:
        /*00cc*/ 	.word	0x00000000
        /*00d0*/ 	.short	0x0001
        /*00d2*/ 	.short	0x0008
        /*00d4*/ 	.byte	0x00, 0xf4, 0x21, 0x00


	//----- nvinfo : EIATTR_KPARAM_INFO
	.align		4
.L_33:
        /*00d8*/ 	.byte	0x04, 0x17
        /*00da*/ 	.short	(.L_35 - .L_34)
.L_34:
        /*00dc*/ 	.word	0x00000000
        /*00e0*/ 	.short	0x0000
        /*00e2*/ 	.short	0x0000
        /*00e4*/ 	.byte	0x00, 0xf4, 0x21, 0x00


	//----- nvinfo : EIATTR_SPARSE_MMA_MASK
	.align		4
.L_35:
        /*00e8*/ 	.byte	0x03, 0x50
        /*00ea*/ 	.short	0x0000


	//----- nvinfo : EIATTR_MAXREG_COUNT
	.align		4
        /*00ec*/ 	.byte	0x03, 0x1b
        /*00ee*/ 	.short	0x00ff


	//----- nvinfo : EIATTR_NUM_BARRIERS
	.align		4
        /*00f0*/ 	.byte	0x02, 0x4c
        /*00f2*/ 	.byte	0x01
	.zero		1


	//----- nvinfo : EIATTR_ANNOTATIONS
	.align		4
        /*00f4*/ 	.byte	0x04, 0x55
        /*00f6*/ 	.short	(.L_37 - .L_36)


	//   ....[0]....
.L_36:
        /*00f8*/ 	.word	0x00000001
        /*00fc*/ 	.byte	0x60, 0x00, 0x00, 0x00, 0x01, 0x00, 0x00, 0x00, 0x80, 0x00, 0x00, 0x00, 0x01, 0x00, 0x00, 0x00
        /* <DEDUP_REMOVED lines=195> */
        /*0d3c*/ 	.byte	0x70, 0x4e, 0x00, 0x00


	//----- nvinfo : EIATTR_MERCURY_ISA_VERSION
	.align		4
.L_37:
        /*0d40*/ 	.byte	0x03, 0x5f
        /*0d42*/ 	.short	0x0101


	//----- nvinfo : EIATTR_COOP_GROUP_MASK_REGIDS
	.align		4
        /*0d44*/ 	.byte	0x04, 0x29
        /*0d46*/ 	.short	(.L_39 - .L_38)


	//   ....[0]....
.L_38:
        /*0d48*/ 	.word	0xffffffff


	//   ....[1]....
        /*0d4c*/ 	.word	0xffffffff


	//   ....[2]....
        /*0d50*/ 	.word	0xffffffff


	//   ....[3]....
        /*0d54*/ 	.word	0xffffffff


	//   ....[4]....
        /*0d58*/ 	.word	0xffffffff


	//   ....[5]....
        /*0d5c*/ 	.word	0xffffffff


	//   ....[6]....
        /*0d60*/ 	.word	0xffffffff


	//   ....[7]....
        /*0d64*/ 	.word	0xffffffff


	//   ....[8]....
        /*0d68*/ 	.word	0xffffffff


	//   ....[9]....
        /*0d6c*/ 	.word	0xffffffff


	//   ....[10]....
        /*0d70*/ 	.word	0xffffffff


	//   ....[11]....
        /*0d74*/ 	.word	0xffffffff


	//   ....[12]....
        /*0d78*/ 	.word	0xffffffff


	//   ....[13]....
        /*0d7c*/ 	.word	0xffffffff


	//   ....[14]....
        /*0d80*/ 	.word	0xffffffff


	//   ....[15]....
        /*0d84*/ 	.word	0xffffffff


	//   ....[16]....
        /*0d88*/ 	.word	0xffffffff


	//   ....[17]....
        /*0d8c*/ 	.word	0xffffffff


	//   ....[18]....
        /*0d90*/ 	.word	0xffffffff


	//   ....[19]....
        /*0d94*/ 	.word	0xffffffff


	//   ....[20]....
        /*0d98*/ 	.word	0xffffffff


	//   ....[21]....
        /*0d9c*/ 	.word	0xffffffff


	//   ....[22]....
        /*0da0*/ 	.word	0xffffffff


	//   ....[23]....
        /*0da4*/ 	.word	0xffffffff


	//   ....[24]....
        /*0da8*/ 	.word	0xffffffff


	//   ....[25]....
        /*0dac*/ 	.word	0xffffffff


	//   ....[26]....
        /*0db0*/ 	.word	0xffffffff


	//   ....[27]....
        /*0db4*/ 	.word	0xffffffff


	//   ....[28]....
        /*0db8*/ 	.word	0xffffffff


	//   ....[29]....
        /*0dbc*/ 	.word	0xffffffff


	//   ....[30]....
        /*0dc0*/ 	.word	0xffffffff


	//----- nvinfo : EIATTR_COOP_GROUP_INSTR_OFFSETS
	.align		4
.L_39:
        /*0dc4*/ 	.byte	0x04, 0x28
        /*0dc6*/ 	.short	(.L_41 - .L_40)


	//   ....[0]....
.L_40:
        /*0dc8*/ 	.word	0x0003e320


	//   ....[1]....
        /*0dcc*/ 	.word	0x0003e350


	//   ....[2]....
        /*0dd0*/ 	.word	0x0003e3f0


	//   ....[3]....
        /*0dd4*/ 	.word	0x0003e410


	//   ....[4]....
        /*0dd8*/ 	.word	0x0003e4f0


	//   ....[5]....
        /*0ddc*/ 	.word	0x0003e510


	//   ....[6]....
        /*0de0*/ 	.word	0x0003e620


	//   ....[7]....
        /*0de4*/ 	.word	0x0003e640


	//   ....[8]....
        /*0de8*/ 	.word	0x0003e6a0


	//   ....[9]....
        /*0dec*/ 	.word	0x0003e6c0


	//   ....[10]....
        /*0df0*/ 	.word	0x0003e7b0


	//   ....[11]....
        /*0df4*/ 	.word	0x0003e7d0


	//   ....[12]....
        /*0df8*/ 	.word	0x0003e870


	//   ....[13]....
        /*0dfc*/ 	.word	0x0003e8a0


	//   ....[14]....
        /*0e00*/ 	.word	0x0003ea60


	//   ....[15]....
        /*0e04*/ 	.word	0x0003ea80


	//   ....[16]....
        /*0e08*/ 	.word	0x0003eac0


	//   ....[17]....
        /*0e0c*/ 	.word	0x0003eae0


	//   ....[18]....
        /*0e10*/ 	.word	0x0003eb10


	//   ....[19]....
        /*0e14*/ 	.word	0x0003ec20


	//   ....[20]....
        /*0e18*/ 	.word	0x0003ec40


	//   ....[21]....
        /*0e1c*/ 	.word	0x0003ecb0


	//   ....[22]....
        /*0e20*/ 	.word	0x0003ecd0


	//   ....[23]....
        /*0e24*/ 	.word	0x0003edf0


	//   ....[24]....
        /*0e28*/ 	.word	0x0003eeb0


	//   ....[25]....
        /*0e2c*/ 	.word	0x0003eee0


	//   ....[26]....
        /*0e30*/ 	.word	0x0003ef30


	//   ....[27]....
        /*0e34*/ 	.word	0x0003ef60


	//   ....[28]....
        /*0e38*/ 	.word	0x0003efa0


	//   ....[29]....
        /*0e3c*/ 	.word	0x0003efe0


	//   ....[30]....
        /*0e40*/ 	.word	0x0003f0f0


	//----- nvinfo : EIATTR_EXIT_INSTR_OFFSETS
	.align		4
.L_41:
        /*0e44*/ 	.byte	0x04, 0x1c
        /*0e46*/ 	.short	(.L_43 - .L_42)


	//   ....[0]....
.L_42:
        /*0e48*/ 	.word	0x00048020


	//   ....[1]....
        /*0e4c*/ 	.word	0x00048040


	//----- nvinfo : EIATTR_REQNTID
	.align		4
.L_43:
        /*0e50*/ 	.byte	0x04, 0x10
        /*0e52*/ 	.short	(.L_45 - .L_44)
.L_44:
        /*0e54*/ 	.word	0x00000020
        /*0e58*/ 	.word	0x00000001
        /*0e5c*/ 	.word	0x00000001


	//----- nvinfo : EIATTR_CBANK_PARAM_SIZE
	.align		4
.L_45:
        /*0e60*/ 	.byte	0x03, 0x19
        /*0e62*/ 	.short	0x0050


	//----- nvinfo : EIATTR_PARAM_CBANK
	.align		4
        /*0e64*/ 	.byte	0x04, 0x0a
        /*0e66*/ 	.short	(.L_47 - .L_46)
	.align		4
.L_46:
        /*0e68*/ 	.word	index@(.nv.constant0.matmul_kernel)
        /*0e6c*/ 	.short	0x0210
        /*0e6e*/ 	.short	0x0050


	//----- nvinfo : EIATTR_SW_WAR
	.align		4
.L_47:
        /*0e70*/ 	.byte	0x04, 0x36
        /*0e72*/ 	.short	(.L_49 - .L_48)
.L_48:
        /*0e74*/ 	.word	0x00000008
.L_49:


//--------------------- .nv.callgraph             --------------------------
	.section	.nv.callgraph,"",@"SHT_CUDA_CALLGRAPH"
	.align	4
	.sectionentsize	8
	.align		4
        /*0000*/ 	.word	0x00000000
	.align		4
        /*0004*/ 	.word	0xffffffff
	.align		4
        /*0008*/ 	.word	0x00000000
	.align		4
        /*000c*/ 	.word	0xfffffffe
	.align		4
        /*0010*/ 	.word	0x00000000
	.align		4
        /*0014*/ 	.word	0xfffffffd
	.align		4
        /*0018*/ 	.word	0x00000000
	.align		4
        /*001c*/ 	.word	0xfffffffc


//--------------------- .text.matmul_kernel       --------------------------
	.section	.text.matmul_kernel,"ax",@progbits
	.align	128
        .global         matmul_kernel
        .type           matmul_kernel,@function
        .size           matmul_kernel,(.L_x_3 - matmul_kernel)
        .other          matmul_kernel,@"STO_CUDA_ENTRY STV_DEFAULT"
matmul_kernel:
.text.matmul_kernel:
[----:B------:R-:W0:Y:S08]  /*0000*/  LDC R1, c[0x0][0x28] ;  /* 0x00000a00ff017b82 */ /* 0x000e300000000800 */
[----:B------:R-:W1:Y:S01]  /*0010*/  LDC.64 R2, c[0x0][0x228] ;  /* 0x00008a00ff027b82 */ /* 0x000e620000000a00 */
[----:B0-----:R-:W-:Y:S01]  /*0020*/  VIADD R1, R1, 0xffffdfd8 ;  /* 0xffffdfd801017836 */ /* 0x001fe20000000000 */
[----:B------:R-:W0:Y:S01]  /*0030*/  S2R R7, SR_CTAID.X ;  /* 0x0000000000077919 */ /* 0x000e220000002500 */
[----:B------:R-:W-:Y:S01]  /*0040*/  UMOV UR4, 0x400 ;  /* 0x0000040000047882 */ /* 0x000fe20000000000 */
[----:B------:R-:W-:-:S02]  /*0050*/  ULDC.64 UR6, c[0x0][0x208] ;  /* 0x0000820000067ab9 */ /* 0x000fc40000000a00 */
[----:B------:R-:W-:Y:S02]  /*0060*/  STL [R1+0x3e0], RZ ;  /* 0x0003e0ff01007387 */ /* 0x000fe40000100800 */
[----:B------:R-:W2:Y:S02]  /*0070*/  S2UR UR5, SR_CgaCtaId ;  /* 0x00000000000579c3 */ /* 0x000ea40000008800 */
[----:B------:R-:W-:Y:S04]  /*0080*/  STL [R1+0x3e4], RZ ;  /* 0x0003e4ff01007387 */ /* 0x000fe80000100800 */
[----:B------:R-:W-:Y:S04]  /*0090*/  STL [R1+0x3e8], RZ ;  /* 0x0003e8ff01007387 */ /* 0x000fe80000100800 */
[----:B------:R-:W-:Y:S04]  /*00a0*/  STL [R1+0x3ec], RZ ;  /* 0x0003ecff01007387 */ /* 0x000fe80000100800 */
[----:B------:R-:W-:Y:S01]  /*00b0*/  STL [R1+0x3f0], RZ ;  /* 0x0003f0ff01007387 */ /* 0x000fe20000100800 */
[----:B-1----:R-:W-:-:S03]  /*00c0*/  VIADD R0, R3, 0x7f ;  /* 0x0000007f03007836 */ /* 0x002fc60000000000 */
[----:B------:R-:W-:Y:S02]  /*00d0*/  STL [R1+0x3f4], RZ ;  /* 0x0003f4ff01007387 */ /* 0x000fe40000100800 */
[----:B------:R-:W-:Y:S02]  /*00e0*/  SHF.R.S32.HI R5, RZ, 0x1f, R0 ;  /* 0x0000001fff057819 */ /* 0x000fe40000011400 */
[----:B------:R-:W-:Y:S01]  /*00f0*/  STL [R1+0x3f8], RZ ;  /* 0x0003f8ff01007387 */ /* 0x000fe20000100800 */
[----:B--2---:R-:W-:Y:S01]  /*0100*/  ULEA UR4, UR5, UR4, 0x18 ;  /* 0x0000000405047291 */ /* 0x004fe2000f8ec03f */
[----:B------:R-:W-:Y:S02]  /*0110*/  LEA.HI R5, R5, R0, RZ, 0x7 ;  /* 0x0000000005057211 */ /* 0x000fe400078f38ff */
[----:B------:R-:W-:Y:S01]  /*0120*/  STL [R1+0x3fc], RZ ;  /* 0x0003fcff01007387 */ /* 0x000fe20000100800 */
[----:B0-----:R-:W-:Y:S02]  /*0130*/  IABS R10, R7 ;  /* 0x00000007000a7213 */ /* 0x001fe40000000000 */
[----:B------:R-:W-:Y:S01]  /*0140*/  SHF.R.S32.HI R5, RZ, 0x7, R5 ;  /* 0x00000007ff057819 */ /* 0x000fe20000011405 */
[----:B------:R-:W-:Y:S04]  /*0150*/  STL [R1+0x440], RZ ;  /* 0x000440ff01007387 */ /* 0x000fe80000100800 */
[----:B------:R-:W-:Y:S01]  /*0160*/  IMAD.SHL.U32 R6, R5, 0x8, RZ ;  /* 0x0000000805067824 */ /* 0x000fe200078e00ff */
[----:B------:R-:W-:Y:S04]  /*0170*/  STL [R1+0x444], RZ ;  /* 0x000444ff01007387 */ /* 0x000fe80000100800 */
[-C--:B------:R-:W-:Y:S01]  /*0180*/  IABS R9, R6.reuse ;  /* 0x0000000600097213 */ /* 0x080fe20000000000 */
[----:B------:R-:W-:Y:S01]  /*0190*/  STL [R1+0x448], RZ ;  /* 0x000448ff01007387 */ /* 0x000fe20000100800 */
[----:B------:R-:W-:-:S02]  /*01a0*/  IABS R12, R6 ;  /* 0x00000006000c7213 */ /* 0x000fc40000000000 */
[----:B------:R-:W0:Y:S01]  /*01b0*/  I2F.RP R0, R9 ;  /* 0x0000000900007306 */ /* 0x000e220000209400 */
[----:B------:R-:W-:Y:S04]  /*01c0*/  STL [R1+0x44c], RZ ;  /* 0x00044cff01007387 */ /* 0x000fe80000100800 */
[----:B------:R-:W-:Y:S04]  /*01d0*/  STL [R1+0x450], RZ ;  /* 0x000450ff01007387 */ /* 0x000fe80000100800 */
[----:B------:R-:W-:Y:S04]  /*01e0*/  STL [R1+0x454], RZ ;  /* 0x000454ff01007387 */ /* 0x000fe80000100800 */
[----:B------:R-:W-:Y:S01]  /*01f0*/  STL [R1+0x458], RZ ;  /* 0x000458ff01007387 */ /* 0x000fe20000100800 */
[----:B0-----:R-:W0:Y:S03]  /*0200*/  MUFU.RCP R0, R0 ;  /* 0x0000000000007308 */ /* 0x001e260000001000 */
[----:B------:R-:W-:Y:S04]  /*0210*/  STL [R1+0x45c], RZ ;  /* 0x00045cff01007387 */ /* 0x000fe80000100800 */
[----:B------:R-:W-:Y:S04]  /*0220*/  STL [R1+0x460], RZ ;  /* 0x000460ff01007387 */ /* 0x000fe80000100800 */
[----:B------:R-:W-:Y:S04]  /*0230*/  STL [R1+0x464], RZ ;  /* 0x000464ff01007387 */ /* 0x000fe80000100800 */
[----:B------:R-:W-:Y:S01]  /*0240*/  STL [R1+0x468], RZ ;  /* 0x000468ff01007387 */ /* 0x000fe20000100800 */
[----:B0-----:R-:W-:-:S03]  /*0250*/  VIADD R4, R0, 0xffffffe ;  /* 0x0ffffffe00047836 */ /* 0x001fc60000000000 */
[----:B------:R-:W-:Y:S01]  /*0260*/  STL [R1+0x46c], RZ ;  /* 0x00046cff01007387 */ /* 0x000fe20000100800 */
[----:B------:R-:W-:Y:S01]  /*0270*/  IMAD.MOV R0, RZ, RZ, -R12 ;  /* 0x000000ffff007224 */ /* 0x000fe200078e0a0c */
[----:B------:R0:W1:Y:S02]  /*0280*/  F2I.FTZ.U32.TRUNC.NTZ R5, R4 ;  /* 0x0000000400057305 */ /* 0x000064000021f000 */
[----:B------:R-:W-:Y:S04]  /*0290*/  STL [R1+0xa0], RZ ;  /* 0x0000a0ff01007387 */ /* 0x000fe80000100800 */
[----:B------:R-:W-:Y:S04]  /*02a0*/  STL [R1+0xa4], RZ ;  /* 0x0000a4ff01007387 */ /* 0x000fe80000100800 */
[----:B------:R-:W-:Y:S01]  /*02b0*/  STL [R1+0xa8], RZ ;  /* 0x0000a8ff01007387 */ /* 0x000fe20000100800 */
[----:B0-----:R-:W-:-:S03]  /*02c0*/  IMAD.MOV.U32 R4, RZ, RZ, RZ ;  /* 0x000000ffff047224 */ /* 0x001fc600078e00ff */
[----:B------:R-:W-:Y:S01]  /*02d0*/  STL [R1+0xac], RZ ;  /* 0x0000acff01007387 */ /* 0x000fe20000100800 */
[----:B-1----:R-:W-:-:S03]  /*02e0*/  IMAD.MOV R8, RZ, RZ, -R5 ;  /* 0x000000ffff087224 */ /* 0x002fc600078e0a05 */
[----:B------:R-:W-:Y:S01]  /*02f0*/  STL [R1+0xc0], RZ ;  /* 0x0000c0ff01007387 */ /* 0x000fe20000100800 */
[----:B------:R-:W-:-:S03]  /*0300*/  IMAD R11, R8, R9, RZ ;  /* 0x00000009080b7224 */ /* 0x000fc600078e02ff */
[----:B------:R-:W-:Y:S01]  /*0310*/  STL [R1+0xc4], RZ ;  /* 0x0000c4ff01007387 */ /* 0x000fe20000100800 */
[----:B------:R-:W-:Y:S02]  /*0320*/  IMAD.MOV.U32 R8, RZ, RZ, R10 ;  /* 0x000000ffff087224 */ /* 0x000fe400078e000a */
[----:B------:R-:W-:Y:S01]  /*0330*/  IMAD.HI.U32 R5, R5, R11, R4 ;  /* 0x0000000b05057227 */ /* 0x000fe200078e0004 */
[----:B------:R-:W-:Y:S04]  /*0340*/  STL [R1+0xc8], RZ ;  /* 0x0000c8ff01007387 */ /* 0x000fe80000100800 */
[----:B------:R-:W-:Y:S01]  /*0350*/  STL [R1+0xcc], RZ ;  /* 0x0000ccff01007387 */ /* 0x000fe20000100800 */
[----:B------:R-:W-:-:S03]  /*0360*/  IMAD.HI.U32 R5, R5, R8, RZ ;  /* 0x0000000805057227 */ /* 0x000fc600078e00ff */
[----:B------:R-:W-:Y:S01]  /*0370*/  STL [R1+0x470], RZ ;  /* 0x000470ff01007387 */ /* 0x000fe20000100800 */
[----:B------:R-:W-:-:S03]  /*0380*/  IMAD R0, R5, R0, R8 ;  /* 0x0000000005007224 */ /* 0x000fc600078e0208 */
[----:B------:R-:W-:Y:S02]  /*0390*/  STL [R1+0x474], RZ ;  /* 0x000474ff01007387 */ /* 0x000fe40000100800 */
[----:B------:R-:W-:Y:S02]  /*03a0*/  ISETP.GT.U32.AND P1, PT, R9, R0, PT ;  /* 0x000000000900720c */ /* 0x000fe40003f24070 */
[----:B------:R-:W-:Y:S04]  /*03b0*/  STL [R1+0x478], RZ ;  /* 0x000478ff01007387 */ /* 0x000fe80000100800 */
[----:B------:R-:W-:Y:S04]  /*03c0*/  STL [R1+0x47c], RZ ;  /* 0x00047cff01007387 */ /* 0x000fe80000100800 */
[----:B------:R-:W-:Y:S03]  /*03d0*/  STL [R1+0x480], RZ ;  /* 0x000480ff01007387 */ /* 0x000fe60000100800 */
[----:B------:R-:W-:Y:S01]  /*03e0*/  @!P1 IMAD.IADD R0, R0, 0x1, -R9 ;  /* 0x0000000100009824 */ /* 0x000fe200078e0a09 */
[----:B------:R-:W-:Y:S01]  /*03f0*/  STL [R1+0x484], RZ ;  /* 0x000484ff01007387 */ /* 0x000fe20000100800 */
[----:B------:R-:W-:Y:S01]  /*0400*/  @!P1 VIADD R5, R5, 0x1 ;  /* 0x0000000105059836 */ /* 0x000fe20000000000 */
[----:B------:R-:W-:-:S02]  /*0410*/  ISETP.NE.AND P1, PT, R6, RZ, PT ;  /* 0x000000ff0600720c */ /* 0x000fc40003f25270 */
[----:B------:R-:W-:Y:S01]  /*0420*/  STL [R1+0x488], RZ ;  /* 0x000488ff01007387 */ /* 0x000fe20000100800 */
[----:B------:R-:W-:Y:S02]  /*0430*/  ISETP.GE.U32.AND P0, PT, R0, R9, PT ;  /* 0x000000090000720c */ /* 0x000fe40003f06070 */
[----:B------:R-:W-:Y:S01]  /*0440*/  LOP3.LUT R0, R7, R6, RZ, 0x3c, !PT ;  /* 0x0000000607007212 */ /* 0x000fe200078e3cff */
[----:B------:R-:W-:Y:S03]  /*0450*/  STL [R1+0x48c], RZ ;  /* 0x00048cff01007387 */ /* 0x000fe60000100800 */
[----:B------:R-:W-:Y:S01]  /*0460*/  ISETP.GE.AND P2, PT, R0, RZ, PT ;  /* 0x000000ff0000720c */ /* 0x000fe20003f46270 */
[----:B------:R-:W-:Y:S01]  /*0470*/  STL [R1+0x490], RZ ;  /* 0x000490ff01007387 */ /* 0x000fe20000100800 */
[----:B------:R-:W-:-:S03]  /*0480*/  VIADD R0, R2, 0x3f ;  /* 0x0000003f02007836 */ /* 0x000fc60000000000 */
[----:B------:R-:W-:Y:S02]  /*0490*/  STL [R1+0x494], RZ ;  /* 0x000494ff01007387 */ /* 0x000fe40000100800 */
[----:B------:R-:W-:Y:S02]  /*04a0*/  @P0 VIADD R5, R5, 0x1 ;  /* 0x0000000105050836 */ /* 0x000fe40000000000 */
[----:B------:R-:W-:Y:S02]  /*04b0*/  STL [R1+0x498], RZ ;  /* 0x000498ff01007387 */ /* 0x000fe40000100800 */
[----:B------:R-:W-:Y:S01]  /*04c0*/  IMAD.MOV.U32 R4, RZ, RZ, R5 ;  /* 0x000000ffff047224 */ /* 0x000fe200078e0005 */
[----:B------:R-:W-:Y:S01]  /*04d0*/  SHF.R.S32.HI R5, RZ, 0x1f, R0 ;  /* 0x0000001fff057819 */ /* 0x000fe20000011400 */
[----:B------:R-:W-:Y:S02]  /*04e0*/  STL [R1+0x49c], RZ ;  /* 0x00049cff01007387 */ /* 0x000fe40000100800 */
[----:B------:R-:W-:Y:S01]  /*04f0*/  @!P2 IMAD.MOV R4, RZ, RZ, -R4 ;  /* 0x000000ffff04a224 */ /* 0x000fe200078e0a04 */
[----:B------:R-:W-:Y:S01]  /*0500*/  @!P1 LOP3.LUT R4, RZ, R6, RZ, 0x33, !PT ;  /* 0x00000006ff049212 */ /* 0x000fe200078e33ff */
[----:B------:R-:W-:Y:S01]  /*0510*/  STL [R1+0x140], RZ ;  /* 0x000140ff01007387 */ /* 0x000fe20000100800 */
[----:B------:R-:W-:-:S03]  /*0520*/  LEA.HI R5, R5, R0, RZ, 0x6 ;  /* 0x0000000005057211 */ /* 0x000fc600078f30ff */
[----:B------:R-:W-:Y:S01]  /*0530*/  STL [R1+0x144], RZ ;  /* 0x000144ff01007387 */ /* 0x000fe20000100800 */
[----:B------:R-:W-:Y:S02]  /*0540*/  IMAD.SHL.U32 R8, R4, 0x8, RZ ;  /* 0x0000000804087824 */ /* 0x000fe400078e00ff */
[----:B------:R-:W-:Y:S01]  /*0550*/  IMAD.MOV R4, RZ, RZ, -R4 ;  /* 0x000000ffff047224 */ /* 0x000fe200078e0a04 */
[----:B------:R-:W-:Y:S02]  /*0560*/  STL [R1+0x148], RZ ;  /* 0x000148ff01007387 */ /* 0x000fe40000100800 */
[----:B------:R-:W-:Y:S01]  /*0570*/  LEA.HI.SX32 R5, R5, -R8, 0x1a ;  /* 0x8000000805057211 */ /* 0x000fe200078fd2ff */
[----:B------:R-:W-:Y:S01]  /*0580*/  IMAD R6, R6, R4, R7 ;  /* 0x0000000406067224 */ /* 0x000fe200078e0207 */
[----:B------:R-:W-:Y:S02]  /*0590*/  STL [R1+0x14c], RZ ;  /* 0x00014cff01007387 */ /* 0x000fe40000100800 */
[----:B------:R-:W-:-:S02]  /*05a0*/  VIMNMX R13, R5, 0x8, PT ;  /* 0x00000008050d7848 */ /* 0x000fc40003fe0100 */
[----:B------:R-:W-:Y:S01]  /*05b0*/  STL [R1+0x160], RZ ;  /* 0x000160ff01007387 */ /* 0x000fe20000100800 */
[----:B------:R-:W-:Y:S02]  /*05c0*/  IABS R11, R6 ;  /* 0x00000006000b7213 */ /* 0x000fe40000000000 */
[----:B------:R-:W-:Y:S01]  /*05d0*/  IABS R9, R13 ;  /* 0x0000000d00097213 */ /* 0x000fe20000000000 */
[----:B------:R-:W-:Y:S03]  /*05e0*/  STL [R1+0x164], RZ ;  /* 0x000164ff01007387 */ /* 0x000fe60000100800 */
        /* <DEDUP_REMOVED lines=11> */
[----:B------:R-:W-:Y:S04]  /*06a0*/  STL [R1+0x4c8], RZ ;  /* 0x0004c8ff01007387 */ /* 0x000fe80000100800 */
[----:B------:R-:W-:Y:S01]  /*06b0*/  STL [R1+0x4cc], RZ ;  /* 0x0004ccff01007387 */ /* 0x000fe20000100800 */
[----:B------:R-:W0:Y:S03]  /*06c0*/  F2I.FTZ.U32.TRUNC.NTZ R5, R5 ;  /* 0x0000000500057305 */ /* 0x000e26000021f000 */
[----:B------:R-:W-:Y:S04]  /*06d0*/  STL [R1+0x4b0], RZ ;  /* 0x0004b0ff01007387 */ /* 0x000fe80000100800 */
[----:B------:R-:W-:Y:S04]  /*06e0*/  STL [R1+0x4b4], RZ ;  /* 0x0004b4ff01007387 */ /* 0x000fe80000100800 */
[----:B------:R-:W-:Y:S04]  /*06f0*/  STL [R1+0x4b8], RZ ;  /* 0x0004b8ff01007387 */ /* 0x000fe80000100800 */
[----:B------:R-:W-:Y:S01]  /*0700*/  STL [R1+0x4bc], RZ ;  /* 0x0004bcff01007387 */ /* 0x000fe20000100800 */
[----:B0-----:R-:W-:-:S03]  /*0710*/  IMAD.MOV R10, RZ, RZ, -R5 ;  /* 0x000000ffff0a7224 */ /* 0x001fc600078e0a05 */
[----:B------:R-:W-:Y:S01]  /*0720*/  STL [R1+0x4a0], RZ ;  /* 0x0004a0ff01007387 */ /* 0x000fe20000100800 */
[----:B------:R-:W-:Y:S01]  /*0730*/  IMAD.MOV.U32 R4, RZ, RZ, R10 ;  /* 0x000000ffff047224 */ /* 0x000fe200078e000a */
[----:B------:R-:W-:Y:S02]  /*0740*/  IABS R10, R13 ;  /* 0x0000000d000a7213 */ /* 0x000fe40000000000 */
[----:B------:R-:W-:Y:S01]  /*0750*/  STL [R1+0x4a4], RZ ;  /* 0x0004a4ff01007387 */ /* 0x000fe20000100800 */
[----:B------:R-:W-:Y:S02]  /*0760*/  IMAD R7, R4, R9, RZ ;  /* 0x0000000904077224 */ /* 0x000fe400078e02ff */
[----:B------:R-:W-:Y:S01]  /*0770*/  IMAD.MOV.U32 R4, RZ, RZ, RZ ;  /* 0x000000ffff047224 */ /* 0x000fe200078e00ff */
[----:B------:R-:W-:Y:S03]  /*0780*/  STL [R1+0x4a8], RZ ;  /* 0x0004a8ff01007387 */ /* 0x000fe60000100800 */
[----:B------:R-:W-:Y:S01]  /*0790*/  IMAD.HI.U32 R4, R5, R7, R4 ;  /* 0x0000000705047227 */ /* 0x000fe200078e0004 */
[----:B------:R-:W-:Y:S03]  /*07a0*/  STL [R1+0x4ac], RZ ;  /* 0x0004acff01007387 */ /* 0x000fe60000100800 */
[----:B------:R-:W-:Y:S01]  /*07b0*/  IMAD.MOV R5, RZ, RZ, -R10 ;  /* 0x000000ffff057224 */ /* 0x000fe200078e0a0a */
[----:B------:R-:W-:Y:S01]  /*07c0*/  STL [R1+0x370], RZ ;  /* 0x000370ff01007387 */ /* 0x000fe20000100800 */
[----:B------:R-:W-:-:S03]  /*07d0*/  IMAD.HI.U32 R0, R4, R11, RZ ;  /* 0x0000000b04007227 */ /* 0x000fc600078e00ff */
[----:B------:R-:W-:Y:S01]  /*07e0*/  STL [R1+0x374], RZ ;  /* 0x000374ff01007387 */ /* 0x000fe20000100800 */
[----:B------:R-:W-:Y:S02]  /*07f0*/  IMAD R4, R0, R5, R11 ;  /* 0x0000000500047224 */ /* 0x000fe400078e020b */
[----:B------:R-:W0:Y:S01]  /*0800*/  LDC R5, c[0x0][0x230] ;  /* 0x00008c00ff057b82 */ /* 0x000e220000000800 */
        /* <DEDUP_REMOVED lines=11> */
[-C--:B------:R-:W-:Y:S01]  /*08c0*/  LOP3.LUT R4, R6, R13.reuse, RZ, 0x3c, !PT ;  /* 0x0000000d06047212 */ /* 0x080fe200078e3cff */
[----:B------:R-:W-:Y:S01]  /*08d0*/  STL [R1+0x350], RZ ;  /* 0x000350ff01007387 */ /* 0x000fe20000100800 */
[----:B0-----:R-:W-:Y:S02]  /*08e0*/  VIADD R5, R5, 0x3f ;  /* 0x0000003f05057836 */ /* 0x001fe40000000000 */
[----:B------:R-:W-:Y:S01]  /*08f0*/  ISETP.GE.AND P2, PT, R4, RZ, PT ;  /* 0x000000ff0400720c */ /* 0x000fe20003f46270 */
[----:B------:R-:W-:Y:S04]  /*0900*/  STL [R1+0x354], RZ ;  /* 0x000354ff01007387 */ /* 0x000fe80000100800 */
[----:B------:R-:W-:Y:S02]  /*0910*/  STL [R1+0x358], RZ ;  /* 0x000358ff01007387 */ /* 0x000fe40000100800 */
[----:B------:R-:W-:Y:S01]  /*0920*/  @P0 VIADD R0, R0, 0x1 ;  /* 0x0000000100000836 */ /* 0x000fe20000000000 */
[----:B------:R-:W-:Y:S01]  /*0930*/  ISETP.GE.AND P0, PT, R5, 0x40, PT ;  /* 0x000000400500780c */ /* 0x000fe20003f06270 */
[----:B------:R-:W-:Y:S04]  /*0940*/  STL [R1+0x35c], RZ ;  /* 0x00035cff01007387 */ /* 0x000fe80000100800 */
[----:B------:R-:W-:Y:S01]  /*0950*/  STL [R1+0x340], RZ ;  /* 0x000340ff01007387 */ /* 0x000fe20000100800 */
[----:B------:R-:W-:Y:S01]  /*0960*/  @!P2 IMAD.MOV R0, RZ, RZ, -R0 ;  /* 0x000000ffff00a224 */ /* 0x000fe200078e0a00 */
[----:B------:R-:W-:-:S02]  /*0970*/  @!P1 LOP3.LUT R0, RZ, R13, RZ, 0x33, !PT ;  /* 0x0000000dff009212 */ /* 0x000fc400078e33ff */
[----:B------:R-:W-:Y:S03]  /*0980*/  STL [R1+0x344], RZ ;  /* 0x000344ff01007387 */ /* 0x000fe60000100800 */
[----:B------:R-:W-:Y:S01]  /*0990*/  IMAD.SHL.U32 R59, R0, 0x80, RZ ;  /* 0x00000080003b7824 */ /* 0x000fe200078e00ff */
[----:B------:R-:W-:Y:S01]  /*09a0*/  STL [R1+0x348], RZ ;  /* 0x000348ff01007387 */ /* 0x000fe20000100800 */
[----:B------:R-:W-:Y:S02]  /*09b0*/  IMAD.MOV R4, RZ, RZ, -R0 ;  /* 0x000000ffff047224 */ /* 0x000fe400078e0a00 */
[C---:B------:R-:W-:Y:S01]  /*09c0*/  VIADD R5, R59.reuse, 0x1 ;  /* 0x000000013b057836 */ /* 0x040fe20000000000 */
[----:B------:R-:W-:Y:S01]  /*09d0*/  STL [R1+0x34c], RZ ;  /* 0x00034cff01007387 */ /* 0x000fe20000100800 */
[C---:B------:R-:W-:Y:S02]  /*09e0*/  VIADD R0, R59.reuse, 0x2 ;  /* 0x000000023b007836 */ /* 0x040fe40000000000 */
[----:B------:R-:W-:Y:S01]  /*09f0*/  VIADD R7, R59, 0x3 ;  /* 0x000000033b077836 */ /* 0x000fe20000000000 */
[----:B------:R-:W-:Y:S01]  /*0a00*/  STL [R1+0x330], RZ ;  /* 0x000330ff01007387 */ /* 0x000fe20000100800 */
[----:B------:R-:W-:-:S02]  /*0a10*/  IMAD R4, R13, R4, R6 ;  /* 0x000000040d047224 */ /* 0x000fc400078e0206 */
[C---:B------:R-:W-:Y:S01]  /*0a20*/  VIADD R58, R59.reuse, 0x54 ;  /* 0x000000543b3a7836 */ /* 0x040fe20000000000 */
[----:B------:R-:W-:Y:S01]  /*0a30*/  STL [R1+0x334], RZ ;  /* 0x000334ff01007387 */ /* 0x000fe20000100800 */
[----:B------:R-:W-:Y:S02]  /*0a40*/  IMAD.IADD R4, R8, 0x1, R4 ;  /* 0x0000000108047824 */ /* 0x000fe400078e0204 */
[C---:B------:R-:W-:Y:S01]  /*0a50*/  VIADD R56, R59.reuse, 0x55 ;  /* 0x000000553b387836 */ /* 0x040fe20000000000 */
[----:B------:R-:W-:Y:S01]  /*0a60*/  STL [R1+0x338], RZ ;  /* 0x000338ff01007387 */ /* 0x000fe20000100800 */
[C---:B------:R-:W-:Y:S02]  /*0a70*/  VIADD R54, R59.reuse, 0x56 ;  /* 0x000000563b367836 */ /* 0x040fe40000000000 */
[C---:B------:R-:W-:Y:S01]  /*0a80*/  VIADD R53, R59.reuse, 0x57 ;  /* 0x000000573b357836 */ /* 0x040fe20000000000 */
[----:B------:R-:W-:Y:S01]  /*0a90*/  STL [R1+0x33c], RZ ;  /* 0x00033cff01007387 */ /* 0x000fe20000100800 */
[----:B------:R-:W-:-:S02]  /*0aa0*/  VIADD R52, R59, 0x58 ;  /* 0x000000583b347836 */ /* 0x000fc40000000000 */
[C---:B------:R-:W-:Y:S01]  /*0ab0*/  VIADD R51, R59.reuse, 0x59 ;  /* 0x000000593b337836 */ /* 0x040fe20000000000 */
[----:B------:R-:W-:Y:S01]  /*0ac0*/  STL [R1+0x320], RZ ;  /* 0x000320ff01007387 */ /* 0x000fe20000100800 */
[C---:B------:R-:W-:Y:S02]  /*0ad0*/  VIADD R50, R59.reuse, 0x5a ;  /* 0x0000005a3b327836 */ /* 0x040fe40000000000 */
        /* <DEDUP_REMOVED lines=47> */
[----:B------:R-:W-:-:S03]  /*0dd0*/  VIADD R8, R59, 0x7b ;  /* 0x0000007b3b087836 */ /* 0x000fc60000000000 */
[----:B------:R-:W-:Y:S04]  /*0de0*/  STL [R1+0x2e4], RZ ;  /* 0x0002e4ff01007387 */ /* 0x000fe80000100800 */
        /* <DEDUP_REMOVED lines=154> */
[----:B------:R-:W-:Y:S04]  /*1790*/  STL [R1+0x748], R59 ;  /* 0x0007483b01007387 */ /* 0x000fe80000100800 */
[----:B------:R0:W-:Y:S04]  /*17a0*/  STL [R1+0x580], R5 ;  /* 0x0005800501007387 */ /* 0x0001e80000100800 */
[----:B------:R1:W-:Y:S04]  /*17b0*/  STL [R1+0x57c], R0 ;  /* 0x00057c0001007387 */ /* 0x0003e80000100800 */
[----:B------:R2:W-:Y:S01]  /*17c0*/  STL [R1+0x578], R7 ;  /* 0x0005780701007387 */ /* 0x0005e20000100800 */
[C---:B0-----:R-:W-:Y:S01]  /*17d0*/  VIADD R5, R59.reuse, 0x4 ;  /* 0x000000043b057836 */ /* 0x041fe20000000000 */
[----:B------:R-:W0:Y:S01]  /*17e0*/  S2R R14, SR_TID.X ;  /* 0x00000000000e7919 */ /* 0x000e220000002100 */
[----:B-1----:R-:W-:-:S03]  /*17f0*/  VIADD R0, R59, 0x5 ;  /* 0x000000053b007836 */ /* 0x002fc60000000000 */
[----:B------:R1:W-:Y:S01]  /*1800*/  STL [R1+0x574], R5 ;  /* 0x0005740501007387 */ /* 0x0003e20000100800 */
[----:B--2---:R-:W-:-:S03]  /*1810*/  VIADD R7, R59, 0x6 ;  /* 0x000000063b077836 */ /* 0x004fc60000000000 */
[----:B------:R2:W-:Y:S04]  /*1820*/  STL [R1+0x570], R0 ;  /* 0x0005700001007387 */ /* 0x0005e80000100800 */
[----:B------:R3:W-:Y:S01]  /*1830*/  STL [R1+0x56c], R7 ;  /* 0x00056c0701007387 */ /* 0x0007e20000100800 */
[C---:B-1----:R-:W-:Y:S02]  /*1840*/  VIADD R5, R59.reuse, 0x7 ;  /* 0x000000073b057836 */ /* 0x042fe40000000000 */
[----:B--2---:R-:W-:-:S03]  /*1850*/  VIADD R0, R59, 0x8 ;  /* 0x000000083b007836 */ /* 0x004fc60000000000 */
[----:B------:R1:W-:Y:S01]  /*1860*/  STL [R1+0x568], R5 ;  /* 0x0005680501007387 */ /* 0x0003e20000100800 */
[----:B---3--:R-:W-:-:S03]  /*1870*/  VIADD R7, R59, 0x9 ;  /* 0x000000093b077836 */ /* 0x008fc60000000000 */
[----:B------:R2:W-:Y:S04]  /*1880*/  STL [R1+0x564], R0 ;  /* 0x0005640001007387 */ /* 0x0005e80000100800 */
[----:B------:R3:W-:Y:S01]  /*1890*/  STL [R1+0x560], R7 ;  /* 0x0005600701007387 */ /* 0x0007e20000100800 */
[C---:B-1----:R-:W-:Y:S01]  /*18a0*/  VIADD R5, R59.reuse, 0xa ;  /* 0x0000000a3b057836 */ /* 0x042fe20000000000 */
[----:B0-----:R-:W-:Y:S01]  /*18b0*/  LOP3.LUT R6, R14, 0x1f, RZ, 0xc0, !PT ;  /* 0x0000001f0e067812 */ /* 0x001fe200078ec0ff */
[----:B--2---:R-:W-:-:S03]  /*18c0*/  VIADD R0, R59, 0xb ;  /* 0x0000000b3b007836 */ /* 0x004fc60000000000 */
[----:B------:R0:W-:Y:S01]  /*18d0*/  STL [R1+0x55c], R5 ;  /* 0x00055c0501007387 */ /* 0x0001e20000100800 */
[----:B---3--:R-:W-:-:S03]  /*18e0*/  VIADD R7, R59, 0xc ;  /* 0x0000000c3b077836 */ /* 0x008fc60000000000 */
[----:B------:R1:W-:Y:S04]  /*18f0*/  STL [R1+0x558], R0 ;  /* 0x0005580001007387 */ /* 0x0003e80000100800 */
[----:B------:R2:W-:Y:S01]  /*1900*/  STL [R1+0x554], R7 ;  /* 0x0005540701007387 */ /* 0x0005e20000100800 */
[C---:B0-----:R-:W-:Y:S02]  /*1910*/  VIADD R5, R59.reuse, 0xd ;  /* 0x0000000d3b057836 */ /* 0x041fe40000000000 */
[----:B-1----:R-:W-:-:S03]  /*1920*/  VIADD R0, R59, 0xe ;  /* 0x0000000e3b007836 */ /* 0x002fc60000000000 */
[----:B------:R0:W-:Y:S01]  /*1930*/  STL [R1+0x550], R5 ;  /* 0x0005500501007387 */ /* 0x0001e20000100800 */
[----:B--2---:R-:W-:-:S03]  /*1940*/  VIADD R7, R59, 0xf ;  /* 0x0000000f3b077836 */ /* 0x004fc60000000000 */
        /* <DEDUP_REMOVED lines=138> */
[----:B------:R1:W-:Y:S01]  /*21f0*/  STL [R1+0xc], R0 ;  /* 0x00000c0001007387 */ /* 0x0003e20000100800 */
[C---:B0-----:R-:W-:Y:S02]  /*2200*/  VIADD R5, R59.reuse, 0x7e ;  /* 0x0000007e3b057836 */ /* 0x041fe40000000000 */
[----:B-1----:R-:W-:Y:S02]  /*2210*/  IMAD.SHL.U32 R0, R4, 0x40, RZ ;  /* 0x0000004004007824 */ /* 0x002fe400078e00ff */
[----:B------:R-:W-:-:S03]  /*2220*/  VIADD R4, R59, 0x7f ;  /* 0x0000007f3b047836 */ /* 0x000fc60000000000 */
[C---:B------:R-:W-:Y:S01]  /*2230*/  LOP3.LUT R61, R0.reuse, 0x1f, R14, 0xf8, !PT ;  /* 0x0000001f003d7812 */ /* 0x040fe200078ef80e */
[C---:B------:R-:W-:Y:S01]  /*2240*/  VIADD R14, R59.reuse, 0x75 ;  /* 0x000000753b0e7836 */ /* 0x040fe20000000000 */
[----:B------:R-:W-:Y:S01]  /*2250*/  LOP3.LUT R60, R0, 0x20, R6, 0xfe, !PT ;  /* 0x00000020003c7812 */ /* 0x000fe200078efe06 */
[----:B------:R-:W-:Y:S02]  /*2260*/  VIADD R6, R59, 0x7d ;  /* 0x0000007d3b067836 */ /* 0x000fe40000000000 */
[----:B------:R0:W-:Y:S04]  /*2270*/  STL [R1+0x77c], R61 ;  /* 0x00077c3d01007387 */ /* 0x0001e80000100800 */
[----:B------:R0:W-:Y:S01]  /*2280*/  STL [R1+0x778], R60 ;  /* 0x0007783c01007387 */ /* 0x0001e20000100800 */
[----:B------:R-:W-:Y:S05]  /*2290*/  @!P0 BRA `(.L_x_0) ;  /* 0x00000370007c8947 */ /* 0x000fea0003800000 */
[----:B------:R-:W-:Y:S01]  /*22a0*/  IABS R34, R2 ;  /* 0x0000000200227213 */ /* 0x000fe20000000000 */
[----:B------:R-:W-:Y:S01]  /*22b0*/  IMAD.MOV.U32 R26, RZ, RZ, RZ ;  /* 0x000000ffff1a7224 */ /* 0x000fe200078e00ff */
[----:B------:R-:W-:Y:S01]  /*22c0*/  IABS R57, R3 ;  /* 0x0000000300397213 */ /* 0x000fe20000000000 */
[----:B------:R-:W-:Y:S01]  /*22d0*/  ULDC.64 UR8, c[0x0][0x218] ;  /* 0x0000860000087ab9 */ /* 0x000fe20000000a00 */
[----:B------:R-:W1:Y:S01]  /*22e0*/  I2F.RP R0, R34 ;  /* 0x0000002200007306 */ /* 0x000e620000209400 */
[----:B------:R-:W-:Y:S01]  /*22f0*/  IABS R38, R61 ;  /* 0x0000003d00267213 */ /* 0x000fe20000000000 */
[----:B------:R-:W-:Y:S01]  /*2300*/  ULDC UR10, c[0x0][0x240] ;  /* 0x00009000000a7ab9 */ /* 0x000fe20000000800 */
[----:B------:R-:W-:Y:S01]  /*2310*/  IABS R42, R4 ;  /* 0x00000004002a7213 */ /* 0x000fe20000000000 */
[----:B------:R-:W-:Y:S01]  /*2320*/  ULDC UR5, c[0x0][0x234] ;  /* 0x00008d0000057ab9 */ /* 0x000fe20000000800 */
[----:B------:R-:W-:Y:S01]  /*2330*/  ISETP.GE.AND P4, PT, R4, RZ, PT ;  /* 0x000000ff0400720c */ /* 0x000fe20003f86270 */
[----:B------:R-:W-:Y:S01]  /*2340*/  ULDC UR13, c[0x0][0x238] ;  /* 0x00008e00000d7ab9 */ /* 0x000fe20000000800 */
[----:B------:R-:W-:Y:S01]  /*2350*/  ISETP.GE.AND P6, PT, R61, RZ, PT ;  /* 0x000000ff3d00720c */ /* 0x000fe20003fc6270 */
[----:B------:R-:W2:Y:S01]  /*2360*/  I2F.RP R29, R57 ;  /* 0x00000039001d7306 */ /* 0x000ea20000209400 */
[----:B------:R-:W-:-:S07]  /*2370*/  IMAD.MOV.U32 R4, RZ, RZ, R42 ;  /* 0x000000ffff047224 */ /* 0x000fce00078e002a */
[----:B-1----:R-:W1:Y:S08]  /*2380*/  MUFU.RCP R0, R0 ;  /* 0x0000000000007308 */ /* 0x002e700000001000 */
[----:B--2---:R-:W2:Y:S01]  /*2390*/  MUFU.RCP R29, R29 ;  /* 0x0000001d001d7308 */ /* 0x004ea20000001000 */
[----:B-1----:R-:W-:-:S07]  /*23a0*/  VIADD R0, R0, 0xffffffe ;  /* 0x0ffffffe00007836 */ /* 0x002fce0000000000 */
[----:B------:R1:W3:Y:S01]  /*23b0*/  F2I.FTZ.U32.TRUNC.NTZ R27, R0 ;  /* 0x00000000001b7305 */ /* 0x0002e2000021f000 */
[----:B--2---:R-:W-:Y:S01]  /*23c0*/  VIADD R29, R29, 0xffffffe ;  /* 0x0ffffffe1d1d7836 */ /* 0x004fe20000000000 */
[----:B-1----:R-:W-:-:S06]  /*23d0*/  IABS R0, R60 ;  /* 0x0000003c00007213 */ /* 0x002fcc0000000000 */
[----:B------:R-:W1:Y:S01]  /*23e0*/  F2I.FTZ.U32.TRUNC.NTZ R29, R29 ;  /* 0x0000001d001d7305 */ /* 0x000e62000021f000 */
[----:B---3--:R-:W-:-:S04]  /*23f0*/  IMAD.MOV R28, RZ, RZ, -R27 ;  /* 0x000000ffff1c7224 */ /* 0x008fc800078e0a1b */
[----:B------:R-:W-:-:S04]  /*2400*/  IMAD R28, R28, R34, RZ ;  /* 0x000000221c1c7224 */ /* 0x000fc800078e02ff */
[----:B------:R-:W-:-:S04]  /*2410*/  IMAD.HI.U32 R28, R27, R28, R26 ;  /* 0x0000001c1b1c7227 */ /* 0x000fc800078e001a */
[----:B------:R-:W-:Y:S02]  /*2420*/  IMAD.MOV.U32 R27, RZ, RZ, R38 ;  /* 0x000000ffff1b7224 */ /* 0x000fe400078e0026 */
[----:B------:R-:W-:Y:S02]  /*2430*/  IMAD.MOV.U32 R26, RZ, RZ, R0 ;  /* 0x000000ffff1a7224 */ /* 0x000fe400078e0000 */
[----:B------:R-:W-:-:S04]  /*2440*/  IMAD.HI.U32 R38, R28, R27, RZ ;  /* 0x0000001b1c267227 */ /* 0x000fc800078e00ff */
[----:B------:R-:W-:Y:S02]  /*2450*/  IMAD.MOV R38, RZ, RZ, -R38 ;  /* 0x000000ffff267224 */ /* 0x000fe400078e0a26 */
[----:B------:R-:W-:-:S04]  /*2460*/  IMAD.HI.U32 R28, R28, R26, RZ ;  /* 0x0000001a1c1c7227 */ /* 0x000fc800078e00ff */
[C---:B------:R-:W-:Y:S01]  /*2470*/  IMAD R27, R34.reuse, R38, R27 ;  /* 0x00000026221b7224 */ /* 0x040fe200078e021b */
[----:B------:R-:W-:Y:S01]  /*2480*/  IABS R38, R6 ;  /* 0x0000000600267213 */ /* 0x000fe20000000000 */
[----:B------:R-:W-:Y:S02]  /*2490*/  IMAD.MOV R28, RZ, RZ, -R28 ;  /* 0x000000ffff1c7224 */ /* 0x000fe400078e0a1c */
[----:B-1----:R-:W-:Y:S01]  /*24a0*/  IMAD.MOV R0, RZ, RZ, -R29 ;  /* 0x000000ffff007224 */ /* 0x002fe200078e0a1d */
[C---:B------:R-:W-:Y:S01]  /*24b0*/  ISETP.GT.U32.AND P0, PT, R34.reuse, R27, PT ;  /* 0x0000001b2200720c */ /* 0x040fe20003f04070 */
[----:B------:R-:W-:Y:S02]  /*24c0*/  IMAD R26, R34, R28, R26 ;  /* 0x0000001c221a7224 */ /* 0x000fe400078e021a */
[----:B------:R-:W-:Y:S02]  /*24d0*/  IMAD R0, R0, R57, RZ ;  /* 0x0000003900007224 */ /* 0x000fe400078e02ff */
[----:B------:R-:W-:Y:S01]  /*24e0*/  IMAD.MOV.U32 R28, RZ, RZ, RZ ;  /* 0x000000ffff1c7224 */ /* 0x000fe200078e00ff */
[----:B------:R-:W-:-:S03]  /*24f0*/  ISETP.GT.U32.AND P1, PT, R34, R26, PT ;  /* 0x0000001a2200720c */ /* 0x000fc60003f24070 */
[----:B------:R-:W-:Y:S01]  /*2500*/  IMAD.HI.U32 R0, R29, R0, R28 ;  /* 0x000000001d007227 */ /* 0x000fe200078e001c */
[----:B------:R-:W-:Y:S02]  /*2510*/  IABS R28, R59 ;  /* 0x0000003b001c7213 */ /* 0x000fe40000000000 */
[----:B------:R-:W-:Y:S01]  /*2520*/  IABS R29, R5 ;  /* 0x00000005001d7213 */ /* 0x000fe20000000000 */
[----:B------:R-:W-:Y:S01]  /*2530*/  @!P0 IMAD.IADD R27, R27, 0x1, -R34 ;  /* 0x000000011b1b8824 */ /* 0x000fe200078e0a22 */
[----:B------:R-:W-:Y:S01]  /*2540*/  ISETP.GE.AND P0, PT, R5, RZ, PT ;  /* 0x000000ff0500720c */ /* 0x000fe20003f06270 */
[----:B------:R-:W-:Y:S01]  /*2550*/  IMAD.HI.U32 R42, R0, R28, RZ ;  /* 0x0000001c002a7227 */ /* 0x000fe200078e00ff */
[----:B------:R-:W-:Y:S02]  /*2560*/  IABS R5, R7 ;  /* 0x0000000700057213 */ /* 0x000fe40000000000 */
[----:B------:R-:W-:Y:S01]  /*2570*/  ISETP.GT.U32.AND P2, PT, R34, R27, PT ;  /* 0x0000001b2200720c */ /* 0x000fe20003f44070 */
[----:B------:R-:W-:-:S02]  /*2580*/  IMAD.MOV R42, RZ, RZ, -R42 ;  /* 0x000000ffff2a7224 */ /* 0x000fc400078e0a2a */
[----:B------:R-:W-:Y:S01]  /*2590*/  @!P1 IMAD.IADD R26, R26, 0x1, -R34 ;  /* 0x000000011a1a9824 */ /* 0x000fe200078e0a22 */
[----:B------:R-:W-:Y:S01]  /*25a0*/  ISETP.GE.AND P1, PT, R6, RZ, PT ;  /* 0x000000ff0600720c */ /* 0x000fe20003f26270 */
[C---:B------:R-:W-:Y:S01]  /*25b0*/  IMAD R28, R57.reuse, R42, R28 ;  /* 0x0000002a391c7224 */ /* 0x040fe200078e021c */
[----:B------:R-:W-:Y:S01]  /*25c0*/  IABS R42, R9 ;  /* 0x00000009002a7213 */ /* 0x000fe20000000000 */
[----:B------:R-:W-:Y:S01]  /*25d0*/  IMAD.HI.U32 R44, R0, R4, RZ ;  /* 0x00000004002c7227 */ /* 0x000fe200078e00ff */
[----:B------:R-:W-:Y:S02]  /*25e0*/  ISETP.GT.U32.AND P3, PT, R34, R26, PT ;  /* 0x0000001a2200720c */ /* 0x000fe40003f64070 */
[----:B------:R-:W-:Y:S01]  /*25f0*/  ISETP.GT.U32.AND P5, PT, R57, R28, PT ;  /* 0x0000001c3900720c */ /* 0x000fe20003fa4070 */
[----:B------:R-:W-:Y:S01]  /*2600*/  IMAD.MOV R44, RZ, RZ, -R44 ;  /* 0x000000ffff2c7224 */ /* 0x000fe200078e0a2c */
[----:B------:R-:W-:Y:S01]  /*2610*/  IABS R6, R8 ;  /* 0x0000000800067213 */ /* 0x000fe20000000000 */
[----:B------:R-:W-:Y:S01]  /*2620*/  @!P2 IMAD.IADD R27, R27, 0x1, -R34 ;  /* 0x000000011b1ba824 */ /* 0x000fe200078e0a22 */
[----:B------:R-:W-:Y:S01]  /*2630*/  ISETP.GE.AND P2, PT, R60, RZ, PT ;  /* 0x000000ff3c00720c */ /* 0x000fe20003f46270 */
[----:B------:R-:W-:Y:S01]  /*2640*/  IMAD.HI.U32 R47, R0, R29, RZ ;  /* 0x0000001d002f7227 */ /* 0x000fe200078e00ff */
[----:B0-----:R-:W-:-:S03]  /*2650*/  IABS R60, R18 ;  /* 0x00000012003c7213 */ /* 0x001fc60000000000 */
[C---:B------:R-:W-:Y:S02]  /*2660*/  IMAD R4, R57.reuse, R44, R4 ;  /* 0x0000002c39047224 */ /* 0x040fe400078e0204 */
[----:B------:R-:W-:Y:S02]  /*2670*/  IMAD.MOV R47, RZ, RZ, -R47 ;  /* 0x000000ffff2f7224 */ /* 0x000fe400078e0a2f */
[----:B------:R-:W-:Y:S01]  /*2680*/  @!P6 IMAD.MOV R27, RZ, RZ, -R27 ;  /* 0x000000ffff1be224 */ /* 0x000fe200078e0a1b */
[C---:B------:R-:W-:Y:S01]  /*2690*/  ISETP.GT.U32.AND P6, PT, R57.reuse, R4, PT ;  /* 0x000000043900720c */ /* 0x040fe20003fc4070 */
[C---:B------:R-:W-:Y:S02]  /*26a0*/  IMAD R29, R57.reuse, R47, R29 ;  /* 0x0000002f391d7224 */ /* 0x040fe400078e021d */
[----:B------:R-:W-:Y:S01]  /*26b0*/  @!P3 IMAD.IADD R26, R26, 0x1, -R34 ;  /* 0x000000011a1ab824 */ /* 0x000fe200078e0a22 */
[----:B------:R-:W-:Y:S01]  /*26c0*/  ISETP.NE.AND P3, PT, R2, RZ, PT ;  /* 0x000000ff0200720c */ /* 0x000fe20003f65270 */
[----:B------:R-:W-:Y:S01]  /*26d0*/  @!P5 IMAD.IADD R28, R28, 0x1, -R57 ;  /* 0x000000011c1cd824 */ /* 0x000fe200078e0a39 */
[----:B------:R-:W-:Y:S01]  /*26e0*/  LOP3.LUT R34, RZ, R2, RZ, 0x33, !PT ;  /* 0x00000002ff227212 */ /* 0x000fe200078e33ff */
[----:B------:R-:W-:Y:S01]  /*26f0*/  @!P2 IMAD.MOV R26, RZ, RZ, -R26 ;  /* 0x000000ffff1aa224 */ /* 0x000fe200078e0a1a */
[C---:B------:R-:W-:Y:S01]  /*2700*/  ISETP.GT.U32.AND P2, PT, R57.reuse, R29, PT ;  /* 0x0000001d3900720c */ /* 0x040fe20003f44070 */
[----:B------:R-:W-:Y:S01]  /*2710*/  IMAD.MOV.U32 R2, RZ, RZ, R42 ;  /* 0x000000ffff027224 */ /* 0x000fe200078e002a */
[----:B------:R-:W-:Y:S01]  /*2720*/  ISETP.GT.U32.AND P5, PT, R57, R28, PT ;  /* 0x0000001c3900720c */ /* 0x000fe20003fa4070 */
[----:B------:R-:W-:Y:S01]  /*2730*/  IMAD.HI.U32 R55, R0, R38, RZ ;  /* 0x0000002600377227 */ /* 0x000fe200078e00ff */
[----:B------:R-:W-:-:S02]  /*2740*/  SEL R27, R34, R27, !P3 ;  /* 0x0000001b221b7207 */ /* 0x000fc40005800000 */
[----:B------:R-:W-:Y:S01]  /*2750*/  SEL R26, R34, R26, !P3 ;  /* 0x0000001a221a7207 */ /* 0x000fe20005800000 */
[----:B------:R-:W-:Y:S02]  /*2760*/  IMAD.HI.U32 R42, R0, R6, RZ ;  /* 0x00000006002a7227 */ /* 0x000fe400078e00ff */
[----:B------:R-:W-:Y:S02]  /*2770*/  STL [R1+0x1f8], R27 ;  /* 0x0001f81b01007387 */ /* 0x000fe40000100800 */
[----:B------:R-:W-:Y:S01]  /*2780*/  @!P6 IMAD.IADD R4, R4, 0x1, -R57 ;  /* 0x000000010404e824 */ /* 0x000fe200078e0a39 */
[----:B------:R-:W-:Y:S01]  /*2790*/  ISETP.GE.AND P6, PT, R59, RZ, PT ;  /* 0x000000ff3b00720c */ /* 0x000fe20003fc6270 */
[----:B------:R-:W-:Y:S01]  /*27a0*/  IMAD.MOV R55, RZ, RZ, -R55 ;  /* 0x000000ffff377224 */ /* 0x000fe200078e0a37 */
[----:B------:R0:W-:Y:S01]  /*27b0*/  STL [R1+0x1f0], R26 ;  /* 0x0001f01a01007387 */ /* 0x0001e20000100800 */
[----:B------:R-:W-:Y:S01]  /*27c0*/  IMAD.HI.U32 R44, R0, R5, RZ ;  /* 0x00000005002c7227 */ /* 0x000fe200078e00ff */
[----:B------:R-:W-:-:S03]  /*27d0*/  IABS R59, R19 ;  /* 0x00000013003b7213 */ /* 0x000fc60000000000 */
[----:B------:R-:W-:Y:S02]  /*27e0*/  IMAD.MOV R42, RZ, RZ, -R42 ;  /* 0x000000ffff2a7224 */ /* 0x000fe400078e0a2a */
[C---:B------:R-:W-:Y:S02]  /*27f0*/  IMAD R38, R57.reuse, R55, R38 ;  /* 0x0000003739267224 */ /* 0x040fe400078e0226 */
[----:B------:R-:W-:Y:S02]  /*2800*/  IMAD.MOV R44, RZ, RZ, -R44 ;  /* 0x000000ffff2c7224 */ /* 0x000fe400078e0a2c */
[----:B------:R-:W-:Y:S01]  /*2810*/  IMAD R42, R57, R42, R6 ;  /* 0x0000002a392a7224 */ /* 0x000fe200078e0206 */
[----:B------:R-:W-:Y:S01]  /*2820*/  IABS R6, R10 ;  /* 0x0000000a00067213 */ /* 0x000fe20000000000 */
[--C-:B------:R-:W-:Y:S01]  /*2830*/  @!P2 IMAD.IADD R29, R29, 0x1, -R57.reuse ;  /* 0x000000011d1da824 */ /* 0x100fe200078e0a39 */
[C---:B------:R-:W-:Y:S01]  /*2840*/  ISETP.GT.U32.AND P3, PT, R57.reuse, R38, PT ;  /* 0x000000263900720c */ /* 0x040fe20003f64070 */
[----:B------:R-:W-:Y:S01]  /*2850*/  @!P5 IMAD.IADD R28, R28, 0x1, -R57 ;  /* 0x000000011c1cd824 */ /* 0x000fe200078e0a39 */
[C---:B------:R-:W-:Y:S01]  /*2860*/  ISETP.GT.U32.AND P2, PT, R57.reuse, R4, PT ;  /* 0x000000043900720c */ /* 0x040fe20003f44070 */
[----:B0-----:R-:W-:Y:S01]  /*2870*/  IMAD.HI.U32 R26, R0, R2, RZ ;  /* 0x00000002001a7227 */ /* 0x001fe200078e00ff */
[----:B------:R-:W-:-:S03]  /*2880*/  ISETP.GT.U32.AND P5, PT, R57, R29, PT ;  /* 0x0000001d3900720c */ /* 0x000fc60003fa4070 */
[C---:B------:R-:W-:Y:S01]  /*2890*/  IMAD R5, R57.reuse, R44, R5 ;  /* 0x0000002c39057224 */ /* 0x040fe200078e0205 */
[----:B------:R-:W-:Y:S01]  /*28a0*/  IABS R44, R21 ;  /* 0x00000015002c7213 */ /* 0x000fe20000000000 */
[----:B------:R-:W-:Y:S01]  /*28b0*/  IMAD.MOV.U32 R34, RZ, RZ, R28 ;  /* 0x000000ffff227224 */ /* 0x000fe200078e001c */
[----:B------:R-:W-:Y:S01]  /*28c0*/  IABS R28, R12 ;  /* 0x0000000c001c7213 */ /* 0x000fe20000000000 */
[----:B------:R-:W-:Y:S02]  /*28d0*/  IMAD.MOV R27, RZ, RZ, -R26 ;  /* 0x000000ffff1b7224 */ /* 0x000fe400078e0a1a */
[----:B------:R-:W-:Y:S02]  /*28e0*/  IMAD.MOV.U32 R26, RZ, RZ, R6 ;  /* 0x000000ffff1a7224 */ /* 0x000fe400078e0006 */
[----:B------:R-:W-:Y:S01]  /*28f0*/  @!P6 IMAD.MOV R34, RZ, RZ, -R34 ;  /* 0x000000ffff22e224 */ /* 0x000fe200078e0a22 */
[C---:B------:R-:W-:Y:S01]  /*2900*/  ISETP.GT.U32.AND P6, PT, R57.reuse, R5, PT ;  /* 0x000000053900720c */ /* 0x040fe20003fc4070 */
[----:B------:R-:W-:Y:S01]  /*2910*/  IMAD R6, R57, R27, R2 ;  /* 0x0000001b39067224 */ /* 0x000fe200078e0202 */
[----:B------:R-:W-:Y:S01]  /*2920*/  IABS R27, R11 ;  /* 0x0000000b001b7213 */ /* 0x000fe20000000000 */
[----:B------:R-:W-:Y:S01]  /*2930*/  IMAD.HI.U32 R2, R0, R26, RZ ;  /* 0x0000001a00027227 */ /* 0x000fe200078e00ff */
[----:B------:R0:W-:Y:S03]  /*2940*/  STL [R1+0xe4], R34 ;  /* 0x0000e42201007387 */ /* 0x0001e60000100800 */
[----:B------:R-:W-:-:S02]  /*2950*/  IMAD.MOV R2, RZ, RZ, -R2 ;  /* 0x000000ffff027224 */ /* 0x000fc400078e0a02 */
[--C-:B------:R-:W-:Y:S02]  /*2960*/  @!P3 IMAD.IADD R38, R38, 0x1, -R57.reuse ;  /* 0x000000012626b824 */ /* 0x100fe400078e0a39 */
[----:B------:R-:W-:Y:S02]  /*2970*/  IMAD R2, R57, R2, R26 ;  /* 0x0000000239027224 */ /* 0x000fe400078e021a */
[--C-:B------:R-:W-:Y:S01]  /*2980*/  @!P5 IMAD.IADD R29, R29, 0x1, -R57.reuse ;  /* 0x000000011d1dd824 */ /* 0x100fe200078e0a39 */
[----:B------:R-:W-:Y:S01]  /*2990*/  ISETP.GT.U32.AND P5, PT, R57, R6, PT ;  /* 0x000000063900720c */ /* 0x000fe20003fa4070 */
[--C-:B------:R-:W-:Y:S01]  /*29a0*/  @!P6 IMAD.IADD R5, R5, 0x1, -R57.reuse ;  /* 0x000000010505e824 */ /* 0x100fe200078e0a39 */
[C---:B------:R-:W-:Y:S01]  /*29b0*/  ISETP.GT.U32.AND P3, PT, R57.reuse, R38, PT ;  /* 0x000000263900720c */ /* 0x040fe20003f64070 */
[----:B------:R-:W-:Y:S01]  /*29c0*/  @!P2 IMAD.IADD R4, R4, 0x1, -R57 ;  /* 0x000000010404a824 */ /* 0x000fe200078e0a39 */
[C---:B------:R-:W-:Y:S01]  /*29d0*/  ISETP.GT.U32.AND P6, PT, R57.reuse, R2, PT ;  /* 0x000000023900720c */ /* 0x040fe20003fc4070 */
[----:B------:R-:W-:Y:S01]  /*29e0*/  IMAD.MOV.U32 R26, RZ, RZ, R28 ;  /* 0x000000ffff1a7224 */ /* 0x000fe200078e001c */
[----:B------:R-:W-:Y:S01]  /*29f0*/  ISETP.GT.U32.AND P2, PT, R57, R42, PT ;  /* 0x0000002a3900720c */ /* 0x000fe20003f44070 */
[----:B0-----:R-:W-:-:S02]  /*2a00*/  IMAD.MOV.U32 R34, RZ, RZ, R4 ;  /* 0x000000ffff227224 */ /* 0x001fc400078e0004 */
[----:B------:R-:W-:-:S04]  /*2a10*/  IMAD.HI.U32 R28, R0, R27, RZ ;  /* 0x0000001b001c7227 */ /* 0x000fc800078e00ff */
[--C-:B------:R-:W-:Y:S02]  /*2a20*/  @!P5 IMAD.IADD R6, R6, 0x1, -R57.reuse ;  /* 0x000000010606d824 */ /* 0x100fe400078e0a39 */
[----:B------:R-:W-:Y:S01]  /*2a30*/  @!P4 IMAD.MOV R34, RZ, RZ, -R34 ;  /* 0x000000ffff22c224 */ /* 0x000fe200078e0a22 */
[----:B------:R-:W-:Y:S01]  /*2a40*/  ISETP.GT.U32.AND P4, PT, R57, R5, PT ;  /* 0x000000053900720c */ /* 0x000fe20003f84070 */
[--C-:B------:R-:W-:Y:S01]  /*2a50*/  @!P3 IMAD.IADD R38, R38, 0x1, -R57.reuse ;  /* 0x000000012626b824 */ /* 0x100fe200078e0a39 */
[----:B------:R-:W-:Y:S01]  /*2a60*/  ISETP.GE.AND P3, PT, R7, RZ, PT ;  /* 0x000000ff0700720c */ /* 0x000fe20003f66270 */
[----:B------:R-:W-:Y:S01]  /*2a70*/  @!P6 IMAD.IADD R2, R2, 0x1, -R57 ;  /* 0x000000010202e824 */ /* 0x000fe200078e0a39 */
[----:B------:R-:W-:Y:S01]  /*2a80*/  ISETP.GT.U32.AND P6, PT, R57, R6, PT ;  /* 0x000000063900720c */ /* 0x000fe20003fc4070 */
[----:B------:R-:W-:Y:S01]  /*2a90*/  IMAD.HI.U32 R7, R0, R26, RZ ;  /* 0x0000001a00077227 */ /* 0x000fe200078e00ff */
[----:B------:R0:W-:Y:S03]  /*2aa0*/  STL [R1+0xe0], R34 ;  /* 0x0000e02201007387 */ /* 0x0001e60000100800 */
[----:B------:R-:W-:-:S02]  /*2ab0*/  IMAD.MOV R28, RZ, RZ, -R28 ;  /* 0x000000ffff1c7224 */ /* 0x000fc400078e0a1c */
[----:B------:R-:W-:Y:S01]  /*2ac0*/  @!P2 IMAD.IADD R42, R42, 0x1, -R57 ;  /* 0x000000012a2aa824 */ /* 0x000fe200078e0a39 */
[----:B------:R-:W-:Y:S01]  /*2ad0*/  ISETP.GE.AND P2, PT, R8, RZ, PT ;  /* 0x000000ff0800720c */ /* 0x000fe20003f46270 */
[----:B------:R-:W-:Y:S02]  /*2ae0*/  IMAD.MOV R7, RZ, RZ, -R7 ;  /* 0x000000ffff077224 */ /* 0x000fe400078e0a07 */
[C---:B------:R-:W-:Y:S01]  /*2af0*/  IMAD R4, R57.reuse, R28, R27 ;  /* 0x0000001c39047224 */ /* 0x040fe200078e021b */
[C---:B------:R-:W-:Y:S01]  /*2b00*/  ISETP.GT.U32.AND P5, PT, R57.reuse, R42, PT ;  /* 0x0000002a3900720c */ /* 0x040fe20003fa4070 */
[----:B------:R-:W-:Y:S01]  /*2b10*/  IMAD R26, R57, R7, R26 ;  /* 0x00000007391a7224 */ /* 0x000fe200078e021a */
[----:B0-----:R-:W-:Y:S01]  /*2b20*/  IABS R34, R20 ;  /* 0x0000001400227213 */ /* 0x001fe20000000000 */
[--C-:B------:R-:W-:Y:S01]  /*2b30*/  @!P4 IMAD.IADD R5, R5, 0x1, -R57.reuse ;  /* 0x000000010505c824 */ /* 0x100fe200078e0a39 */
[C---:B------:R-:W-:Y:S01]  /*2b40*/  ISETP.GT.U32.AND P4, PT, R57.reuse, R4, PT ;  /* 0x000000043900720c */ /* 0x040fe20003f84070 */
[----:B------:R-:W-:Y:S01]  /*2b50*/  @!P6 IMAD.IADD R6, R6, 0x1, -R57 ;  /* 0x000000010606e824 */ /* 0x000fe200078e0a39 */
[----:B------:R-:W-:Y:S01]  /*2b60*/  ISETP.GT.U32.AND P6, PT, R57, R26, PT ;  /* 0x0000001a3900720c */ /* 0x000fe20003fc4070 */
[----:B------:R-:W-:Y:S01]  /*2b70*/  IMAD.MOV.U32 R8, RZ, RZ, R29 ;  /* 0x000000ffff087224 */ /* 0x000fe200078e001d */
[----:B------:R-:W-:Y:S01]  /*2b80*/  IABS R29, R22 ;  /* 0x00000016001d7213 */ /* 0x000fe20000000000 */
[----:B------:R-:W-:-:S02]  /*2b90*/  IMAD.MOV.U32 R27, RZ, RZ, R38 ;  /* 0x000000ffff1b7224 */ /* 0x000fc400078e0026 */
[----:B------:R-:W-:Y:S01]  /*2ba0*/  @!P0 IMAD.MOV R8, RZ, RZ, -R8 ;  /* 0x000000ffff088224 */ /* 0x000fe200078e0a08 */
[----:B------:R-:W-:Y:S01]  /*2bb0*/  ISETP.GT.U32.AND P0, PT, R57, R2, PT ;  /* 0x000000023900720c */ /* 0x000fe20003f04070 */
[----:B------:R-:W-:Y:S01]  /*2bc0*/  @!P1 IMAD.MOV R27, RZ, RZ, -R27 ;  /* 0x000000ffff1b9224 */ /* 0x000fe200078e0a1b */
[----:B------:R-:W-:Y:S01]  /*2bd0*/  ISETP.GE.AND P1, PT, R9, RZ, PT ;  /* 0x000000ff0900720c */ /* 0x000fe20003f26270 */
[--C-:B------:R-:W-:Y:S01]  /*2be0*/  @!P5 IMAD.IADD R42, R42, 0x1, -R57.reuse ;  /* 0x000000012a2ad824 */ /* 0x100fe200078e0a39 */
[----:B------:R-:W-:Y:S01]  /*2bf0*/  IABS R9, R14 ;  /* 0x0000000e00097213 */ /* 0x000fe20000000000 */
[----:B------:R0:W-:Y:S01]  /*2c00*/  STL [R1+0xd8], R8 ;  /* 0x0000d80801007387 */ /* 0x0001e20000100800 */
[----:B------:R-:W-:Y:S01]  /*2c10*/  ISETP.GE.AND P5, PT, R10, RZ, PT ;  /* 0x000000ff0a00720c */ /* 0x000fe20003fa6270 */
[----:B------:R-:W-:Y:S01]  /*2c20*/  @!P4 IMAD.IADD R4, R4, 0x1, -R57 ;  /* 0x000000010404c824 */ /* 0x000fe200078e0a39 */
[----:B------:R-:W-:Y:S01]  /*2c30*/  ISETP.GE.AND P4, PT, R12, RZ, PT ;  /* 0x000000ff0c00720c */ /* 0x000fe20003f86270 */
[----:B------:R1:W-:Y:S01]  /*2c40*/  STL [R1+0xd4], R27 ;  /* 0x0000d41b01007387 */ /* 0x0003e20000100800 */
[----:B------:R-:W-:-:S02]  /*2c50*/  IMAD.MOV.U32 R28, RZ, RZ, R5 ;  /* 0x000000ffff1c7224 */ /* 0x000fc400078e0005 */
[----:B------:R-:W-:Y:S01]  /*2c60*/  IMAD.HI.U32 R10, R0, R9, RZ ;  /* 0x00000009000a7227 */ /* 0x000fe200078e00ff */
[----:B0-----:R-:W-:-:S03]  /*2c70*/  IABS R8, R13 ;  /* 0x0000000d00087213 */ /* 0x001fc60000000000 */
[----:B------:R-:W-:Y:S02]  /*2c80*/  @!P6 IMAD.IADD R26, R26, 0x1, -R57 ;  /* 0x000000011a1ae824 */ /* 0x000fe400078e0a39 */
[----:B------:R-:W-:Y:S01]  /*2c90*/  @!P3 IMAD.MOV R28, RZ, RZ, -R28 ;  /* 0x000000ffff1cb224 */ /* 0x000fe200078e0a1c */
[----:B------:R-:W-:Y:S01]  /*2ca0*/  ISETP.GT.U32.AND P3, PT, R57, R4, PT ;  /* 0x000000043900720c */ /* 0x000fe20003f64070 */
[----:B-1----:R-:W-:Y:S02]  /*2cb0*/  IMAD.MOV.U32 R27, RZ, RZ, R42 ;  /* 0x000000ffff1b7224 */ /* 0x002fe400078e002a */
[----:B------:R-:W-:Y:S01]  /*2cc0*/  IMAD.HI.U32 R7, R0, R8, RZ ;  /* 0x0000000800077227 */ /* 0x000fe200078e00ff */
[----:B------:R-:W-:Y:S03]  /*2cd0*/  STL [R1+0x70], R28 ;  /* 0x0000701c01007387 */ /* 0x000fe60000100800 */
[----:B------:R-:W-:-:S02]  /*2ce0*/  IMAD.MOV R10, RZ, RZ, -R10 ;  /* 0x000000ffff0a7224 */ /* 0x000fc400078e0a0a */
[----:B------:R-:W-:Y:S01]  /*2cf0*/  @!P2 IMAD.MOV R27, RZ, RZ, -R27 ;  /* 0x000000ffff1ba224 */ /* 0x000fe200078e0a1b */
[----:B------:R-:W-:Y:S01]  /*2d00*/  ISETP.GT.U32.AND P2, PT, R57, R26, PT ;  /* 0x0000001a3900720c */ /* 0x000fe20003f44070 */
[----:B------:R-:W-:Y:S01]  /*2d10*/  @!P0 IMAD.IADD R2, R2, 0x1, -R57 ;  /* 0x0000000102028824 */ /* 0x000fe200078e0a39 */
[----:B------:R-:W-:Y:S01]  /*2d20*/  ISETP.GE.AND P0, PT, R11, RZ, PT ;  /* 0x000000ff0b00720c */ /* 0x000fe20003f06270 */
[----:B------:R-:W-:Y:S01]  /*2d30*/  IMAD.MOV R7, RZ, RZ, -R7 ;  /* 0x000000ffff077224 */ /* 0x000fe200078e0a07 */
[----:B------:R-:W-:Y:S01]  /*2d40*/  IABS R11, R15 ;  /* 0x0000000f000b7213 */ /* 0x000fe20000000000 */
[C---:B------:R-:W-:Y:S01]  /*2d50*/  IMAD R5, R57.reuse, R10, R9 ;  /* 0x0000000a39057224 */ /* 0x040fe200078e0209 */
[----:B------:R-:W-:Y:S01]  /*2d60*/  STL [R1+0x88], R27 ;  /* 0x0000881b01007387 */ /* 0x000fe20000100800 */
[----:B------:R-:W-:Y:S02]  /*2d70*/  IMAD R7, R57, R7, R8 ;  /* 0x0000000739077224 */ /* 0x000fe400078e0208 */
[----:B------:R-:W-:-:S02]  /*2d80*/  IMAD.MOV.U32 R8, RZ, RZ, R11 ;  /* 0x000000ffff087224 */ /* 0x000fc400078e000b */
[----:B------:R-:W-:Y:S01]  /*2d90*/  @!P5 IMAD.MOV R2, RZ, RZ, -R2 ;  /* 0x000000ffff02d224 */ /* 0x000fe200078e0a02 */
[C---:B------:R-:W-:Y:S01]  /*2da0*/  ISETP.GT.U32.AND P5, PT, R57.reuse, R5, PT ;  /* 0x000000053900720c */ /* 0x040fe20003fa4070 */
[----:B------:R-:W-:Y:S01]  /*2db0*/  @!P1 IMAD.MOV R6, RZ, RZ, -R6 ;  /* 0x000000ffff069224 */ /* 0x000fe200078e0a06 */
[----:B------:R-:W-:Y:S01]  /*2dc0*/  ISETP.GT.U32.AND P6, PT, R57, R7, PT ;  /* 0x000000073900720c */ /* 0x000fe20003fc4070 */
[----:B------:R-:W-:Y:S01]  /*2dd0*/  IMAD.HI.U32 R9, R0, R8, RZ ;  /* 0x0000000800097227 */ /* 0x000fe200078e00ff */
[----:B------:R-:W-:Y:S02]  /*2de0*/  ISETP.GE.AND P1, PT, R13, RZ, PT ;  /* 0x000000ff0d00720c */ /* 0x000fe40003f26270 */
[----:B------:R0:W-:Y:S01]  /*2df0*/  STL [R1+0x9c], R6 ;  /* 0x00009c0601007387 */ /* 0x0001e20000100800 */
[--C-:B------:R-:W-:Y:S01]  /*2e00*/  @!P3 IMAD.IADD R4, R4, 0x1, -R57.reuse ;  /* 0x000000010404b824 */ /* 0x100fe200078e0a39 */
[----:B------:R-:W-:Y:S01]  /*2e10*/  ISETP.GE.AND P3, PT, R14, RZ, PT ;  /* 0x000000ff0e00720c */ /* 0x000fe20003f66270 */
[----:B------:R-:W-:Y:S01]  /*2e20*/  @!P2 IMAD.IADD R26, R26, 0x1, -R57 ;  /* 0x000000011a1aa824 */ /* 0x000fe200078e0a39 */
[----:B------:R1:W-:Y:S01]  /*2e30*/  STL [R1+0xd0], R2 ;  /* 0x0000d00201007387 */ /* 0x0003e20000100800 */
[----:B------:R-:W-:-:S02]  /*2e40*/  IMAD.MOV R9, RZ, RZ, -R9 ;  /* 0x000000ffff097224 */ /* 0x000fc400078e0a09 */
[--C-:B------:R-:W-:Y:S01]  /*2e50*/  @!P5 IMAD.IADD R5, R5, 0x1, -R57.reuse ;  /* 0x000000010505d824 */ /* 0x100fe200078e0a39 */
[----:B------:R-:W-:Y:S01]  /*2e60*/  ISETP.GE.AND P5, PT, R16, RZ, PT ;  /* 0x000000ff1000720c */ /* 0x000fe20003fa6270 */
[C---:B------:R-:W-:Y:S02]  /*2e70*/  IMAD R8, R57.reuse, R9, R8 ;  /* 0x0000000939087224 */ /* 0x040fe400078e0208 */
[----:B0-----:R-:W-:Y:S02]  /*2e80*/  IMAD.MOV.U32 R6, RZ, RZ, R4 ;  /* 0x000000ffff067224 */ /* 0x001fe400078e0004 */
[----:B------:R-:W-:Y:S01]  /*2e90*/  IMAD.MOV.U32 R4, RZ, RZ, R26 ;  /* 0x000000ffff047224 */ /* 0x000fe200078e001a */
[----:B-1----:R-:W-:Y:S01]  /*2ea0*/  IABS R2, R16 ;  /* 0x0000001000027213 */ /* 0x002fe20000000000 */
[----:B------:R-:W-:Y:S01]  /*2eb0*/  @!P0 IMAD.MOV R6, RZ, RZ, -R6 ;  /* 0x000000ffff068224 */ /* 0x000fe200078e0a06 */
[C---:B------:R-:W-:Y:S01]  /*2ec0*/  ISETP.GT.U32.AND P2, PT, R57.reuse, R8, PT ;  /* 0x000000083900720c */ /* 0x040fe20003f44070 */
[----:B------:R-:W-:Y:S01]  /*2ed0*/  @!P4 IMAD.MOV R4, RZ, RZ, -R4 ;  /* 0x000000ffff04c224 */ /* 0x000fe200078e0a04 */
[----:B------:R-:W-:Y:S01]  /*2ee0*/  ISETP.GT.U32.AND P4, PT, R57, R5, PT ;  /* 0x000000053900720c */ /* 0x000fe20003f84070 */
[----:B------:R-:W-:Y:S01]  /*2ef0*/  @!P6 IMAD.IADD R7, R7, 0x1, -R57 ;  /* 0x000000010707e824 */ /* 0x000fe200078e0a39 */
[----:B------:R0:W-:Y:S01]  /*2f00*/  STL [R1+0x78], R6 ;  /* 0x0000780601007387 */ /* 0x0001e20000100800 */
[----:B------:R-:W-:Y:S01]  /*2f10*/  IMAD.MOV.U32 R61, RZ, RZ, R2 ;  /* 0x000000ffff3d7224 */ /* 0x000fe200078e0002 */
[----:B------:R-:W-:-:S02]  /*2f20*/  IABS R2, R17 ;  /* 0x0000001100027213 */ /* 0x000fc40000000000 */
[----:B------:R1:W-:Y:S01]  /*2f30*/  STL [R1+0x10], R4 ;  /* 0x0000100401007387 */ /* 0x0003e20000100800 */
[----:B------:R-:W-:Y:S02]  /*2f40*/  ISETP.GT.U32.AND P0, PT, R57, R7, PT ;  /* 0x000000073900720c */ /* 0x000fe40003f04070 */
[----:B------:R-:W-:Y:S02]  /*2f50*/  ISETP.GE.AND P6, PT, R15, RZ, PT ;  /* 0x000000ff0f00720c */ /* 0x000fe40003fc6270 */
[----:B------:R-:W-:Y:S02]  /*2f60*/  @!P2 IMAD.IADD R8, R8, 0x1, -R57 ;  /* 0x000000010808a824 */ /* 0x000fe400078e0a39 */
[----:B0-----:R-:W-:-:S03]  /*2f70*/  IMAD.HI.U32 R6, R0, R2, RZ ;  /* 0x0000000200067227 */ /* 0x001fc600078e00ff */
[----:B------:R-:W-:Y:S01]  /*2f80*/  ISETP.GT.U32.AND P2, PT, R57, R8, PT ;  /* 0x000000083900720c */ /* 0x000fe20003f44070 */
[----:B-1----:R-:W-:-:S04]  /*2f90*/  IMAD.HI.U32 R4, R0, R61, RZ ;  /* 0x0000003d00047227 */ /* 0x002fc800078e00ff */
[----:B------:R-:W-:Y:S02]  /*2fa0*/  IMAD.MOV R4, RZ, RZ, -R4 ;  /* 0x000000ffff047224 */ /* 0x000fe400078e0a04 */
[----:B------:R-:W-:Y:S02]  /*2fb0*/  @!P4 IMAD.IADD R5, R5, 0x1, -R57 ;  /* 0x000000010505c824 */ /* 0x000fe400078e0a39 */
[----:B------:R-:W-:Y:S02]  /*2fc0*/  IMAD R61, R57, R4, R61 ;  /* 0x00000004393d7224 */ /* 0x000fe400078e023d */
[----:B------:R-:W-:Y:S01]  /*2fd0*/  @!P0 IMAD.IADD R7, R7, 0x1, -R57 ;  /* 0x0000000107078824 */ /* 0x000fe200078e0a39 */
[----:B------:R-:W-:Y:S01]  /*2fe0*/  ISETP.GE.AND P0, PT, R17, RZ, PT ;  /* 0x000000ff1100720c */ /* 0x000fe20003f06270 */
[----:B------:R-:W-:Y:S01]  /*2ff0*/  IMAD.MOV R6, RZ, RZ, -R6 ;  /* 0x000000ffff067224 */ /* 0x000fe200078e0a06 */
[----:B------:R-:W-:Y:S01]  /*3000*/  ISETP.GT.U32.AND P4, PT, R57, R61, PT ;  /* 0x0000003d3900720c */ /* 0x000fe20003f84070 */
[----:B------:R-:W-:-:S02]  /*3010*/  IMAD.MOV.U32 R10, RZ, RZ, R7 ;  /* 0x000000ffff0a7224 */ /* 0x000fc400078e0007 */
[C---:B------:R-:W-:Y:S02]  /*3020*/  IMAD R2, R57.reuse, R6, R2 ;  /* 0x0000000639027224 */ /* 0x040fe400078e0202 */
[----:B------:R-:W-:Y:S02]  /*3030*/  @!P1 IMAD.MOV R10, RZ, RZ, -R10 ;  /* 0x000000ffff0a9224 */ /* 0x000fe400078e0a0a */
[----:B------:R-:W-:Y:S01]  /*3040*/  IMAD.HI.U32 R4, R0, R60, RZ ;  /* 0x0000003c00047227 */ /* 0x000fe200078e00ff */
[----:B------:R-:W-:Y:S02]  /*3050*/  ISETP.GT.U32.AND P1, PT, R57, R2, PT ;  /* 0x000000023900720c */ /* 0x000fe40003f24070 */
[----:B------:R-:W-:Y:S01]  /*3060*/  STL [R1+0x8], R10 ;  /* 0x0000080a01007387 */ /* 0x000fe20000100800 */
[----:B------:R-:W-:Y:S02]  /*3070*/  IMAD.MOV R4, RZ, RZ, -R4 ;  /* 0x000000ffff047224 */ /* 0x000fe400078e0a04 */
[----:B------:R-:W-:-:S02]  /*3080*/  @!P4 IMAD.IADD R61, R61, 0x1, -R57 ;  /* 0x000000013d3dc824 */ /* 0x000fc400078e0a39 */
[----:B------:R-:W-:Y:S01]  /*3090*/  @!P2 IMAD.IADD R8, R8, 0x1, -R57 ;  /* 0x000000010808a824 */ /* 0x000fe200078e0a39 */
[----:B------:R-:W-:Y:S01]  /*30a0*/  ISETP.GE.AND P2, PT, R18, RZ, PT ;  /* 0x000000ff1200720c */ /* 0x000fe20003f46270 */
[C---:B------:R-:W-:Y:S01]  /*30b0*/  IMAD R60, R57.reuse, R4, R60 ;  /* 0x00000004393c7224 */ /* 0x040fe200078e023c */
[----:B------:R-:W-:Y:S01]  /*30c0*/  ISETP.GT.U32.AND P4, PT, R57, R61, PT ;  /* 0x0000003d3900720c */ /* 0x000fe20003f84070 */
[----:B------:R-:W-:Y:S02]  /*30d0*/  IMAD.MOV.U32 R9, RZ, RZ, R5 ;  /* 0x000000ffff097224 */ /* 0x000fe400078e0005 */
[----:B------:R-:W-:-:S04]  /*30e0*/  IMAD.HI.U32 R4, R0, R59, RZ ;  /* 0x0000003b00047227 */ /* 0x000fc800078e00ff */
[----:B------:R-:W-:Y:S02]  /*30f0*/  IMAD.MOV.U32 R5, RZ, RZ, R8 ;  /* 0x000000ffff057224 */ /* 0x000fe400078e0008 */
[----:B------:R-:W-:Y:S01]  /*3100*/  @!P3 IMAD.MOV R9, RZ, RZ, -R9 ;  /* 0x000000ffff09b224 */ /* 0x000fe200078e0a09 */
[----:B------:R-:W-:Y:S01]  /*3110*/  ISETP.GE.AND P3, PT, R19, RZ, PT ;  /* 0x000000ff1300720c */ /* 0x000fe20003f66270 */
[----:B------:R-:W-:Y:S02]  /*3120*/  IMAD.MOV R4, RZ, RZ, -R4 ;  /* 0x000000ffff047224 */ /* 0x000fe400078e0a04 */
[----:B------:R-:W-:Y:S01]  /*3130*/  @!P6 IMAD.MOV R5, RZ, RZ, -R5 ;  /* 0x000000ffff05e224 */ /* 0x000fe200078e0a05 */
[----:B------:R-:W-:Y:S01]  /*3140*/  ISETP.GT.U32.AND P6, PT, R57, R60, PT ;  /* 0x0000003c3900720c */ /* 0x000fe20003fc4070 */
[----:B------:R-:W-:Y:S01]  /*3150*/  @!P1 IMAD.IADD R2, R2, 0x1, -R57 ;  /* 0x0000000102029824 */ /* 0x000fe200078e0a39 */
[----:B------:R-:W-:Y:S01]  /*3160*/  STL [R1+0x4], R9 ;  /* 0x0000040901007387 */ /* 0x000fe20000100800 */
[----:B------:R-:W-:-:S03]  /*3170*/  IMAD.HI.U32 R6, R0, R34, RZ ;  /* 0x0000002200067227 */ /* 0x000fc600078e00ff */
[----:B------:R0:W-:Y:S01]  /*3180*/  STL [R1], R5 ;  /* 0x0000000501007387 */ /* 0x0001e20000100800 */
[C---:B------:R-:W-:Y:S01]  /*3190*/  IMAD R59, R57.reuse, R4, R59 ;  /* 0x00000004393b7224 */ /* 0x040fe200078e023b */
[----:B------:R-:W-:Y:S01]  /*31a0*/  ISETP.GT.U32.AND P1, PT, R57, R2, PT ;  /* 0x000000023900720c */ /* 0x000fe20003f24070 */
[----:B------:R-:W-:Y:S01]  /*31b0*/  IMAD.MOV R6, RZ, RZ, -R6 ;  /* 0x000000ffff067224 */ /* 0x000fe200078e0a06 */
[----:B------:R-:W-:Y:S01]  /*31c0*/  IABS R4, R23 ;  /* 0x0000001700047213 */ /* 0x000fe20000000000 */
[--C-:B------:R-:W-:Y:S01]  /*31d0*/  @!P4 IMAD.IADD R61, R61, 0x1, -R57.reuse ;  /* 0x000000013d3dc824 */ /* 0x100fe200078e0a39 */
[C---:B------:R-:W-:Y:S01]  /*31e0*/  ISETP.GT.U32.AND P4, PT, R57.reuse, R59, PT ;  /* 0x0000003b3900720c */ /* 0x040fe20003f84070 */
[----:B------:R-:W-:Y:S02]  /*31f0*/  IMAD R34, R57, R6, R34 ;  /* 0x0000000639227224 */ /* 0x000fe400078e0222 */
[----:B------:R-:W-:Y:S02]  /*3200*/  @!P6 IMAD.IADD R60, R60, 0x1, -R57 ;  /* 0x000000013c3ce824 */ /* 0x000fe400078e0a39 */
[----:B0-----:R-:W-:-:S03]  /*3210*/  IMAD.HI.U32 R5, R0, R44, RZ ;  /* 0x0000002c00057227 */ /* 0x001fc600078e00ff */
[C---:B------:R-:W-:Y:S01]  /*3220*/  ISETP.GT.U32.AND P6, PT, R57.reuse, R60, PT ;  /* 0x0000003c3900720c */ /* 0x040fe20003fc4070 */
[----:B------:R-:W-:Y:S02]  /*3230*/  IMAD.MOV R7, RZ, RZ, -R5 ;  /* 0x000000ffff077224 */ /* 0x000fe400078e0a05 */
[----:B------:R-:W-:Y:S01]  /*3240*/  @!P5 IMAD.MOV R61, RZ, RZ, -R61 ;  /* 0x000000ffff3dd224 */ /* 0x000fe200078e0a3d */
[C---:B------:R-:W-:Y:S01]  /*3250*/  ISETP.GT.U32.AND P5, PT, R57.reuse, R34, PT ;  /* 0x000000223900720c */ /* 0x040fe20003fa4070 */
[----:B------:R-:W-:Y:S02]  /*3260*/  IMAD R44, R57, R7, R44 ;  /* 0x00000007392c7224 */ /* 0x000fe400078e022c */
[--C-:B------:R-:W-:Y:S01]  /*3270*/  @!P1 IMAD.IADD R2, R2, 0x1, -R57.reuse ;  /* 0x0000000102029824 */ /* 0x100fe200078e0a39 */
[----:B------:R0:W-:Y:S01]  /*3280*/  STL [R1+0x1660], R61 ;  /* 0x0016603d01007387 */ /* 0x0001e20000100800 */
[----:B------:R-:W-:Y:S01]  /*3290*/  @!P4 IMAD.IADD R59, R59, 0x1, -R57 ;  /* 0x000000013b3bc824 */ /* 0x000fe200078e0a39 */
[----:B------:R-:W-:Y:S01]  /*32a0*/  ISETP.GT.U32.AND P1, PT, R57, R44, PT ;  /* 0x0000002c3900720c */ /* 0x000fe20003f24070 */
[----:B------:R-:W-:-:S02]  /*32b0*/  IMAD.MOV.U32 R8, RZ, RZ, R2 ;  /* 0x000000ffff087224 */ /* 0x000fc400078e0002 */
[--C-:B------:R-:W-:Y:S01]  /*32c0*/  @!P6 IMAD.IADD R60, R60, 0x1, -R57.reuse ;  /* 0x000000013c3ce824 */ /* 0x100fe200078e0a39 */
[C---:B------:R-:W-:Y:S01]  /*32d0*/  ISETP.GT.U32.AND P4, PT, R57.reuse, R59, PT ;  /* 0x0000003b3900720c */ /* 0x040fe20003f84070 */
[----:B------:R-:W-:Y:S02]  /*32e0*/  @!P0 IMAD.MOV R8, RZ, RZ, -R8 ;  /* 0x000000ffff088224 */ /* 0x000fe400078e0a08 */
[--C-:B------:R-:W-:Y:S01]  /*32f0*/  @!P5 IMAD.IADD R34, R34, 0x1, -R57.reuse ;  /* 0x000000012222d824 */ /* 0x100fe200078e0a39 */
[----:B0-----:R-:W2:Y:S01]  /*3300*/  LDL.LU R61, [R1+0x18] ;  /* 0x00001800013d7983 */ /* 0x001ea20000300800 */
[----:B------:R-:W-:Y:S02]  /*3310*/  @!P2 IMAD.MOV R60, RZ, RZ, -R60 ;  /* 0x000000ffff3ca224 */ /* 0x000fe400078e0a3c */
[----:B------:R-:W-:Y:S01]  /*3320*/  IMAD.HI.U32 R6, R0, R29, RZ ;  /* 0x0000001d00067227 */ /* 0x000fe200078e00ff */
[----:B------:R-:W-:Y:S01]  /*3330*/  ISETP.GT.U32.AND P5, PT, R57, R34, PT ;  /* 0x000000223900720c */ /* 0x000fe20003fa4070 */
[----:B------:R-:W3:Y:S02]  /*3340*/  LDL.LU R28, [R1+0x28] ;  /* 0x00002800011c7983 */ /* 0x000ee40000300800 */
[--C-:B------:R-:W-:Y:S01]  /*3350*/  @!P1 IMAD.IADD R44, R44, 0x1, -R57.reuse ;  /* 0x000000012c2c9824 */ /* 0x100fe200078e0a39 */
[----:B------:R-:W-:Y:S01]  /*3360*/  ISETP.GE.AND P0, PT, R20, RZ, PT ;  /* 0x000000ff1400720c */ /* 0x000fe20003f06270 */
[----:B------:R-:W-:Y:S01]  /*3370*/  @!P4 IMAD.IADD R59, R59, 0x1, -R57 ;  /* 0x000000013b3bc824 */ /* 0x000fe200078e0a39 */
[----:B------:R-:W-:Y:S01]  /*3380*/  IABS R2, R25 ;  /* 0x0000001900027213 */ /* 0x000fe20000000000 */
[----:B------:R-:W-:Y:S01]  /*3390*/  IMAD.MOV R5, RZ, RZ, -R6 ;  /* 0x000000ffff057224 */ /* 0x000fe200078e0a06 */
[----:B------:R-:W-:-:S02]  /*33a0*/  ISETP.GT.U32.AND P2, PT, R57, R44, PT ;  /* 0x0000002c3900720c */ /* 0x000fc40003f44070 */
[----:B------:R-:W-:Y:S01]  /*33b0*/  ISETP.GE.AND P4, PT, R21, RZ, PT ;  /* 0x000000ff1500720c */ /* 0x000fe20003f86270 */
[----:B------:R-:W-:Y:S02]  /*33c0*/  @!P3 IMAD.MOV R59, RZ, RZ, -R59 ;  /* 0x000000ffff3bb224 */ /* 0x000fe400078e0a3b */
[----:B------:R-:W-:Y:S01]  /*33d0*/  @!P5 IMAD.IADD R34, R34, 0x1, -R57 ;  /* 0x000000012222d824 */ /* 0x000fe200078e0a39 */
[----:B------:R-:W-:Y:S01]  /*33e0*/  STL [R1+0xc4], R8 ;  /* 0x0000c40801007387 */ /* 0x000fe20000100800 */
[C---:B------:R-:W-:Y:S02]  /*33f0*/  IMAD R29, R57.reuse, R5, R29 ;  /* 0x00000005391d7224 */ /* 0x040fe400078e021d */
[----:B------:R-:W-:Y:S01]  /*3400*/  @!P0 IMAD.MOV R34, RZ, RZ, -R34 ;  /* 0x000000ffff228224 */ /* 0x000fe200078e0a22 */
[----:B------:R-:W4:Y:S01]  /*3410*/  LDL.LU R21, [R1+0x24] ;  /* 0x0000240001157983 */ /* 0x000f220000300800 */
[----:B------:R-:W-:Y:S01]  /*3420*/  IMAD.HI.U32 R5, R0, R4, RZ ;  /* 0x0000000400057227 */ /* 0x000fe200078e00ff */
[----:B------:R-:W-:-:S03]  /*3430*/  ISETP.GT.U32.AND P6, PT, R57, R29, PT ;  /* 0x0000001d3900720c */ /* 0x000fc60003fc4070 */
[--C-:B------:R-:W-:Y:S01]  /*3440*/  @!P2 IMAD.IADD R44, R44, 0x1, -R57.reuse ;  /* 0x000000012c2ca824 */ /* 0x100fe200078e0a39 */
[----:B------:R0:W-:Y:S03]  /*3450*/  STL [R1+0x1664], R60 ;  /* 0x0016643c01007387 */ /* 0x0001e60000100800 */
[----:B------:R-:W-:Y:S01]  /*3460*/  @!P4 IMAD.MOV R44, RZ, RZ, -R44 ;  /* 0x000000ffff2cc224 */ /* 0x000fe200078e0a2c */
[----:B------:R-:W-:Y:S01]  /*3470*/  ISETP.GE.AND P2, PT, R25, RZ, PT ;  /* 0x000000ff1900720c */ /* 0x000fe20003f46270 */
[----:B0-----:R-:W5:Y:S04]  /*3480*/  LDL.LU R60, [R1+0x14] ;  /* 0x00001400013c7983 */ /* 0x001f680000300800 */
[----:B------:R0:W-:Y:S04]  /*3490*/  STL [R1+0x1668], R59 ;  /* 0x0016683b01007387 */ /* 0x0001e80000100800 */
[----:B0-----:R-:W3:Y:S04]  /*34a0*/  LDL.LU R59, [R1+0x2c] ;  /* 0x00002c00013b7983 */ /* 0x001ee80000300800 */
[----:B------:R0:W-:Y:S04]  /*34b0*/  STL [R1+0x166c], R34 ;  /* 0x00166c2201007387 */ /* 0x0001e80000100800 */
[----:B0-----:R-:W4:Y:S04]  /*34c0*/  LDL.LU R34, [R1+0x20] ;  /* 0x0000200001227983 */ /* 0x001f280000300800 */
[----:B------:R-:W3:Y:S04]  /*34d0*/  LDL.LU R25, [R1+0x1c] ;  /* 0x00001c0001197983 */ /* 0x000ee80000300800 */
[----:B------:R0:W-:Y:S04]  /*34e0*/  STL [R1+0x1670], R44 ;  /* 0x0016702c01007387 */ /* 0x0001e80000100800 */
[----:B0-----:R-:W2:Y:S01]  /*34f0*/  LDL.LU R44, [R1+0xc] ;  /* 0x00000c00012c7983 */ /* 0x001ea20000300800 */
[----:B------:R-:W-:Y:S01]  /*3500*/  @!P6 IMAD.IADD R29, R29, 0x1, -R57 ;  /* 0x000000011d1de824 */ /* 0x000fe200078e0a39 */
[----:B------:R-:W-:Y:S01]  /*3510*/  IABS R10, R24 ;  /* 0x00000018000a7213 */ /* 0x000fe20000000000 */
[----:B------:R-:W-:-:S03]  /*3520*/  IMAD.MOV R5, RZ, RZ, -R5 ;  /* 0x000000ffff057224 */ /* 0x000fc600078e0a05 */
[C---:B------:R-:W-:Y:S01]  /*3530*/  ISETP.GT.U32.AND P6, PT, R57.reuse, R29, PT ;  /* 0x0000001d3900720c */ /* 0x040fe20003fc4070 */
[----:B------:R-:W-:Y:S02]  /*3540*/  IMAD R15, R57, R5, R4 ;  /* 0x00000005390f7224 */ /* 0x000fe400078e0204 */
[----:B------:R-:W-:-:S04]  /*3550*/  IMAD.HI.U32 R4, R0, R10, RZ ;  /* 0x0000000a00047227 */ /* 0x000fc800078e00ff */
[----:B------:R-:W-:-:S04]  /*3560*/  IMAD.MOV R4, RZ, RZ, -R4 ;  /* 0x000000ffff047224 */ /* 0x000fc800078e0a04 */
[----:B------:R-:W-:Y:S02]  /*3570*/  IMAD R10, R57, R4, R10 ;  /* 0x00000004390a7224 */ /* 0x000fe400078e020a */
[----:B------:R-:W-:-:S03]  /*3580*/  @!P6 IMAD.IADD R29, R29, 0x1, -R57 ;  /* 0x000000011d1de824 */ /* 0x000fc600078e0a39 */
[C---:B------:R-:W-:Y:S01]  /*3590*/  ISETP.GT.U32.AND P6, PT, R57.reuse, R10, PT ;  /* 0x0000000a3900720c */ /* 0x040fe20003fc4070 */
[----:B------:R-:W-:Y:S01]  /*35a0*/  IMAD.HI.U32 R4, R0, R2, RZ ;  /* 0x0000000200047227 */ /* 0x000fe200078e00ff */
[----:B------:R-:W-:Y:S02]  /*35b0*/  ISETP.GT.U32.AND P5, PT, R57, R15, PT ;  /* 0x0000000f3900720c */ /* 0x000fe40003fa4070 */
[----:B------:R-:W-:Y:S01]  /*35c0*/  IABS R9, R30 ;  /* 0x0000001e00097213 */ /* 0x000fe20000000000 */
[----:B------:R-:W-:-:S08]  /*35d0*/  IMAD.MOV R4, RZ, RZ, -R4 ;  /* 0x000000ffff047224 */ /* 0x000fd000078e0a04 */
[----:B------:R-:W-:Y:S02]  /*35e0*/  @!P6 IMAD.IADD R10, R10, 0x1, -R57 ;  /* 0x000000010a0ae824 */ /* 0x000fe400078e0a39 */
[C---:B------:R-:W-:Y:S02]  /*35f0*/  IMAD R38, R57.reuse, R4, R2 ;  /* 0x0000000439267224 */ /* 0x040fe400078e0202 */
[----:B------:R-:W-:Y:S01]  /*3600*/  IMAD.HI.U32 R4, R0, R9, RZ ;  /* 0x0000000900047227 */ /* 0x000fe200078e00ff */
[----:B------:R-:W-:-:S03]  /*3610*/  ISETP.GT.U32.AND P6, PT, R57, R10, PT ;  /* 0x0000000a3900720c */ /* 0x000fc60003fc4070 */
[----:B------:R-:W-:Y:S02]  /*3620*/  IMAD.MOV R4, RZ, RZ, -R4 ;  /* 0x000000ffff047224 */ /* 0x000fe400078e0a04 */
[----:B------:R-:W-:Y:S02]  /*3630*/  @!P5 IMAD.IADD R15, R15, 0x1, -R57 ;  /* 0x000000010f0fd824 */ /* 0x000fe400078e0a39 */
[----:B------:R-:W-:-:S03]  /*3640*/  IMAD R9, R57, R4, R9 ;  /* 0x0000000439097224 */ /* 0x000fc600078e0209 */
[----:B------:R-:W-:-:S03]  /*3650*/  ISETP.GT.U32.AND P5, PT, R57, R15, PT ;  /* 0x0000000f3900720c */ /* 0x000fc60003fa4070 */
[----:B------:R-:W-:Y:S01]  /*3660*/  @!P6 IMAD.IADD R10, R10, 0x1, -R57 ;  /* 0x000000010a0ae824 */ /* 0x000fe200078e0a39 */
[----:B------:R-:W-:Y:S02]  /*3670*/  ISETP.GT.U32.AND P6, PT, R57, R9, PT ;  /* 0x000000093900720c */ /* 0x000fe40003fc4070 */
[----:B------:R-:W-:Y:S02]  /*3680*/  IABS R27, R33 ;  /* 0x00000021001b7213 */ /* 0x000fe40000000000 */
[----:B------:R-:W-:Y:S02]  /*3690*/  ISETP.GE.AND P0, PT, R24, RZ, PT ;  /* 0x000000ff1800720c */ /* 0x000fe40003f06270 */
[----:B------:R-:W-:-:S03]  /*36a0*/  IABS R2, R35 ;  /* 0x0000002300027213 */ /* 0x000fc60000000000 */
[----:B------:R-:W-:Y:S01]  /*36b0*/  @!P5 IMAD.IADD R15, R15, 0x1, -R57 ;  /* 0x000000010f0fd824 */ /* 0x000fe200078e0a39 */
[----:B------:R-:W-:Y:S01]  /*36c0*/  ISETP.GT.U32.AND P5, PT, R57, R38, PT ;  /* 0x000000263900720c */ /* 0x000fe20003fa4070 */
[----:B------:R-:W-:-:S04]  /*36d0*/  IMAD.HI.U32 R6, R0, R27, RZ ;  /* 0x0000001b00067227 */ /* 0x000fc800078e00ff */
[----:B------:R-:W-:Y:S02]  /*36e0*/  @!P6 IMAD.IADD R9, R9, 0x1, -R57 ;  /* 0x000000010909e824 */ /* 0x000fe400078e0a39 */
[----:B------:R-:W-:-:S03]  /*36f0*/  IMAD.HI.U32 R5, R0, R2, RZ ;  /* 0x0000000200057227 */ /* 0x000fc600078e00ff */
[C---:B------:R-:W-:Y:S01]  /*3700*/  ISETP.GT.U32.AND P6, PT, R57.reuse, R9, PT ;  /* 0x000000093900720c */ /* 0x040fe20003fc4070 */
[----:B------:R-:W-:Y:S01]  /*3710*/  IMAD.MOV R6, RZ, RZ, -R6 ;  /* 0x000000ffff067224 */ /* 0x000fe200078e0a06 */
[----:B------:R-:W-:Y:S01]  /*3720*/  ISETP.GE.AND P1, PT, R22, RZ, PT ;  /* 0x000000ff1600720c */ /* 0x000fe20003f26270 */
[----:B------:R-:W-:Y:S01]  /*3730*/  IMAD.MOV R5, RZ, RZ, -R5 ;  /* 0x000000ffff057224 */ /* 0x000fe200078e0a05 */
[----:B------:R-:W-:Y:S01]  /*3740*/  IABS R22, R32 ;  /* 0x0000002000167213 */ /* 0x000fe20000000000 */
[----:B------:R-:W-:Y:S01]  /*3750*/  IMAD R27, R57, R6, R27 ;  /* 0x00000006391b7224 */ /* 0x000fe200078e021b */
[----:B------:R-:W-:Y:S01]  /*3760*/  IABS R16, R31 ;  /* 0x0000001f00107213 */ /* 0x000fe20000000000 */
[----:B------:R-:W-:Y:S01]  /*3770*/  @!P5 IMAD.IADD R38, R38, 0x1, -R57 ;  /* 0x000000012626d824 */ /* 0x000fe200078e0a39 */
[----:B------:R-:W-:Y:S01]  /*3780*/  ISETP.GE.AND P3, PT, R23, RZ, PT ;  /* 0x000000ff1700720c */ /* 0x000fe20003f66270 */
[C---:B------:R-:W-:Y:S02]  /*3790*/  IMAD R2, R57.reuse, R5, R2 ;  /* 0x0000000539027224 */ /* 0x040fe400078e0202 */
[----:B------:R-:W-:Y:S01]  /*37a0*/  @!P0 IMAD.MOV R10, RZ, RZ, -R10 ;  /* 0x000000ffff0a8224 */ /* 0x000fe200078e0a0a */
[C---:B------:R-:W-:Y:S01]  /*37b0*/  ISETP.GT.U32.AND P0, PT, R57.reuse, R27, PT ;  /* 0x0000001b3900720c */ /* 0x040fe20003f04070 */
[----:B------:R-:W-:Y:S01]  /*37c0*/  IMAD.HI.U32 R7, R0, R22, RZ ;  /* 0x0000001600077227 */ /* 0x000fe200078e00ff */
[----:B------:R-:W-:-:S03]  /*37d0*/  ISETP.GT.U32.AND P5, PT, R57, R38, PT ;  /* 0x000000263900720c */ /* 0x000fc60003fa4070 */
[----:B------:R-:W-:Y:S01]  /*37e0*/  IMAD.HI.U32 R8, R0, R16, RZ ;  /* 0x0000001000087227 */ /* 0x000fe200078e00ff */
[----:B------:R-:W-:-:S03]  /*37f0*/  IABS R4, R36 ;  /* 0x0000002400047213 */ /* 0x000fc60000000000 */
[----:B------:R-:W-:Y:S01]  /*3800*/  @!P6 IMAD.IADD R9, R9, 0x1, -R57 ;  /* 0x000000010909e824 */ /* 0x000fe200078e0a39 */
[C---:B------:R-:W-:Y:S01]  /*3810*/  ISETP.GT.U32.AND P6, PT, R57.reuse, R2, PT ;  /* 0x000000023900720c */ /* 0x040fe20003fc4070 */
[----:B------:R-:W-:Y:S02]  /*3820*/  IMAD.MOV R7, RZ, RZ, -R7 ;  /* 0x000000ffff077224 */ /* 0x000fe400078e0a07 */
[----:B------:R-:W-:Y:S02]  /*3830*/  IMAD.MOV R8, RZ, RZ, -R8 ;  /* 0x000000ffff087224 */ /* 0x000fe400078e0a08 */
[----:B------:R-:W-:Y:S02]  /*3840*/  IMAD R22, R57, R7, R22 ;  /* 0x0000000739167224 */ /* 0x000fe400078e0216 */
[----:B------:R-:W-:Y:S01]  /*3850*/  IMAD.HI.U32 R5, R0, R4, RZ ;  /* 0x0000000400057227 */ /* 0x000fe200078e00ff */
[----:B------:R-:W-:-:S03]  /*3860*/  IABS R42, R37 ;  /* 0x00000025002a7213 */ /* 0x000fc60000000000 */
[C---:B------:R-:W-:Y:S02]  /*3870*/  IMAD R16, R57.reuse, R8, R16 ;  /* 0x0000000839107224 */ /* 0x040fe400078e0210 */
[----:B------:R-:W-:Y:S01]  /*3880*/  @!P3 IMAD.MOV R15, RZ, RZ, -R15 ;  /* 0x000000ffff0fb224 */ /* 0x000fe200078e0a0f */
[----:B------:R-:W-:Y:S01]  /*3890*/  ISETP.GT.U32.AND P3, PT, R57, R22, PT ;  /* 0x000000163900720c */ /* 0x000fe20003f64070 */
[----:B------:R-:W-:Y:S02]  /*38a0*/  @!P0 IMAD.IADD R27, R27, 0x1, -R57 ;  /* 0x000000011b1b8824 */ /* 0x000fe400078e0a39 */
[----:B------:R-:W-:Y:S02]  /*38b0*/  IMAD.MOV R5, RZ, RZ, -R5 ;  /* 0x000000ffff057224 */ /* 0x000fe400078e0a05 */
[--C-:B------:R-:W-:Y:S01]  /*38c0*/  @!P5 IMAD.IADD R38, R38, 0x1, -R57.reuse ;  /* 0x000000012626d824 */ /* 0x100fe200078e0a39 */
[C---:B------:R-:W-:Y:S01]  /*38d0*/  ISETP.GT.U32.AND P5, PT, R57.reuse, R16, PT ;  /* 0x000000103900720c */ /* 0x040fe20003fa4070 */
[----:B------:R-:W-:Y:S01]  /*38e0*/  @!P6 IMAD.IADD R2, R2, 0x1, -R57 ;  /* 0x000000010202e824 */ /* 0x000fe200078e0a39 */
[C---:B------:R-:W-:Y:S01]  /*38f0*/  ISETP.GT.U32.AND P6, PT, R57.reuse, R27, PT ;  /* 0x0000001b3900720c */ /* 0x040fe20003fc4070 */
[----:B------:R-:W-:-:S02]  /*3900*/  IMAD R4, R57, R5, R4 ;  /* 0x0000000539047224 */ /* 0x000fc400078e0204 */
[----:B------:R-:W-:-:S04]  /*3910*/  IMAD.HI.U32 R5, R0, R42, RZ ;  /* 0x0000002a00057227 */ /* 0x000fc800078e00ff */
[----:B------:R-:W-:Y:S02]  /*3920*/  IMAD.MOV R5, RZ, RZ, -R5 ;  /* 0x000000ffff057224 */ /* 0x000fe400078e0a05 */
[--C-:B------:R-:W-:Y:S02]  /*3930*/  @!P3 IMAD.IADD R22, R22, 0x1, -R57.reuse ;  /* 0x000000011616b824 */ /* 0x100fe400078e0a39 */
[C---:B------:R-:W-:Y:S02]  /*3940*/  IMAD R42, R57.reuse, R5, R42 ;  /* 0x00000005392a7224 */ /* 0x040fe400078e022a */
[--C-:B------:R-:W-:Y:S01]  /*3950*/  @!P5 IMAD.IADD R16, R16, 0x1, -R57.reuse ;  /* 0x000000011010d824 */ /* 0x100fe200078e0a39 */
[----:B------:R-:W-:Y:S01]  /*3960*/  ISETP.GT.U32.AND P0, PT, R57, R22, PT ;  /* 0x000000163900720c */ /* 0x000fe20003f04070 */
[----:B------:R-:W-:Y:S01]  /*3970*/  @!P6 IMAD.IADD R27, R27, 0x1, -R57 ;  /* 0x000000011b1be824 */ /* 0x000fe200078e0a39 */
[C---:B------:R-:W-:Y:S02]  /*3980*/  ISETP.GT.U32.AND P6, PT, R57.reuse, R42, PT ;  /* 0x0000002a3900720c */ /* 0x040fe40003fc4070 */
[----:B------:R-:W-:-:S02]  /*3990*/  ISETP.GT.U32.AND P3, PT, R57, R16, PT ;  /* 0x000000103900720c */ /* 0x000fc40003f64070 */
[----:B------:R-:W-:Y:S02]  /*39a0*/  IABS R55, R40 ;  /* 0x0000002800377213 */ /* 0x000fe40000000000 */
[----:B------:R-:W-:-:S03]  /*39b0*/  ISETP.GE.AND P4, PT, R30, RZ, PT ;  /* 0x000000ff1e00720c */ /* 0x000fc60003f86270 */
[----:B------:R-:W-:-:S04]  /*39c0*/  IMAD.HI.U32 R6, R0, R55, RZ ;  /* 0x0000003700067227 */ /* 0x000fc800078e00ff */
[--C-:B------:R-:W-:Y:S01]  /*39d0*/  @!P0 IMAD.IADD R22, R22, 0x1, -R57.reuse ;  /* 0x0000000116168824 */ /* 0x100fe200078e0a39 */
[----:B------:R-:W-:Y:S01]  /*39e0*/  ISETP.GE.AND P0, PT, R35, RZ, PT ;  /* 0x000000ff2300720c */ /* 0x000fe20003f06270 */
[--C-:B------:R-:W-:Y:S01]  /*39f0*/  @!P6 IMAD.IADD R42, R42, 0x1, -R57.reuse ;  /* 0x000000012a2ae824 */ /* 0x100fe200078e0a39 */
[----:B------:R-:W-:Y:S01]  /*3a00*/  IABS R35, R41 ;  /* 0x0000002900237213 */ /* 0x000fe20000000000 */
[----:B------:R-:W-:Y:S02]  /*3a10*/  IMAD.MOV R6, RZ, RZ, -R6 ;  /* 0x000000ffff067224 */ /* 0x000fe400078e0a06 */
[----:B------:R-:W-:Y:S01]  /*3a20*/  @!P3 IMAD.IADD R16, R16, 0x1, -R57 ;  /* 0x000000011010b824 */ /* 0x000fe200078e0a39 */
[C---:B------:R-:W-:Y:S01]  /*3a30*/  ISETP.GT.U32.AND P3, PT, R57.reuse, R4, PT ;  /* 0x000000043900720c */ /* 0x040fe20003f64070 */
[C---:B------:R-:W-:Y:S01]  /*3a40*/  IMAD R55, R57.reuse, R6, R55 ;  /* 0x0000000639377224 */ /* 0x040fe200078e0237 */
[----:B------:R-:W-:Y:S01]  /*3a50*/  ISETP.GT.U32.AND P6, PT, R57, R42, PT ;  /* 0x0000002a3900720c */ /* 0x000fe20003fc4070 */
[----:B------:R-:W-:Y:S01]  /*3a60*/  @!P1 IMAD.MOV R29, RZ, RZ, -R29 ;  /* 0x000000ffff1d9224 */ /* 0x000fe200078e0a1d */
[----:B------:R-:W-:Y:S01]  /*3a70*/  ISETP.GE.AND P1, PT, R31, RZ, PT ;  /* 0x000000ff1f00720c */ /* 0x000fe20003f26270 */
[----:B------:R-:W-:Y:S01]  /*3a80*/  IMAD.HI.U32 R6, R0, R35, RZ ;  /* 0x0000002300067227 */ /* 0x000fe200078e00ff */
[----:B------:R-:W-:-:S02]  /*3a90*/  IABS R47, R39 ;  /* 0x00000027002f7213 */ /* 0x000fc40000000000 */
[----:B------:R-:W-:Y:S01]  /*3aa0*/  ISETP.GE.AND P5, PT, R33, RZ, PT ;  /* 0x000000ff2100720c */ /* 0x000fe20003fa6270 */
[----:B------:R-:W-:Y:S01]  /*3ab0*/  @!P4 IMAD.MOV R9, RZ, RZ, -R9 ;  /* 0x000000ffff09c224 */ /* 0x000fe200078e0a09 */
[----:B------:R-:W-:Y:S01]  /*3ac0*/  ISETP.GT.U32.AND P4, PT, R57, R2, PT ;  /* 0x000000023900720c */ /* 0x000fe20003f84070 */
[----:B------:R-:W-:Y:S02]  /*3ad0*/  IMAD.MOV R6, RZ, RZ, -R6 ;  /* 0x000000ffff067224 */ /* 0x000fe400078e0a06 */
[----:B------:R-:W-:-:S04]  /*3ae0*/  IMAD.HI.U32 R5, R0, R47, RZ ;  /* 0x0000002f00057227 */ /* 0x000fc800078e00ff */
[C---:B------:R-:W-:Y:S02]  /*3af0*/  IMAD R35, R57.reuse, R6, R35 ;  /* 0x0000000639237224 */ /* 0x040fe400078e0223 */
[--C-:B------:R-:W-:Y:S02]  /*3b00*/  @!P3 IMAD.IADD R4, R4, 0x1, -R57.reuse ;  /* 0x000000010404b824 */ /* 0x100fe400078e0a39 */
[----:B------:R-:W-:Y:S01]  /*3b10*/  @!P6 IMAD.IADD R42, R42, 0x1, -R57 ;  /* 0x000000012a2ae824 */ /* 0x000fe200078e0a39 */
[C---:B------:R-:W-:Y:S01]  /*3b20*/  ISETP.GT.U32.AND P6, PT, R57.reuse, R35, PT ;  /* 0x000000233900720c */ /* 0x040fe20003fc4070 */
[----:B------:R-:W-:Y:S02]  /*3b30*/  IMAD.MOV R5, RZ, RZ, -R5 ;  /* 0x000000ffff057224 */ /* 0x000fe400078e0a05 */
[----:B------:R-:W-:Y:S01]  /*3b40*/  @!P1 IMAD.MOV R16, RZ, RZ, -R16 ;  /* 0x000000ffff109224 */ /* 0x000fe200078e0a10 */
[C---:B------:R-:W-:Y:S01]  /*3b50*/  ISETP.GT.U32.AND P1, PT, R57.reuse, R4, PT ;  /* 0x000000043900720c */ /* 0x040fe20003f24070 */
[----:B------:R-:W-:Y:S01]  /*3b60*/  IMAD R47, R57, R5, R47 ;  /* 0x00000005392f7224 */ /* 0x000fe200078e022f */
[----:B------:R-:W-:Y:S01]  /*3b70*/  IABS R5, R43 ;  /* 0x0000002b00057213 */ /* 0x000fe20000000000 */
[----:B------:R-:W-:-:S02]  /*3b80*/  @!P4 IMAD.IADD R2, R2, 0x1, -R57 ;  /* 0x000000010202c824 */ /* 0x000fc400078e0a39 */
[----:B------:R-:W-:Y:S01]  /*3b90*/  @!P5 IMAD.MOV R27, RZ, RZ, -R27 ;  /* 0x000000ffff1bd224 */ /* 0x000fe200078e0a1b */
[----:B------:R-:W-:Y:S01]  /*3ba0*/  ISETP.GT.U32.AND P5, PT, R57, R55, PT ;  /* 0x000000373900720c */ /* 0x000fe20003fa4070 */
[----:B------:R-:W-:Y:S01]  /*3bb0*/  @!P2 IMAD.MOV R38, RZ, RZ, -R38 ;  /* 0x000000ffff26a224 */ /* 0x000fe200078e0a26 */
[----:B------:R-:W-:Y:S01]  /*3bc0*/  ISETP.GE.AND P2, PT, R32, RZ, PT ;  /* 0x000000ff2000720c */ /* 0x000fe20003f46270 */
[----:B------:R-:W-:Y:S01]  /*3bd0*/  IMAD.MOV.U32 R32, RZ, RZ, R2 ;  /* 0x000000ffff207224 */ /* 0x000fe200078e0002 */
[----:B------:R-:W-:Y:S01]  /*3be0*/  ISETP.GE.AND P4, PT, R36, RZ, PT ;  /* 0x000000ff2400720c */ /* 0x000fe20003f86270 */
[----:B------:R-:W-:Y:S01]  /*3bf0*/  IMAD.HI.U32 R2, R0, R5, RZ ;  /* 0x0000000500027227 */ /* 0x000fe200078e00ff */
[----:B------:R-:W-:-:S03]  /*3c00*/  IABS R36, R45 ;  /* 0x0000002d00247213 */ /* 0x000fc60000000000 */
[--C-:B------:R-:W-:Y:S02]  /*3c10*/  @!P6 IMAD.IADD R35, R35, 0x1, -R57.reuse ;  /* 0x000000012323e824 */ /* 0x100fe400078e0a39 */
[----:B------:R-:W-:Y:S02]  /*3c20*/  IMAD.MOV R2, RZ, RZ, -R2 ;  /* 0x000000ffff027224 */ /* 0x000fe400078e0a02 */
[----:B------:R-:W-:Y:S01]  /*3c30*/  @!P1 IMAD.IADD R4, R4, 0x1, -R57 ;  /* 0x0000000104049824 */ /* 0x000fe200078e0a39 */
[----:B------:R-:W-:Y:S01]  /*3c40*/  ISETP.GE.AND P1, PT, R40, RZ, PT ;  /* 0x000000ff2800720c */ /* 0x000fe20003f26270 */
[----:B------:R-:W-:Y:S01]  /*3c50*/  IMAD R40, R57, R2, R5 ;  /* 0x0000000239287224 */ /* 0x000fe200078e0205 */
[----:B------:R-:W-:Y:S01]  /*3c60*/  ISETP.GE.AND P3, PT, R37, RZ, PT ;  /* 0x000000ff2500720c */ /* 0x000fe20003f66270 */
[----:B------:R-:W-:Y:S01]  /*3c70*/  IMAD.MOV.U32 R37, RZ, RZ, R4 ;  /* 0x000000ffff257224 */ /* 0x000fe200078e0004 */
[----:B------:R-:W-:Y:S01]  /*3c80*/  ISETP.GT.U32.AND P6, PT, R57, R35, PT ;  /* 0x000000233900720c */ /* 0x000fe20003fc4070 */
[----:B------:R-:W-:-:S02]  /*3c90*/  @!P5 IMAD.IADD R55, R55, 0x1, -R57 ;  /* 0x000000013737d824 */ /* 0x000fc400078e0a39 */
[----:B------:R-:W-:Y:S01]  /*3ca0*/  IMAD.HI.U32 R2, R0, R36, RZ ;  /* 0x0000002400027227 */ /* 0x000fe200078e00ff */
[----:B------:R-:W-:-:S03]  /*3cb0*/  IABS R18, R46 ;  /* 0x0000002e00127213 */ /* 0x000fc60000000000 */
[----:B------:R-:W-:Y:S01]  /*3cc0*/  @!P4 IMAD.MOV R37, RZ, RZ, -R37 ;  /* 0x000000ffff25c224 */ /* 0x000fe200078e0a25 */
[----:B------:R-:W-:Y:S01]  /*3cd0*/  ISETP.GT.U32.AND P4, PT, R57, R55, PT ;  /* 0x000000373900720c */ /* 0x000fe20003f84070 */
[----:B------:R-:W-:Y:S02]  /*3ce0*/  IMAD.MOV R4, RZ, RZ, -R2 ;  /* 0x000000ffff047224 */ /* 0x000fe400078e0a02 */
[----:B------:R-:W-:-:S04]  /*3cf0*/  IMAD.HI.U32 R2, R0, R18, RZ ;  /* 0x0000001200027227 */ /* 0x000fc800078e00ff */
[----:B------:R-:W-:Y:S02]  /*3d00*/  IMAD R36, R57, R4, R36 ;  /* 0x0000000439247224 */ /* 0x000fe400078e0224 */
[--C-:B------:R-:W-:Y:S02]  /*3d10*/  @!P6 IMAD.IADD R35, R35, 0x1, -R57.reuse ;  /* 0x000000012323e824 */ /* 0x100fe400078e0a39 */
[----:B------:R-:W-:Y:S01]  /*3d20*/  IMAD.MOV R2, RZ, RZ, -R2 ;  /* 0x000000ffff027224 */ /* 0x000fe200078e0a02 */
[----:B------:R-:W-:Y:S01]  /*3d30*/  ISETP.GT.U32.AND P6, PT, R57, R36, PT ;  /* 0x000000243900720c */ /* 0x000fe20003fc4070 */
[----:B------:R-:W-:Y:S02]  /*3d40*/  @!P4 IMAD.IADD R55, R55, 0x1, -R57 ;  /* 0x000000013737c824 */ /* 0x000fe400078e0a39 */
[C---:B------:R-:W-:Y:S02]  /*3d50*/  IMAD R18, R57.reuse, R2, R18 ;  /* 0x0000000239127224 */ /* 0x040fe400078e0212 */
[----:B------:R-:W-:Y:S01]  /*3d60*/  @!P2 IMAD.MOV R22, RZ, RZ, -R22 ;  /* 0x000000ffff16a224 */ /* 0x000fe200078e0a16 */
[C---:B------:R-:W-:Y:S01]  /*3d70*/  ISETP.GT.U32.AND P2, PT, R57.reuse, R47, PT ;  /* 0x0000002f3900720c */ /* 0x040fe20003f44070 */
[----:B------:R-:W-:Y:S01]  /*3d80*/  @!P1 IMAD.MOV R55, RZ, RZ, -R55 ;  /* 0x000000ffff379224 */ /* 0x000fe200078e0a37 */
[C---:B------:R-:W-:Y:S01]  /*3d90*/  ISETP.GT.U32.AND P1, PT, R57.reuse, R18, PT ;  /* 0x000000123900720c */ /* 0x040fe20003f24070 */
[----:B------:R-:W-:Y:S01]  /*3da0*/  @!P3 IMAD.MOV R42, RZ, RZ, -R42 ;  /* 0x000000ffff2ab224 */ /* 0x000fe200078e0a2a */
[----:B------:R-:W-:-:S02]  /*3db0*/  ISETP.GT.U32.AND P3, PT, R57, R40, PT ;  /* 0x000000283900720c */ /* 0x000fc40003f64070 */
[----:B------:R-:W-:Y:S01]  /*3dc0*/  IABS R4, R48 ;  /* 0x0000003000047213 */ /* 0x000fe20000000000 */
[----:B------:R-:W-:-:S04]  /*3dd0*/  @!P6 IMAD.IADD R36, R36, 0x1, -R57 ;  /* 0x000000012424e824 */ /* 0x000fc800078e0a39 */
[----:B------:R-:W-:Y:S01]  /*3de0*/  IMAD.HI.U32 R2, R0, R4, RZ ;  /* 0x0000000400027227 */ /* 0x000fe200078e00ff */
[----:B------:R-:W-:-:S03]  /*3df0*/  ISETP.GT.U32.AND P6, PT, R57, R36, PT ;  /* 0x000000243900720c */ /* 0x000fc60003fc4070 */
[----:B------:R-:W-:Y:S01]  /*3e00*/  @!P0 IMAD.MOV R32, RZ, RZ, -R32 ;  /* 0x000000ffff208224 */ /* 0x000fe200078e0a20 */
[----:B------:R-:W-:Y:S01]  /*3e10*/  ISETP.GE.AND P0, PT, R39, RZ, PT ;  /* 0x000000ff2700720c */ /* 0x000fe20003f06270 */
[--C-:B------:R-:W-:Y:S01]  /*3e20*/  @!P2 IMAD.IADD R47, R47, 0x1, -R57.reuse ;  /* 0x000000012f2fa824 */ /* 0x100fe200078e0a39 */
[----:B------:R-:W-:Y:S01]  /*3e30*/  IABS R39, R49 ;  /* 0x0000003100277213 */ /* 0x000fe20000000000 */
[----:B------:R-:W-:Y:S02]  /*3e40*/  IMAD.MOV R2, RZ, RZ, -R2 ;  /* 0x000000ffff027224 */ /* 0x000fe400078e0a02 */
[--C-:B------:R-:W-:Y:S02]  /*3e50*/  @!P1 IMAD.IADD R18, R18, 0x1, -R57.reuse ;  /* 0x0000000112129824 */ /* 0x100fe400078e0a39 */
[----:B------:R-:W-:Y:S01]  /*3e60*/  @!P3 IMAD.IADD R40, R40, 0x1, -R57 ;  /* 0x000000012828b824 */ /* 0x000fe200078e0a39 */
[----:B------:R-:W-:Y:S01]  /*3e70*/  ISETP.GE.AND P3, PT, R46, RZ, PT ;  /* 0x000000ff2e00720c */ /* 0x000fe20003f66270 */
[C---:B------:R-:W-:Y:S01]  /*3e80*/  IMAD R23, R57.reuse, R2, R4 ;  /* 0x0000000239177224 */ /* 0x040fe200078e0204 */
[----:B------:R-:W-:Y:S01]  /*3e90*/  ISETP.GT.U32.AND P5, PT, R57, R47, PT ;  /* 0x0000002f3900720c */ /* 0x000fe20003fa4070 */
[----:B------:R-:W-:Y:S01]  /*3ea0*/  IMAD.HI.U32 R4, R0, R39, RZ ;  /* 0x0000002700047227 */ /* 0x000fe200078e00ff */
[----:B------:R-:W-:-:S02]  /*3eb0*/  IABS R46, R50 ;  /* 0x00000032002e7213 */ /* 0x000fc40000000000 */
[C---:B------:R-:W-:Y:S01]  /*3ec0*/  ISETP.GT.U32.AND P1, PT, R57.reuse, R18, PT ;  /* 0x000000123900720c */ /* 0x040fe20003f24070 */
[----:B------:R-:W-:Y:S01]  /*3ed0*/  @!P6 IMAD.IADD R36, R36, 0x1, -R57 ;  /* 0x000000012424e824 */ /* 0x000fe200078e0a39 */
[----:B------:R-:W-:Y:S01]  /*3ee0*/  ISETP.GT.U32.AND P6, PT, R57, R23, PT ;  /* 0x000000173900720c */ /* 0x000fe20003fc4070 */
[----:B------:R-:W-:-:S04]  /*3ef0*/  IMAD.HI.U32 R2, R0, R46, RZ ;  /* 0x0000002e00027227 */ /* 0x000fc800078e00ff */
[----:B------:R-:W-:Y:S02]  /*3f00*/  IMAD.MOV R4, RZ, RZ, -R4 ;  /* 0x000000ffff047224 */ /* 0x000fe400078e0a04 */
[----:B------:R-:W-:Y:S02]  /*3f10*/  IMAD.MOV R2, RZ, RZ, -R2 ;  /* 0x000000ffff027224 */ /* 0x000fe400078e0a02 */
[----:B------:R-:W-:Y:S02]  /*3f20*/  IMAD R39, R57, R4, R39 ;  /* 0x0000000439277224 */ /* 0x000fe400078e0227 */
[--C-:B------:R-:W-:Y:S02]  /*3f30*/  @!P5 IMAD.IADD R47, R47, 0x1, -R57.reuse ;  /* 0x000000012f2fd824 */ /* 0x100fe400078e0a39 */
[C---:B------:R-:W-:Y:S02]  /*3f40*/  IMAD R46, R57.reuse, R2, R46 ;  /* 0x00000002392e7224 */ /* 0x040fe400078e022e */
[----:B------:R-:W-:Y:S01]  /*3f50*/  @!P1 IMAD.IADD R18, R18, 0x1, -R57 ;  /* 0x0000000112129824 */ /* 0x000fe200078e0a39 */
[C---:B------:R-:W-:Y:S01]  /*3f60*/  ISETP.GT.U32.AND P1, PT, R57.reuse, R39, PT ;  /* 0x000000273900720c */ /* 0x040fe20003f24070 */
[----:B------:R-:W-:Y:S01]  /*3f70*/  @!P0 IMAD.MOV R47, RZ, RZ, -R47 ;  /* 0x000000ffff2f8224 */ /* 0x000fe200078e0a2f */
[----:B------:R-:W-:Y:S01]  /*3f80*/  ISETP.GT.U32.AND P0, PT, R57, R40, PT ;  /* 0x000000283900720c */ /* 0x000fe20003f04070 */
[----:B------:R-:W-:Y:S01]  /*3f90*/  @!P6 IMAD.IADD R23, R23, 0x1, -R57 ;  /* 0x000000011717e824 */ /* 0x000fe200078e0a39 */
[----:B------:R-:W-:-:S02]  /*3fa0*/  ISETP.GT.U32.AND P6, PT, R57, R46, PT ;  /* 0x0000002e3900720c */ /* 0x000fc40003fc4070 */
[----:B------:R-:W-:Y:S02]  /*3fb0*/  ISETP.GE.AND P5, PT, R43, RZ, PT ;  /* 0x000000ff2b00720c */ /* 0x000fe40003fa6270 */
[----:B------:R-:W-:-:S05]  /*3fc0*/  IABS R14, R53 ;  /* 0x00000035000e7213 */ /* 0x000fca0000000000 */
[----:B------:R-:W-:Y:S02]  /*3fd0*/  @!P1 IMAD.IADD R39, R39, 0x1, -R57 ;  /* 0x0000000127279824 */ /* 0x000fe400078e0a39 */
[----:B------:R-:W-:Y:S01]  /*3fe0*/  IMAD.HI.U32 R2, R0, R14, RZ ;  /* 0x0000000e00027227 */ /* 0x000fe200078e00ff */
[----:B------:R-:W-:-:S03]  /*3ff0*/  IABS R17, R54 ;  /* 0x0000003600117213 */ /* 0x000fc60000000000 */
[--C-:B------:R-:W-:Y:S02]  /*4000*/  @!P0 IMAD.IADD R40, R40, 0x1, -R57.reuse ;  /* 0x0000000128288824 */ /* 0x100fe400078e0a39 */
[----:B------:R-:W-:Y:S01]  /*4010*/  @!P6 IMAD.IADD R46, R46, 0x1, -R57 ;  /* 0x000000012e2ee824 */ /* 0x000fe200078e0a39 */
[C---:B------:R-:W-:Y:S01]  /*4020*/  ISETP.GT.U32.AND P6, PT, R57.reuse, R39, PT ;  /* 0x000000273900720c */ /* 0x040fe20003fc4070 */
[----:B------:R-:W-:Y:S02]  /*4030*/  IMAD.MOV R2, RZ, RZ, -R2 ;  /* 0x000000ffff027224 */ /* 0x000fe400078e0a02 */
[----:B------:R-:W-:Y:S01]  /*4040*/  @!P5 IMAD.MOV R40, RZ, RZ, -R40 ;  /* 0x000000ffff28d224 */ /* 0x000fe200078e0a28 */
[C---:B------:R-:W-:Y:S01]  /*4050*/  ISETP.GT.U32.AND P5, PT, R57.reuse, R46, PT ;  /* 0x0000002e3900720c */ /* 0x040fe20003fa4070 */
[----:B------:R-:W-:Y:S02]  /*4060*/  IMAD R14, R57, R2, R14 ;  /* 0x00000002390e7224 */ /* 0x000fe400078e020e */
[----:B------:R-:W-:Y:S01]  /*4070*/  IMAD.HI.U32 R2, R0, R17, RZ ;  /* 0x0000001100027227 */ /* 0x000fe200078e00ff */
[----:B------:R-:W-:-:S03]  /*4080*/  IABS R11, R52 ;  /* 0x00000034000b7213 */ /* 0x000fc60000000000 */
[----:B------:R-:W-:Y:S02]  /*4090*/  IMAD.MOV R2, RZ, RZ, -R2 ;  /* 0x000000ffff027224 */ /* 0x000fe400078e0a02 */
[----:B------:R-:W-:Y:S01]  /*40a0*/  @!P6 IMAD.IADD R39, R39, 0x1, -R57 ;  /* 0x000000012727e824 */ /* 0x000fe200078e0a39 */
[C---:B------:R-:W-:Y:S01]  /*40b0*/  ISETP.GT.U32.AND P6, PT, R57.reuse, R14, PT ;  /* 0x0000000e3900720c */ /* 0x040fe20003fc4070 */
[----:B------:R-:W-:Y:S01]  /*40c0*/  IMAD R17, R57, R2, R17 ;  /* 0x0000000239117224 */ /* 0x000fe200078e0211 */
[----:B------:R-:W-:Y:S01]  /*40d0*/  IABS R7, R51 ;  /* 0x0000003300077213 */ /* 0x000fe20000000000 */
[----:B------:R-:W-:Y:S01]  /*40e0*/  IMAD.HI.U32 R4, R0, R11, RZ ;  /* 0x0000000b00047227 */ /* 0x000fe200078e00ff */
[----:B------:R-:W-:-:S03]  /*40f0*/  ISETP.GE.AND P4, PT, R45, RZ, PT ;  /* 0x000000ff2d00720c */ /* 0x000fc60003f86270 */
[----:B------:R-:W-:Y:S01]  /*4100*/  @!P5 IMAD.IADD R46, R46, 0x1, -R57 ;  /* 0x000000012e2ed824 */ /* 0x000fe200078e0a39 */
[----:B------:R-:W-:Y:S01]  /*4110*/  ISETP.GT.U32.AND P5, PT, R57, R17, PT ;  /* 0x000000113900720c */ /* 0x000fe20003fa4070 */
[----:B------:R-:W-:Y:S01]  /*4120*/  IMAD.MOV R4, RZ, RZ, -R4 ;  /* 0x000000ffff047224 */ /* 0x000fe200078e0a04 */
[----:B------:R-:W-:Y:S01]  /*4130*/  IABS R20, R56 ;  /* 0x0000003800147213 */ /* 0x000fe20000000000 */
[----:B------:R-:W-:-:S04]  /*4140*/  IMAD.HI.U32 R5, R0, R7, RZ ;  /* 0x0000000700057227 */ /* 0x000fc800078e00ff */
[----:B------:R-:W-:Y:S02]  /*4150*/  IMAD R11, R57, R4, R11 ;  /* 0x00000004390b7224 */ /* 0x000fe400078e020b */
[----:B------:R-:W-:Y:S02]  /*4160*/  IMAD.MOV R5, RZ, RZ, -R5 ;  /* 0x000000ffff057224 */ /* 0x000fe400078e0a05 */
[----:B------:R-:W-:Y:S01]  /*4170*/  IMAD.HI.U32 R4, R0, R20, RZ ;  /* 0x0000001400047227 */ /* 0x000fe200078e00ff */
[----:B------:R-:W-:-:S03]  /*4180*/  IABS R24, R58 ;  /* 0x0000003a00187213 */ /* 0x000fc60000000000 */
[----:B------:R-:W-:Y:S02]  /*4190*/  @!P6 IMAD.IADD R14, R14, 0x1, -R57 ;  /* 0x000000010e0ee824 */ /* 0x000fe400078e0a39 */
[----:B------:R-:W-:Y:S02]  /*41a0*/  IMAD R7, R57, R5, R7 ;  /* 0x0000000539077224 */ /* 0x000fe400078e0207 */
[----:B------:R-:W-:Y:S02]  /*41b0*/  IMAD.MOV R4, RZ, RZ, -R4 ;  /* 0x000000ffff047224 */ /* 0x000fe400078e0a04 */
[----:B------:R-:W-:Y:S01]  /*41c0*/  @!P5 IMAD.IADD R17, R17, 0x1, -R57 ;  /* 0x000000011111d824 */ /* 0x000fe200078e0a39 */
[C---:B------:R-:W-:Y:S01]  /*41d0*/  ISETP.GT.U32.AND P5, PT, R57.reuse, R14, PT ;  /* 0x0000000e3900720c */ /* 0x040fe20003fa4070 */
[----:B------:R-:W-:Y:S01]  /*41e0*/  @!P4 IMAD.MOV R36, RZ, RZ, -R36 ;  /* 0x000000ffff24c224 */ /* 0x000fe200078e0a24 */
[C---:B------:R-:W-:Y:S01]  /*41f0*/  ISETP.GT.U32.AND P4, PT, R57.reuse, R7, PT ;  /* 0x000000073900720c */ /* 0x040fe20003f84070 */
[----:B------:R-:W-:-:S02]  /*4200*/  IMAD R20, R57, R4, R20 ;  /* 0x0000000439147224 */ /* 0x000fc400078e0214 */
[----:B------:R-:W-:Y:S01]  /*4210*/  IMAD.HI.U32 R4, R0, R24, RZ ;  /* 0x0000001800047227 */ /* 0x000fe200078e00ff */
[----:B--2---:R-:W-:-:S03]  /*4220*/  IABS R2, R44 ;  /* 0x0000002c00027213 */ /* 0x004fc60000000000 */
[----:B------:R-:W-:Y:S02]  /*4230*/  IMAD.MOV R4, RZ, RZ, -R4 ;  /* 0x000000ffff047224 */ /* 0x000fe400078e0a04 */
[----:B------:R-:W-:Y:S02]  /*4240*/  IMAD.MOV.U32 R26, RZ, RZ, R2 ;  /* 0x000000ffff1a7224 */ /* 0x000fe400078e0002 */
[----:B------:R-:W-:Y:S02]  /*4250*/  IMAD R24, R57, R4, R24 ;  /* 0x0000000439187224 */ /* 0x000fe400078e0218 */
[--C-:B------:R-:W-:Y:S02]  /*4260*/  @!P5 IMAD.IADD R14, R14, 0x1, -R57.reuse ;  /* 0x000000010e0ed824 */ /* 0x100fe400078e0a39 */
[----:B------:R-:W-:Y:S01]  /*4270*/  @!P4 IMAD.IADD R7, R7, 0x1, -R57 ;  /* 0x000000010707c824 */ /* 0x000fe200078e0a39 */
[----:B------:R-:W-:Y:S01]  /*4280*/  ISETP.GT.U32.AND P5, PT, R57, R24, PT ;  /* 0x000000183900720c */ /* 0x000fe20003fa4070 */
[----:B------:R-:W-:-:S03]  /*4290*/  IMAD.HI.U32 R2, R0, R26, RZ ;  /* 0x0000001a00027227 */ /* 0x000fc600078e00ff */
[----:B------:R-:W-:Y:S01]  /*42a0*/  ISETP.GT.U32.AND P6, PT, R57, R7, PT ;  /* 0x000000073900720c */ /* 0x000fe20003fc4070 */
[----:B------:R-:W-:Y:S01]  /*42b0*/  IMAD.MOV R5, RZ, RZ, -R2 ;  /* 0x000000ffff057224 */ /* 0x000fe200078e0a02 */
[----:B-----5:R-:W-:-:S03]  /*42c0*/  IABS R4, R60 ;  /* 0x0000003c00047213 */ /* 0x020fc60000000000 */
[----:B------:R-:W-:-:S04]  /*42d0*/  IMAD R26, R57, R5, R26 ;  /* 0x00000005391a7224 */ /* 0x000fc800078e021a */
[--C-:B------:R-:W-:Y:S01]  /*42e0*/  @!P5 IMAD.IADD R24, R24, 0x1, -R57.reuse ;  /* 0x000000011818d824 */ /* 0x100fe200078e0a39 */
[----:B------:R-:W-:Y:S01]  /*42f0*/  ISETP.GT.U32.AND P5, PT, R57, R26, PT ;  /* 0x0000001a3900720c */ /* 0x000fe20003fa4070 */
[----:B------:R-:W-:Y:S01]  /*4300*/  IMAD.MOV.U32 R2, RZ, RZ, R4 ;  /* 0x000000ffff027224 */ /* 0x000fe200078e0004 */
[----:B------:R-:W-:Y:S01]  /*4310*/  ISETP.GE.AND P4, PT, R51, RZ, PT ;  /* 0x000000ff3300720c */ /* 0x000fe20003f86270 */
[----:B------:R-:W-:Y:S01]  /*4320*/  @!P6 IMAD.IADD R7, R7, 0x1, -R57 ;  /* 0x000000010707e824 */ /* 0x000fe200078e0a39 */
[----:B------:R-:W-:Y:S01]  /*4330*/  ISETP.GE.AND P6, PT, R53, RZ, PT ;  /* 0x000000ff3500720c */ /* 0x000fe20003fc6270 */
[----:B------:R-:W-:-:S04]  /*4340*/  IMAD.HI.U32 R6, R0, R2, RZ ;  /* 0x0000000200067227 */ /* 0x000fc800078e00ff */
[----:B------:R-:W-:-:S04]  /*4350*/  IMAD.MOV R6, RZ, RZ, -R6 ;  /* 0x000000ffff067224 */ /* 0x000fc800078e0a06 */
[----:B------:R-:W-:Y:S02]  /*4360*/  @!P5 IMAD.IADD R26, R26, 0x1, -R57 ;  /* 0x000000011a1ad824 */ /* 0x000fe400078e0a39 */
[C---:B------:R-:W-:Y:S02]  /*4370*/  IMAD R2, R57.reuse, R6, R2 ;  /* 0x0000000639027224 */ /* 0x040fe400078e0202 */
[----:B------:R-:W-:Y:S01]  /*4380*/  @!P4 IMAD.MOV R7, RZ, RZ, -R7 ;  /* 0x000000ffff07c224 */ /* 0x000fe200078e0a07 */
[C---:B------:R-:W-:Y:S01]  /*4390*/  ISETP.GT.U32.AND P4, PT, R57.reuse, R26, PT ;  /* 0x0000001a3900720c */ /* 0x040fe20003f84070 */
[----:B------:R-:W-:Y:S01]  /*43a0*/  @!P6 IMAD.MOV R14, RZ, RZ, -R14 ;  /* 0x000000ffff0ee224 */ /* 0x000fe200078e0a0e */
[----:B------:R-:W-:Y:S01]  /*43b0*/  ISETP.GT.U32.AND P6, PT, R57, R2, PT ;  /* 0x000000023900720c */ /* 0x000fe20003fc4070 */
[----:B------:R-:W-:Y:S04]  /*43c0*/  STL [R1+0x1674], R29 ;  /* 0x0016741d01007387 */ /* 0x000fe80000100800 */
[----:B------:R0:W-:Y:S04]  /*43d0*/  STL [R1+0x1678], R15 ;  /* 0x0016780f01007387 */ /* 0x0001e80000100800 */
[----:B------:R-:W-:Y:S02]  /*43e0*/  STL [R1+0x167c], R10 ;  /* 0x00167c0a01007387 */ /* 0x000fe40000100800 */
[----:B------:R-:W-:-:S02]  /*43f0*/  @!P4 IMAD.IADD R26, R26, 0x1, -R57 ;  /* 0x000000011a1ac824 */ /* 0x000fc400078e0a39 */
[----:B------:R-:W-:Y:S01]  /*4400*/  STL [R1+0x1680], R38 ;  /* 0x0016802601007387 */ /* 0x000fe20000100800 */
[----:B------:R-:W-:Y:S01]  /*4410*/  ISETP.GE.AND P4, PT, R60, RZ, PT ;  /* 0x000000ff3c00720c */ /* 0x000fe20003f86270 */
[----:B------:R-:W-:Y:S02]  /*4420*/  @!P6 IMAD.IADD R2, R2, 0x1, -R57 ;  /* 0x000000010202e824 */ /* 0x000fe400078e0a39 */
[----:B------:R1:W-:Y:S01]  /*4430*/  STL [R1+0x1684], R9 ;  /* 0x0016840901007387 */ /* 0x0003e20000100800 */
[----:B------:R-:W-:Y:S02]  /*4440*/  IABS R8, R61 ;  /* 0x0000003d00087213 */ /* 0x000fe40000000000 */
[----:B------:R-:W-:Y:S01]  /*4450*/  ISETP.GE.AND P6, PT, R61, RZ, PT ;  /* 0x000000ff3d00720c */ /* 0x000fe20003fc6270 */
[----:B------:R-:W-:Y:S04]  /*4460*/  STL [R1+0x1688], R16 ;  /* 0x0016881001007387 */ /* 0x000fe80000100800 */
[----:B------:R-:W2:Y:S04]  /*4470*/  LDL.LU R60, [R1+0x30] ;  /* 0x00003000013c7983 */ /* 0x000ea80000300800 */
[----:B------:R-:W5:Y:S01]  /*4480*/  LDL.LU R61, [R1+0x34] ;  /* 0x00003400013d7983 */ /* 0x000f620000300800 */
[----:B------:R-:W-:-:S02]  /*4490*/  ISETP.GE.AND P2, PT, R41, RZ, PT ;  /* 0x000000ff2900720c */ /* 0x000fc40003f46270 */
[C---:B------:R-:W-:Y:S01]  /*44a0*/  ISETP.GT.U32.AND P1, PT, R57.reuse, R23, PT ;  /* 0x000000173900720c */ /* 0x040fe20003f24070 */
[----:B------:R-:W-:Y:S01]  /*44b0*/  @!P3 IMAD.MOV R18, RZ, RZ, -R18 ;  /* 0x000000ffff12b224 */ /* 0x000fe200078e0a12 */
[----:B------:R-:W-:-:S09]  /*44c0*/  ISETP.GT.U32.AND P3, PT, R57, R11, PT ;  /* 0x0000000b3900720c */ /* 0x000fd20003f64070 */
[----:B------:R-:W-:Y:S01]  /*44d0*/  @!P2 IMAD.MOV R35, RZ, RZ, -R35 ;  /* 0x000000ffff23a224 */ /* 0x000fe200078e0a23 */
[----:B------:R-:W-:Y:S01]  /*44e0*/  ISETP.GE.AND P2, PT, R48, RZ, PT ;  /* 0x000000ff3000720c */ /* 0x000fe20003f46270 */
[--C-:B------:R-:W-:Y:S01]  /*44f0*/  @!P1 IMAD.IADD R23, R23, 0x1, -R57.reuse ;  /* 0x0000000117179824 */ /* 0x100fe200078e0a39 */
[----:B------:R-:W-:Y:S01]  /*4500*/  ISETP.GE.AND P1, PT, R50, RZ, PT ;  /* 0x000000ff3200720c */ /* 0x000fe20003f26270 */
[----:B------:R-:W-:Y:S01]  /*4510*/  @!P3 IMAD.IADD R11, R11, 0x1, -R57 ;  /* 0x000000010b0bb824 */ /* 0x000fe200078e0a39 */
[----:B------:R-:W-:-:S09]  /*4520*/  ISETP.GE.AND P3, PT, R52, RZ, PT ;  /* 0x000000ff3400720c */ /* 0x000fd20003f66270 */
[----:B------:R-:W-:Y:S01]  /*4530*/  @!P2 IMAD.MOV R23, RZ, RZ, -R23 ;  /* 0x000000ffff17a224 */ /* 0x000fe200078e0a17 */
[C---:B------:R-:W-:Y:S01]  /*4540*/  ISETP.GT.U32.AND P2, PT, R57.reuse, R11, PT ;  /* 0x0000000b3900720c */ /* 0x040fe20003f44070 */
[----:B------:R-:W-:Y:S01]  /*4550*/  @!P1 IMAD.MOV R46, RZ, RZ, -R46 ;  /* 0x000000ffff2e9224 */ /* 0x000fe200078e0a2e */
[----:B------:R-:W-:Y:S02]  /*4560*/  ISETP.GT.U32.AND P1, PT, R57, R20, PT ;  /* 0x000000143900720c */ /* 0x000fe40003f24070 */
[----:B----4-:R-:W-:-:S09]  /*4570*/  IABS R12, R34 ;  /* 0x00000022000c7213 */ /* 0x010fd20000000000 */
[--C-:B------:R-:W-:Y:S02]  /*4580*/  @!P2 IMAD.IADD R11, R11, 0x1, -R57.reuse ;  /* 0x000000010b0ba824 */ /* 0x100fe400078e0a39 */
[----:B------:R-:W-:Y:S02]  /*4590*/  @!P1 IMAD.IADD R20, R20, 0x1, -R57 ;  /* 0x0000000114149824 */ /* 0x000fe400078e0a39 */
[----:B------:R-:W-:Y:S01]  /*45a0*/  @!P3 IMAD.MOV R11, RZ, RZ, -R11 ;  /* 0x000000ffff0bb224 */ /* 0x000fe200078e0a0b */
[C---:B------:R-:W-:Y:S01]  /*45b0*/  ISETP.GT.U32.AND P3, PT, R57.reuse, R24, PT ;  /* 0x000000183900720c */ /* 0x040fe20003f64070 */
[----:B------:R-:W-:Y:S01]  /*45c0*/  IMAD.HI.U32 R13, R0, R8, RZ ;  /* 0x00000008000d7227 */ /* 0x000fe200078e00ff */
[----:B------:R-:W-:Y:S02]  /*45d0*/  ISETP.GE.AND P1, PT, R58, RZ, PT ;  /* 0x000000ff3a00720c */ /* 0x000fe40003f26270 */
[----:B------:R-:W-:Y:S01]  /*45e0*/  ISETP.GT.U32.AND P5, PT, R57, R20, PT ;  /* 0x000000143900720c */ /* 0x000fe20003fa4070 */
[----:B------:R-:W-:Y:S01]  /*45f0*/  IMAD.HI.U32 R6, R0, R12, RZ ;  /* 0x0000000c00067227 */ /* 0x000fe200078e00ff */
[----:B------:R-:W-:-:S03]  /*4600*/  ISETP.GE.AND P0, PT, R49, RZ, PT ;  /* 0x000000ff3100720c */ /* 0x000fc60003f06270 */
[----:B------:R-:W-:Y:S02]  /*4610*/  IMAD.MOV R13, RZ, RZ, -R13 ;  /* 0x000000ffff0d7224 */ /* 0x000fe400078e0a0d */
[----:B------:R-:W-:Y:S02]  /*4620*/  IMAD.MOV R6, RZ, RZ, -R6 ;  /* 0x000000ffff067224 */ /* 0x000fe400078e0a06 */
[C---:B------:R-:W-:Y:S02]  /*4630*/  IMAD R8, R57.reuse, R13, R8 ;  /* 0x0000000d39087224 */ /* 0x040fe400078e0208 */
[--C-:B------:R-:W-:Y:S02]  /*4640*/  @!P3 IMAD.IADD R24, R24, 0x1, -R57.reuse ;  /* 0x000000011818b824 */ /* 0x100fe400078e0a39 */
[C---:B------:R-:W-:Y:S01]  /*4650*/  IMAD R6, R57.reuse, R6, R12 ;  /* 0x0000000639067224 */ /* 0x040fe200078e020c */
[----:B---3--:R-:W-:Y:S01]  /*4660*/  IABS R5, R25 ;  /* 0x0000001900057213 */ /* 0x008fe20000000000 */
[----:B------:R-:W-:Y:S01]  /*4670*/  @!P5 IMAD.IADD R20, R20, 0x1, -R57 ;  /* 0x000000011414d824 */ /* 0x000fe200078e0a39 */
[----:B------:R-:W-:Y:S01]  /*4680*/  IABS R4, R21 ;  /* 0x0000001500047213 */ /* 0x000fe20000000000 */
[----:B------:R-:W-:Y:S01]  /*4690*/  @!P1 IMAD.MOV R24, RZ, RZ, -R24 ;  /* 0x000000ffff189224 */ /* 0x000fe200078e0a18 */
[----:B------:R-:W-:-:S02]  /*46a0*/  ISETP.GT.U32.AND P5, PT, R57, R8, PT ;  /* 0x000000083900720c */ /* 0x000fc40003fa4070 */
[----:B------:R-:W-:Y:S01]  /*46b0*/  ISETP.GT.U32.AND P1, PT, R57, R6, PT ;  /* 0x000000063900720c */ /* 0x000fe20003f24070 */
[----:B------:R-:W-:-:S04]  /*46c0*/  IMAD.HI.U32 R19, R0, R5, RZ ;  /* 0x0000000500137227 */ /* 0x000fc800078e00ff */
[----:B------:R-:W-:Y:S01]  /*46d0*/  @!P0 IMAD.MOV R39, RZ, RZ, -R39 ;  /* 0x000000ffff278224 */ /* 0x000fe200078e0a27 */
[----:B------:R-:W-:Y:S01]  /*46e0*/  ISETP.GT.U32.AND P0, PT, R57, R17, PT ;  /* 0x000000113900720c */ /* 0x000fe20003f04070 */
[----:B------:R-:W-:Y:S01]  /*46f0*/  IMAD.HI.U32 R13, R0, R4, RZ ;  /* 0x00000004000d7227 */ /* 0x000fe200078e00ff */
[----:B------:R-:W-:-:S03]  /*4700*/  ISETP.GE.AND P2, PT, R54, RZ, PT ;  /* 0x000000ff3600720c */ /* 0x000fc60003f46270 */
[----:B------:R-:W-:Y:S02]  /*4710*/  IMAD.MOV R19, RZ, RZ, -R19 ;  /* 0x000000ffff137224 */ /* 0x000fe400078e0a13 */
[----:B------:R-:W-:Y:S02]  /*4720*/  IMAD.MOV R13, RZ, RZ, -R13 ;  /* 0x000000ffff0d7224 */ /* 0x000fe400078e0a0d */
[C---:B------:R-:W-:Y:S02]  /*4730*/  IMAD R5, R57.reuse, R19, R5 ;  /* 0x0000001339057224 */ /* 0x040fe400078e0205 */
[C---:B------:R-:W-:Y:S01]  /*4740*/  IMAD R4, R57.reuse, R13, R4 ;  /* 0x0000000d39047224 */ /* 0x040fe200078e0204 */
[----:B------:R-:W-:Y:S01]  /*4750*/  IABS R13, R28 ;  /* 0x0000001c000d7213 */ /* 0x000fe20000000000 */
[--C-:B------:R-:W-:Y:S01]  /*4760*/  @!P5 IMAD.IADD R8, R8, 0x1, -R57.reuse ;  /* 0x000000010808d824 */ /* 0x100fe200078e0a39 */
[----:B------:R-:W-:Y:S01]  /*4770*/  ISETP.GT.U32.AND P5, PT, R57, R2, PT ;  /* 0x000000023900720c */ /* 0x000fe20003fa4070 */
[----:B------:R-:W-:Y:S01]  /*4780*/  @!P1 IMAD.IADD R6, R6, 0x1, -R57 ;  /* 0x0000000106069824 */ /* 0x000fe200078e0a39 */
[----:B------:R-:W-:-:S02]  /*4790*/  ISETP.GE.AND P1, PT, R28, RZ, PT ;  /* 0x000000ff1c00720c */ /* 0x000fc40003f26270 */
[----:B------:R-:W3:Y:S01]  /*47a0*/  LDL.LU R28, [R1+0x38] ;  /* 0x00003800011c7983 */ /* 0x000ee20000300800 */
[----:B------:R-:W-:Y:S01]  /*47b0*/  ISETP.GT.U32.AND P3, PT, R57, R5, PT ;  /* 0x000000053900720c */ /* 0x000fe20003f64070 */
[----:B------:R-:W-:Y:S01]  /*47c0*/  @!P0 IMAD.IADD R17, R17, 0x1, -R57 ;  /* 0x0000000111118824 */ /* 0x000fe200078e0a39 */
[----:B------:R-:W-:Y:S01]  /*47d0*/  ISETP.GE.AND P0, PT, R56, RZ, PT ;  /* 0x000000ff3800720c */ /* 0x000fe20003f06270 */
[----:B0-----:R-:W4:Y:S02]  /*47e0*/  LDL.LU R15, [R1+0x3c] ;  /* 0x00003c00010f7983 */ /* 0x001f240000300800 */
[----:B------:R-:W-:Y:S01]  /*47f0*/  @!P2 IMAD.MOV R17, RZ, RZ, -R17 ;  /* 0x000000ffff11a224 */ /* 0x000fe200078e0a11 */
[----:B------:R-:W-:Y:S02]  /*4800*/  ISETP.GE.AND P2, PT, R44, RZ, PT ;  /* 0x000000ff2c00720c */ /* 0x000fe40003f46270 */
[----:B------:R-:W-:-:S05]  /*4810*/  @!P5 IMAD.IADD R2, R2, 0x1, -R57 ;  /* 0x000000010202d824 */ /* 0x000fca00078e0a39 */
[----:B------:R-:W-:Y:S02]  /*4820*/  @!P3 IMAD.IADD R5, R5, 0x1, -R57 ;  /* 0x000000010505b824 */ /* 0x000fe400078e0a39 */
[----:B-1----:R-:W-:Y:S01]  /*4830*/  IMAD.MOV.U32 R9, RZ, RZ, R2 ;  /* 0x000000ffff097224 */ /* 0x002fe200078e0002 */
[C---:B------:R-:W-:Y:S01]  /*4840*/  ISETP.GT.U32.AND P3, PT, R57.reuse, R8, PT ;  /* 0x000000083900720c */ /* 0x040fe20003f64070 */
[----:B------:R-:W-:Y:S01]  /*4850*/  @!P0 IMAD.MOV R20, RZ, RZ, -R20 ;  /* 0x000000ffff148224 */ /* 0x000fe200078e0a14 */
[----:B------:R-:W-:Y:S01]  /*4860*/  ISETP.GT.U32.AND P0, PT, R57, R5, PT ;  /* 0x000000053900720c */ /* 0x000fe20003f04070 */
[----:B------:R-:W-:Y:S02]  /*4870*/  @!P4 IMAD.MOV R9, RZ, RZ, -R9 ;  /* 0x000000ffff09c224 */ /* 0x000fe400078e0a09 */
[----:B------:R-:W-:Y:S01]  /*4880*/  @!P2 IMAD.MOV R26, RZ, RZ, -R26 ;  /* 0x000000ffff1aa224 */ /* 0x000fe200078e0a1a */
[----:B------:R-:W-:Y:S02]  /*4890*/  ISETP.GE.AND P2, PT, R25, RZ, PT ;  /* 0x000000ff1900720c */ /* 0x000fe40003f46270 */
[----:B------:R0:W-:Y:S01]  /*48a0*/  STL [R1+0xa8], R9 ;  /* 0x0000a80901007387 */ /* 0x0001e20000100800 */
[----:B------:R-:W-:-:S03]  /*48b0*/  ISETP.GT.U32.AND P5, PT, R57, R4, PT ;  /* 0x000000043900720c */ /* 0x000fc60003fa4070 */
[----:B------:R-:W4:Y:S04]  /*48c0*/  LDL.LU R44, [R1+0x40] ;  /* 0x00004000012c7983 */ /* 0x000f280000300800 */
[----:B------:R-:W4:Y:S01]  /*48d0*/  LDL.LU R31, [R1+0x44] ;  /* 0x00004400011f7983 */ /* 0x000f220000300800 */
[----:B------:R-:W-:-:S03]  /*48e0*/  @!P3 IMAD.IADD R8, R8, 0x1, -R57 ;  /* 0x000000010808b824 */ /* 0x000fc600078e0a39 */
[----:B------:R-:W4:Y:S01]  /*48f0*/  LDL.LU R29, [R1+0x48] ;  /* 0x00004800011d7983 */ /* 0x000f220000300800 */
[----:B------:R-:W-:Y:S02]  /*4900*/  @!P0 IMAD.IADD R5, R5, 0x1, -R57 ;  /* 0x0000000105058824 */ /* 0x000fe400078e0a39 */
[----:B------:R-:W-:Y:S02]  /*4910*/  @!P6 IMAD.MOV R8, RZ, RZ, -R8 ;  /* 0x000000ffff08e224 */ /* 0x000fe400078e0a08 */
[----:B------:R-:W-:Y:S01]  /*4920*/  @!P2 IMAD.MOV R5, RZ, RZ, -R5 ;  /* 0x000000ffff05a224 */ /* 0x000fe200078e0a05 */
[----:B------:R-:W-:Y:S01]  /*4930*/  IABS R12, R59 ;  /* 0x0000003b000c7213 */ /* 0x000fe20000000000 */
[----:B------:R-:W-:Y:S01]  /*4940*/  @!P5 IMAD.IADD R4, R4, 0x1, -R57 ;  /* 0x000000010404d824 */ /* 0x000fe200078e0a39 */
[----:B------:R-:W-:Y:S01]  /*4950*/  STL [R1+0xb0], R8 ;  /* 0x0000b00801007387 */ /* 0x000fe20000100800 */
[----:B------:R-:W-:Y:S02]  /*4960*/  ISETP.GT.U32.AND P5, PT, R57, R6, PT ;  /* 0x000000063900720c */ /* 0x000fe40003fa4070 */
[----:B------:R-:W-:Y:S01]  /*4970*/  ISETP.GE.AND P2, PT, R59, RZ, PT ;  /* 0x000000ff3b00720c */ /* 0x000fe20003f46270 */
[----:B------:R1:W-:Y:S04]  /*4980*/  STL [R1+0xb8], R5 ;  /* 0x0000b80501007387 */ /* 0x0003e80000100800 */
[----:B------:R-:W4:Y:S01]  /*4990*/  LDL.LU R59, [R1+0x4c] ;  /* 0x00004c00013b7983 */ /* 0x000f220000300800 */
[----:B------:R-:W-:-:S03]  /*49a0*/  ISETP.GE.AND P3, PT, R34, RZ, PT ;  /* 0x000000ff2200720c */ /* 0x000fc60003f66270 */
[----:B------:R-:W4:Y:S02]  /*49b0*/  LDL.LU R34, [R1+0x50] ;  /* 0x0000500001227983 */ /* 0x000f240000300800 */
[----:B------:R-:W-:-:S04]  /*49c0*/  @!P5 IMAD.IADD R6, R6, 0x1, -R57 ;  /* 0x000000010606d824 */ /* 0x000fc800078e0a39 */
[----:B0-----:R-:W-:-:S04]  /*49d0*/  IMAD.MOV.U32 R9, RZ, RZ, R6 ;  /* 0x000000ffff097224 */ /* 0x001fc800078e0006 */
[----:B------:R-:W-:-:S05]  /*49e0*/  @!P3 IMAD.MOV R9, RZ, RZ, -R9 ;  /* 0x000000ffff09b224 */ /* 0x000fca00078e0a09 */
[----:B------:R-:W-:Y:S01]  /*49f0*/  STL [R1+0xc0], R9 ;  /* 0x0000c00901007387 */ /* 0x000fe20000100800 */
[----:B-----5:R-:W-:Y:S02]  /*4a00*/  IABS R50, R61 ;  /* 0x0000003d00327213 */ /* 0x020fe40000000000 */
[----:B------:R-:W-:Y:S02]  /*4a10*/  ISETP.GE.AND P3, PT, R61, RZ, PT ;  /* 0x000000ff3d00720c */ /* 0x000fe40003f66270 */
[----:B------:R-:W5:Y:S01]  /*4a20*/  LDL.LU R61, [R1+0x54] ;  /* 0x00005400013d7983 */ /* 0x000f620000300800 */
[----:B------:R-:W-:-:S04]  /*4a30*/  IMAD.HI.U32 R19, R0, R13, RZ ;  /* 0x0000000d00137227 */ /* 0x000fc800078e00ff */
[----:B------:R-:W-:-:S04]  /*4a40*/  IMAD.MOV R19, RZ, RZ, -R19 ;  /* 0x000000ffff137224 */ /* 0x000fc800078e0a13 */
[----:B------:R-:W-:-:S05]  /*4a50*/  IMAD R2, R57, R19, R13 ;  /* 0x0000001339027224 */ /* 0x000fca00078e020d */
[----:B------:R-:W-:Y:S02]  /*4a60*/  ISETP.GT.U32.AND P6, PT, R57, R2, PT ;  /* 0x000000023900720c */ /* 0x000fe40003fc4070 */
[----:B------:R-:W-:Y:S01]  /*4a70*/  ISETP.GE.AND P0, PT, R21, RZ, PT ;  /* 0x000000ff1500720c */ /* 0x000fe20003f06270 */
[----:B------:R-:W-:Y:S01]  /*4a80*/  IMAD.HI.U32 R21, R0, R12, RZ ;  /* 0x0000000c00157227 */ /* 0x000fe200078e00ff */
[----:B--2---:R-:W-:-:S03]  /*4a90*/  IABS R45, R60 ;  /* 0x0000003c002d7213 */ /* 0x004fc60000000000 */
[----:B------:R-:W-:-:S06]  /*4aa0*/  IMAD.MOV R21, RZ, RZ, -R21 ;  /* 0x000000ffff157224 */ /* 0x000fcc00078e0a15 */
[----:B------:R-:W-:Y:S02]  /*4ab0*/  @!P6 IMAD.IADD R2, R2, 0x1, -R57 ;  /* 0x000000010202e824 */ /* 0x000fe400078e0a39 */
[C---:B------:R-:W-:Y:S02]  /*4ac0*/  IMAD R43, R57.reuse, R21, R12 ;  /* 0x00000015392b7224 */ /* 0x040fe400078e020c */
[C---:B-1----:R-:W-:Y:S01]  /*4ad0*/  IMAD.HI.U32 R5, R0.reuse, R45, RZ ;  /* 0x0000002d00057227 */ /* 0x042fe200078e00ff */
[C---:B------:R-:W-:Y:S02]  /*4ae0*/  ISETP.GT.U32.AND P6, PT, R57.reuse, R2, PT ;  /* 0x000000023900720c */ /* 0x040fe40003fc4070 */
[----:B------:R-:W-:Y:S01]  /*4af0*/  ISETP.GT.U32.AND P5, PT, R57, R43, PT ;  /* 0x0000002b3900720c */ /* 0x000fe20003fa4070 */
[----:B------:R-:W-:Y:S02]  /*4b00*/  IMAD.MOV R8, RZ, RZ, -R5 ;  /* 0x000000ffff087224 */ /* 0x000fe400078e0a05 */
[----:B------:R-:W-:-:S04]  /*4b10*/  IMAD.HI.U32 R6, R0, R50, RZ ;  /* 0x0000003200067227 */ /* 0x000fc800078e00ff */
[C---:B------:R-:W-:Y:S02]  /*4b20*/  IMAD R45, R57.reuse, R8, R45 ;  /* 0x00000008392d7224 */ /* 0x040fe400078e022d */
[----:B------:R-:W-:Y:S02]  /*4b30*/  IMAD.MOV R5, RZ, RZ, -R6 ;  /* 0x000000ffff057224 */ /* 0x000fe400078e0a06 */
[--C-:B------:R-:W-:Y:S01]  /*4b40*/  @!P6 IMAD.IADD R2, R2, 0x1, -R57.reuse ;  /* 0x000000010202e824 */ /* 0x100fe200078e0a39 */
[C---:B------:R-:W-:Y:S01]  /*4b50*/  ISETP.GT.U32.AND P6, PT, R57.reuse, R45, PT ;  /* 0x0000002d3900720c */ /* 0x040fe20003fc4070 */
[----:B------:R-:W-:Y:S02]  /*4b60*/  IMAD R50, R57, R5, R50 ;  /* 0x0000000539327224 */ /* 0x000fe400078e0232 */
[----:B------:R-:W-:-:S05]  /*4b70*/  @!P5 IMAD.IADD R43, R43, 0x1, -R57 ;  /* 0x000000012b2bd824 */ /* 0x000fca00078e0a39 */
[----:B------:R-:W-:-:S05]  /*4b80*/  ISETP.GT.U32.AND P5, PT, R57, R43, PT ;  /* 0x0000002b3900720c */ /* 0x000fca0003fa4070 */
[----:B------:R-:W-:Y:S01]  /*4b90*/  @!P6 IMAD.IADD R45, R45, 0x1, -R57 ;  /* 0x000000012d2de824 */ /* 0x000fe200078e0a39 */
[----:B------:R-:W-:Y:S02]  /*4ba0*/  ISETP.GT.U32.AND P4, PT, R57, R4, PT ;  /* 0x000000043900720c */ /* 0x000fe40003f84070 */
[----:B---3--:R-:W-:-:S05]  /*4bb0*/  IABS R53, R28 ;  /* 0x0000001c00357213 */ /* 0x008fca0000000000 */
[----:B------:R-:W-:-:S04]  /*4bc0*/  IMAD.HI.U32 R5, R0, R53, RZ ;  /* 0x0000003500057227 */ /* 0x000fc800078e00ff */
[----:B------:R-:W-:-:S04]  /*4bd0*/  IMAD.MOV R5, RZ, RZ, -R5 ;  /* 0x000000ffff057224 */ /* 0x000fc800078e0a05 */
[----:B------:R-:W-:-:S05]  /*4be0*/  IMAD R53, R57, R5, R53 ;  /* 0x0000000539357224 */ /* 0x000fca00078e0235 */
[----:B------:R-:W-:Y:S01]  /*4bf0*/  ISETP.GT.U32.AND P6, PT, R57, R53, PT ;  /* 0x000000353900720c */ /* 0x000fe20003fc4070 */
[----:B------:R-:W-:Y:S01]  /*4c00*/  @!P5 IMAD.IADD R43, R43, 0x1, -R57 ;  /* 0x000000012b2bd824 */ /* 0x000fe200078e0a39 */
[----:B----4-:R-:W-:Y:S02]  /*4c10*/  IABS R12, R15 ;  /* 0x0000000f000c7213 */ /* 0x010fe40000000000 */
[----:B------:R-:W-:-:S03]  /*4c20*/  ISETP.GT.U32.AND P5, PT, R57, R50, PT ;  /* 0x000000323900720c */ /* 0x000fc60003fa4070 */
[----:B------:R-:W-:Y:S01]  /*4c30*/  IMAD.HI.U32 R25, R0, R12, RZ ;  /* 0x0000000c00197227 */ /* 0x000fe200078e00ff */
[----:B------:R-:W-:-:S05]  /*4c40*/  IABS R19, R44 ;  /* 0x0000002c00137213 */ /* 0x000fca0000000000 */
[----:B------:R-:W-:Y:S01]  /*4c50*/  @!P6 IMAD.IADD R53, R53, 0x1, -R57 ;  /* 0x000000013535e824 */ /* 0x000fe200078e0a39 */
[----:B------:R-:W-:Y:S02]  /*4c60*/  ISETP.GT.U32.AND P6, PT, R57, R45, PT ;  /* 0x0000002d3900720c */ /* 0x000fe40003fc4070 */
[----:B------:R-:W-:Y:S01]  /*4c70*/  IABS R8, R29 ;  /* 0x0000001d00087213 */ /* 0x000fe20000000000 */
[----:B------:R-:W-:-:S04]  /*4c80*/  IMAD.HI.U32 R21, R0, R19, RZ ;  /* 0x0000001300157227 */ /* 0x000fc800078e00ff */
[----:B------:R-:W-:-:S04]  /*4c90*/  IMAD.HI.U32 R5, R0, R8, RZ ;  /* 0x0000000800057227 */ /* 0x000fc800078e00ff */
[----:B------:R-:W-:Y:S02]  /*4ca0*/  IMAD.MOV R25, RZ, RZ, -R25 ;  /* 0x000000ffff197224 */ /* 0x000fe400078e0a19 */
[----:B------:R-:W-:Y:S02]  /*4cb0*/  IMAD.MOV R21, RZ, RZ, -R21 ;  /* 0x000000ffff157224 */ /* 0x000fe400078e0a15 */
[----:B------:R-:W-:Y:S02]  /*4cc0*/  IMAD.MOV R5, RZ, RZ, -R5 ;  /* 0x000000ffff057224 */ /* 0x000fe400078e0a05 */
[C---:B------:R-:W-:Y:S01]  /*4cd0*/  IMAD R12, R57.reuse, R25, R12 ;  /* 0x00000019390c7224 */ /* 0x040fe200078e020c */
[----:B------:R-:W-:Y:S01]  /*4ce0*/  IABS R13, R31 ;  /* 0x0000001f000d7213 */ /* 0x000fe20000000000 */
[--C-:B------:R-:W-:Y:S02]  /*4cf0*/  @!P4 IMAD.IADD R4, R4, 0x1, -R57.reuse ;  /* 0x000000010404c824 */ /* 0x100fe400078e0a39 */
[----:B------:R-:W-:Y:S01]  /*4d00*/  @!P5 IMAD.IADD R50, R50, 0x1, -R57 ;  /* 0x000000013232d824 */ /* 0x000fe200078e0a39 */
[----:B------:R-:W-:Y:S01]  /*4d10*/  ISETP.GE.AND P4, PT, R60, RZ, PT ;  /* 0x000000ff3c00720c */ /* 0x000fe20003f86270 */
[C---:B------:R-:W-:Y:S01]  /*4d20*/  IMAD R19, R57.reuse, R21, R19 ;  /* 0x0000001539137224 */ /* 0x040fe200078e0213 */
[----:B------:R-:W2:Y:S01]  /*4d30*/  LDL.LU R60, [R1+0x58] ;  /* 0x00005800013c7983 */ /* 0x000ea20000300800 */
[C---:B------:R-:W-:Y:S01]  /*4d40*/  IMAD R8, R57.reuse, R5, R8 ;  /* 0x0000000539087224 */ /* 0x040fe200078e0208 */
[----:B------:R-:W-:Y:S01]  /*4d50*/  IABS R5, R59 ;  /* 0x0000003b00057213 */ /* 0x000fe20000000000 */
[----:B------:R-:W-:Y:S01]  /*4d60*/  @!P0 IMAD.MOV R4, RZ, RZ, -R4 ;  /* 0x000000ffff048224 */ /* 0x000fe200078e0a04 */
[C---:B------:R-:W-:Y:S01]  /*4d70*/  ISETP.GT.U32.AND P5, PT, R57.reuse, R12, PT ;  /* 0x0000000c3900720c */ /* 0x040fe20003fa4070 */
[----:B------:R-:W-:Y:S01]  /*4d80*/  IMAD.HI.U32 R6, R0, R13, RZ ;  /* 0x0000000d00067227 */ /* 0x000fe200078e00ff */
[----:B------:R-:W-:-:S03]  /*4d90*/  ISETP.GT.U32.AND P0, PT, R57, R50, PT ;  /* 0x000000323900720c */ /* 0x000fc60003f04070 */
[----:B------:R-:W-:Y:S01]  /*4da0*/  @!P6 IMAD.IADD R45, R45, 0x1, -R57 ;  /* 0x000000012d2de824 */ /* 0x000fe200078e0a39 */
[----:B------:R-:W-:Y:S01]  /*4db0*/  ISETP.GT.U32.AND P6, PT, R57, R19, PT ;  /* 0x000000133900720c */ /* 0x000fe20003fc4070 */
[----:B------:R-:W-:-:S04]  /*4dc0*/  IMAD.HI.U32 R21, R0, R5, RZ ;  /* 0x0000000500157227 */ /* 0x000fc800078e00ff */
[----:B------:R-:W-:Y:S02]  /*4dd0*/  IMAD.MOV R6, RZ, RZ, -R6 ;  /* 0x000000ffff067224 */ /* 0x000fe400078e0a06 */
[----:B------:R-:W-:Y:S02]  /*4de0*/  IMAD.MOV R21, RZ, RZ, -R21 ;  /* 0x000000ffff157224 */ /* 0x000fe400078e0a15 */
[C---:B------:R-:W-:Y:S02]  /*4df0*/  IMAD R13, R57.reuse, R6, R13 ;  /* 0x00000006390d7224 */ /* 0x040fe400078e020d */
[C---:B------:R-:W-:Y:S02]  /*4e00*/  IMAD R5, R57.reuse, R21, R5 ;  /* 0x0000001539057224 */ /* 0x040fe400078e0205 */
[--C-:B------:R-:W-:Y:S01]  /*4e10*/  @!P5 IMAD.IADD R12, R12, 0x1, -R57.reuse ;  /* 0x000000010c0cd824 */ /* 0x100fe200078e0a39 */
[C---:B------:R-:W-:Y:S01]  /*4e20*/  ISETP.GT.U32.AND P5, PT, R57.reuse, R53, PT ;  /* 0x000000353900720c */ /* 0x040fe20003fa4070 */
[--C-:B------:R-:W-:Y:S01]  /*4e30*/  @!P0 IMAD.IADD R50, R50, 0x1, -R57.reuse ;  /* 0x0000000132328824 */ /* 0x100fe200078e0a39 */
[----:B------:R-:W-:Y:S01]  /*4e40*/  ISETP.GT.U32.AND P0, PT, R57, R13, PT ;  /* 0x0000000d3900720c */ /* 0x000fe20003f04070 */
[----:B------:R-:W-:Y:S01]  /*4e50*/  @!P6 IMAD.IADD R19, R19, 0x1, -R57 ;  /* 0x000000011313e824 */ /* 0x000fe200078e0a39 */
[C---:B------:R-:W-:Y:S01]  /*4e60*/  ISETP.GT.U32.AND P6, PT, R57.reuse, R5, PT ;  /* 0x000000053900720c */ /* 0x040fe20003fc4070 */
[----:B------:R5:W-:Y:S01]  /*4e70*/  STL [R1+0xa0], R4 ;  /* 0x0000a00401007387 */ /* 0x000be20000100800 */
[----:B------:R-:W-:Y:S01]  /*4e80*/  @!P1 IMAD.MOV R2, RZ, RZ, -R2 ;  /* 0x000000ffff029224 */ /* 0x000fe200078e0a02 */
[----:B------:R-:W-:-:S02]  /*4e90*/  ISETP.GT.U32.AND P1, PT, R57, R12, PT ;  /* 0x0000000c3900720c */ /* 0x000fc40003f24070 */
[----:B------:R-:W3:Y:S04]  /*4ea0*/  LDL.LU R30, [R1+0x5c] ;  /* 0x00005c00011e7983 */ /* 0x000ee80000300800 */
[--C-:B------:R-:W-:Y:S01]  /*4eb0*/  @!P5 IMAD.IADD R53, R53, 0x1, -R57.reuse ;  /* 0x000000013535d824 */ /* 0x100fe200078e0a39 */
[----:B------:R-:W-:Y:S01]  /*4ec0*/  ISETP.GT.U32.AND P5, PT, R57, R8, PT ;  /* 0x000000083900720c */ /* 0x000fe20003fa4070 */
[--C-:B------:R-:W-:Y:S01]  /*4ed0*/  @!P0 IMAD.IADD R13, R13, 0x1, -R57.reuse ;  /* 0x000000010d0d8824 */ /* 0x100fe200078e0a39 */
[----:B------:R-:W-:Y:S01]  /*4ee0*/  ISETP.GE.AND P0, PT, R15, RZ, PT ;  /* 0x000000ff0f00720c */ /* 0x000fe20003f06270 */
[----:B------:R-:W-:Y:S02]  /*4ef0*/  @!P6 IMAD.IADD R5, R5, 0x1, -R57 ;  /* 0x000000010505e824 */ /* 0x000fe400078e0a39 */
[----:B------:R-:W-:-:S03]  /*4f00*/  @!P4 IMAD.MOV R45, RZ, RZ, -R45 ;  /* 0x000000ffff2dc224 */ /* 0x000fc600078e0a2d */
[----:B------:R-:W-:Y:S01]  /*4f10*/  ISETP.GT.U32.AND P4, PT, R57, R5, PT ;  /* 0x000000053900720c */ /* 0x000fe20003f84070 */
[--C-:B------:R-:W-:Y:S01]  /*4f20*/  @!P1 IMAD.IADD R12, R12, 0x1, -R57.reuse ;  /* 0x000000010c0c9824 */ /* 0x100fe200078e0a39 */
[----:B------:R2:W-:Y:S03]  /*4f30*/  STL [R1+0xa4], R2 ;  /* 0x0000a40201007387 */ /* 0x0005e60000100800 */
[--C-:B------:R-:W-:Y:S01]  /*4f40*/  @!P5 IMAD.IADD R8, R8, 0x1, -R57.reuse ;  /* 0x000000010808d824 */ /* 0x100fe200078e0a39 */
[----:B------:R-:W-:Y:S01]  /*4f50*/  ISETP.GE.AND P5, PT, R44, RZ, PT ;  /* 0x000000ff2c00720c */ /* 0x000fe20003fa6270 */
[----:B------:R-:W-:Y:S01]  /*4f60*/  @!P0 IMAD.MOV R12, RZ, RZ, -R12 ;  /* 0x000000ffff0c8224 */ /* 0x000fe200078e0a0c */
[----:B------:R-:W4:Y:S05]  /*4f70*/  LDL.LU R44, [R1+0x68] ;  /* 0x00006800012c7983 */ /* 0x000f2a0000300800 */
[----:B------:R-:W-:Y:S01]  /*4f80*/  @!P4 IMAD.IADD R5, R5, 0x1, -R57 ;  /* 0x000000010505c824 */ /* 0x000fe200078e0a39 */
[----:B------:R-:W-:-:S02]  /*4f90*/  ISETP.GE.AND P4, PT, R59, RZ, PT ;  /* 0x000000ff3b00720c */ /* 0x000fc40003f86270 */
[----:B------:R-:W4:Y:S01]  /*4fa0*/  LDL.LU R59, [R1+0x6c] ;  /* 0x00006c00013b7983 */ /* 0x000f220000300800 */
[----:B-----5:R-:W-:-:S05]  /*4fb0*/  IABS R4, R61 ;  /* 0x0000003d00047213 */ /* 0x020fca0000000000 */
[----:B------:R-:W-:-:S04]  /*4fc0*/  IMAD.HI.U32 R25, R0, R4, RZ ;  /* 0x0000000400197227 */ /* 0x000fc800078e00ff */
[----:B------:R-:W-:-:S04]  /*4fd0*/  IMAD.MOV R25, RZ, RZ, -R25 ;  /* 0x000000ffff197224 */ /* 0x000fc800078e0a19 */
[----:B------:R-:W-:-:S05]  /*4fe0*/  IMAD R4, R57, R25, R4 ;  /* 0x0000001939047224 */ /* 0x000fca00078e0204 */
[----:B------:R-:W-:-:S13]  /*4ff0*/  ISETP.GT.U32.AND P0, PT, R57, R4, PT ;  /* 0x000000043900720c */ /* 0x000fda0003f04070 */
[----:B------:R-:W-:Y:S01]  /*5000*/  @!P0 IMAD.IADD R4, R4, 0x1, -R57 ;  /* 0x0000000104048824 */ /* 0x000fe200078e0a39 */
[----:B------:R-:W-:Y:S02]  /*5010*/  ISETP.GE.AND P0, PT, R61, RZ, PT ;  /* 0x000000ff3d00720c */ /* 0x000fe40003f06270 */
[----:B------:R-:W5:Y:S01]  /*5020*/  LDL.LU R61, [R1+0x74] ;  /* 0x00007400013d7983 */ /* 0x000f620000300800 */
[----:B------:R-:W-:Y:S01]  /*5030*/  IABS R6, R34 ;  /* 0x0000002200067213 */ /* 0x000fe20000000000 */
[----:B------:R-:W-:Y:S01]  /*5040*/  @!P2 IMAD.MOV R43, RZ, RZ, -R43 ;  /* 0x000000ffff2ba224 */ /* 0x000fe200078e0a2b */
[C---:B------:R-:W-:Y:S01]  /*5050*/  ISETP.GT.U32.AND P2, PT, R57.reuse, R19, PT ;  /* 0x000000133900720c */ /* 0x040fe20003f44070 */
[----:B------:R-:W-:Y:S01]  /*5060*/  @!P3 IMAD.MOV R50, RZ, RZ, -R50 ;  /* 0x000000ffff32b224 */ /* 0x000fe200078e0a32 */
[----:B------:R-:W-:Y:S01]  /*5070*/  ISETP.GE.AND P1, PT, R28, RZ, PT ;  /* 0x000000ff1c00720c */ /* 0x000fe20003f26270 */
[----:B------:R-:W-:Y:S01]  /*5080*/  IMAD.HI.U32 R28, R0, R6, RZ ;  /* 0x00000006001c7227 */ /* 0x000fe200078e00ff */
[----:B------:R-:W-:-:S02]  /*5090*/  ISETP.GT.U32.AND P3, PT, R57, R8, PT ;  /* 0x000000083900720c */ /* 0x000fc40003f64070 */
[----:B------:R-:W-:Y:S01]  /*50a0*/  ISETP.GT.U32.AND P6, PT, R57, R13, PT ;  /* 0x0000000d3900720c */ /* 0x000fe20003fc4070 */
[----:B------:R-:W-:-:S04]  /*50b0*/  IMAD.MOV R28, RZ, RZ, -R28 ;  /* 0x000000ffff1c7224 */ /* 0x000fc800078e0a1c */
[----:B------:R-:W-:Y:S02]  /*50c0*/  IMAD R6, R57, R28, R6 ;  /* 0x0000001c39067224 */ /* 0x000fe400078e0206 */
[----:B------:R-:W-:Y:S01]  /*50d0*/  @!P2 IMAD.IADD R19, R19, 0x1, -R57 ;  /* 0x000000011313a824 */ /* 0x000fe200078e0a39 */
[----:B------:R-:W-:Y:S01]  /*50e0*/  ISETP.GE.AND P2, PT, R31, RZ, PT ;  /* 0x000000ff1f00720c */ /* 0x000fe20003f46270 */
[----:B------:R-:W-:Y:S01]  /*50f0*/  @!P1 IMAD.MOV R53, RZ, RZ, -R53 ;  /* 0x000000ffff359224 */ /* 0x000fe200078e0a35 */
[----:B------:R-:W-:Y:S01]  /*5100*/  ISETP.GT.U32.AND P1, PT, R57, R6, PT ;  /* 0x000000063900720c */ /* 0x000fe20003f24070 */
[--C-:B------:R-:W-:Y:S01]  /*5110*/  @!P3 IMAD.IADD R8, R8, 0x1, -R57.reuse ;  /* 0x000000010808b824 */ /* 0x100fe200078e0a39 */
[----:B------:R-:W-:Y:S01]  /*5120*/  ISETP.GE.AND P3, PT, R29, RZ, PT ;  /* 0x000000ff1d00720c */ /* 0x000fe20003f66270 */
[----:B------:R-:W-:Y:S02]  /*5130*/  @!P6 IMAD.IADD R13, R13, 0x1, -R57 ;  /* 0x000000010d0de824 */ /* 0x000fe400078e0a39 */
[----:B------:R-:W-:-:S02]  /*5140*/  IMAD.MOV.U32 R10, RZ, RZ, R19 ;  /* 0x000000ffff0a7224 */ /* 0x000fc400078e0013 */
[----:B------:R-:W-:Y:S02]  /*5150*/  IMAD.MOV.U32 R9, RZ, RZ, R13 ;  /* 0x000000ffff097224 */ /* 0x000fe400078e000d */
[----:B------:R-:W-:Y:S02]  /*5160*/  @!P5 IMAD.MOV R10, RZ, RZ, -R10 ;  /* 0x000000ffff0ad224 */ /* 0x000fe400078e0a0a */
[----:B------:R-:W-:Y:S02]  /*5170*/  @!P2 IMAD.MOV R9, RZ, RZ, -R9 ;  /* 0x000000ffff09a224 */ /* 0x000fe400078e0a09 */
[----:B------:R-:W-:Y:S02]  /*5180*/  @!P1 IMAD.IADD R6, R6, 0x1, -R57 ;  /* 0x0000000106069824 */ /* 0x000fe400078e0a39 */
[----:B------:R-:W-:Y:S01]  /*5190*/  @!P3 IMAD.MOV R8, RZ, RZ, -R8 ;  /* 0x000000ffff08b224 */ /* 0x000fe200078e0a08 */
[----:B------:R-:W-:Y:S01]  /*51a0*/  STL [R1+0x50], R10 ;  /* 0x0000500a01007387 */ /* 0x000fe20000100800 */
[----:B------:R-:W-:-:S02]  /*51b0*/  ISETP.GE.AND P1, PT, R34, RZ, PT ;  /* 0x000000ff2200720c */ /* 0x000fc40003f26270 */
[----:B------:R-:W-:Y:S01]  /*51c0*/  ISETP.GT.U32.AND P5, PT, R57, R6, PT ;  /* 0x000000063900720c */ /* 0x000fe20003fa4070 */
[----:B------:R-:W-:Y:S04]  /*51d0*/  STL [R1+0x60], R9 ;  /* 0x0000600901007387 */ /* 0x000fe80000100800 */
[----:B------:R-:W5:Y:S04]  /*51e0*/  LDL.LU R34, [R1+0x7c] ;  /* 0x00007c0001227983 */ /* 0x000f680000300800 */
[----:B------:R0:W-:Y:S01]  /*51f0*/  STL [R1+0x64], R8 ;  /* 0x0000640801007387 */ /* 0x0001e20000100800 */
[----:B------:R-:W-:-:S03]  /*5200*/  @!P4 IMAD.MOV R5, RZ, RZ, -R5 ;  /* 0x000000ffff05c224 */ /* 0x000fc600078e0a05 */
[----:B------:R-:W-:-:S04]  /*5210*/  @!P5 IMAD.IADD R6, R6, 0x1, -R57 ;  /* 0x000000010606d824 */ /* 0x000fc800078e0a39 */
[----:B------:R-:W-:Y:S01]  /*5220*/  @!P1 IMAD.MOV R6, RZ, RZ, -R6 ;  /* 0x000000ffff069224 */ /* 0x000fe200078e0a06 */
[----:B--2---:R-:W-:-:S05]  /*5230*/  IABS R2, R60 ;  /* 0x0000003c00027213 */ /* 0x004fca0000000000 */
[----:B------:R-:W-:-:S04]  /*5240*/  IMAD.HI.U32 R21, R0, R2, RZ ;  /* 0x0000000200157227 */ /* 0x000fc800078e00ff */
[----:B------:R-:W-:-:S04]  /*5250*/  IMAD.MOV R21, RZ, RZ, -R21 ;  /* 0x000000ffff157224 */ /* 0x000fc800078e0a15 */
[----:B------:R-:W-:-:S05]  /*5260*/  IMAD R2, R57, R21, R2 ;  /* 0x0000001539027224 */ /* 0x000fca00078e0202 */
[----:B------:R-:W-:Y:S02]  /*5270*/  ISETP.GT.U32.AND P6, PT, R57, R2, PT ;  /* 0x000000023900720c */ /* 0x000fe40003fc4070 */
[----:B------:R-:W-:Y:S02]  /*5280*/  ISETP.GE.AND P3, PT, R60, RZ, PT ;  /* 0x000000ff3c00720c */ /* 0x000fe40003f66270 */
[----:B------:R-:W2:Y:S01]  /*5290*/  LDL.LU R60, [R1+0xb4] ;  /* 0x0000b400013c7983 */ /* 0x000ea20000300800 */
[----:B---3--:R-:W-:-:S08]  /*52a0*/  IABS R21, R30 ;  /* 0x0000001e00157213 */ /* 0x008fd00000000000 */
[----:B------:R-:W-:Y:S01]  /*52b0*/  @!P6 IMAD.IADD R2, R2, 0x1, -R57 ;  /* 0x000000010202e824 */ /* 0x000fe200078e0a39 */
[----:B------:R-:W-:Y:S01]  /*52c0*/  ISETP.GT.U32.AND P6, PT, R57, R4, PT ;  /* 0x000000043900720c */ /* 0x000fe20003fc4070 */
[----:B------:R-:W-:-:S03]  /*52d0*/  IMAD.HI.U32 R25, R0, R21, RZ ;  /* 0x0000001500197227 */ /* 0x000fc600078e00ff */
[----:B------:R-:W-:Y:S01]  /*52e0*/  ISETP.GT.U32.AND P2, PT, R57, R2, PT ;  /* 0x000000023900720c */ /* 0x000fe20003f44070 */
[----:B------:R-:W-:-:S04]  /*52f0*/  IMAD.MOV R25, RZ, RZ, -R25 ;  /* 0x000000ffff197224 */ /* 0x000fc800078e0a19 */
[----:B------:R-:W-:-:S04]  /*5300*/  IMAD R21, R57, R25, R21 ;  /* 0x0000001939157224 */ /* 0x000fc800078e0215 */
[--C-:B------:R-:W-:Y:S01]  /*5310*/  @!P6 IMAD.IADD R4, R4, 0x1, -R57.reuse ;  /* 0x000000010404e824 */ /* 0x100fe200078e0a39 */
[----:B------:R-:W-:Y:S02]  /*5320*/  ISETP.GT.U32.AND P4, PT, R57, R21, PT ;  /* 0x000000153900720c */ /* 0x000fe40003f84070 */
[----:B----4-:R-:W-:Y:S01]  /*5330*/  IABS R13, R44 ;  /* 0x0000002c000d7213 */ /* 0x010fe20000000000 */
[----:B------:R1:W-:Y:S01]  /*5340*/  STL [R1+0x98], R5 ;  /* 0x0000980501007387 */ /* 0x0003e20000100800 */
[----:B------:R-:W-:-:S03]  /*5350*/  @!P2 IMAD.IADD R2, R2, 0x1, -R57 ;  /* 0x000000010202a824 */ /* 0x000fc600078e0a39 */
[----:B------:R3:W-:Y:S01]  /*5360*/  STL [R1+0x90], R6 ;  /* 0x0000900601007387 */ /* 0x0007e20000100800 */
[----:B0-----:R-:W-:Y:S01]  /*5370*/  IABS R8, R59 ;  /* 0x0000003b00087213 */ /* 0x001fe20000000000 */
[----:B-1----:R-:W-:Y:S01]  /*5380*/  IMAD.HI.U32 R5, R0, R13, RZ ;  /* 0x0000000d00057227 */ /* 0x002fe200078e00ff */
[----:B------:R-:W-:Y:S02]  /*5390*/  ISETP.GE.AND P2, PT, R59, RZ, PT ;  /* 0x000000ff3b00720c */ /* 0x000fe40003f46270 */
[----:B------:R-:W4:Y:S01]  /*53a0*/  LDL.LU R59, [R1+0xbc] ;  /* 0x0000bc00013b7983 */ /* 0x000f220000300800 */
[----:B---3--:R-:W-:Y:S02]  /*53b0*/  IMAD.MOV.U32 R6, RZ, RZ, R4 ;  /* 0x000000ffff067224 */ /* 0x008fe400078e0004 */
[----:B------:R-:W-:Y:S02]  /*53c0*/  IMAD.MOV R5, RZ, RZ, -R5 ;  /* 0x000000ffff057224 */ /* 0x000fe400078e0a05 */
[----:B------:R-:W-:-:S02]  /*53d0*/  @!P0 IMAD.MOV R6, RZ, RZ, -R6 ;  /* 0x000000ffff068224 */ /* 0x000fc400078e0a06 */
[----:B------:R-:W-:Y:S02]  /*53e0*/  IMAD R13, R57, R5, R13 ;  /* 0x00000005390d7224 */ /* 0x000fe400078e020d */
[----:B------:R-:W-:Y:S01]  /*53f0*/  @!P4 IMAD.IADD R21, R21, 0x1, -R57 ;  /* 0x000000011515c824 */ /* 0x000fe200078e0a39 */
[----:B------:R-:W-:Y:S01]  /*5400*/  STL [R1+0x94], R6 ;  /* 0x0000940601007387 */ /* 0x000fe20000100800 */
[----:B------:R-:W-:Y:S01]  /*5410*/  IMAD.MOV.U32 R5, RZ, RZ, R2 ;  /* 0x000000ffff057224 */ /* 0x000fe200078e0002 */
[----:B-----5:R-:W-:Y:S02]  /*5420*/  ISETP.GE.AND P4, PT, R61, RZ, PT ;  /* 0x000000ff3d00720c */ /* 0x020fe40003f86270 */
[----:B------:R-:W-:Y:S02]  /*5430*/  IABS R2, R61 ;  /* 0x0000003d00027213 */ /* 0x000fe40000000000 */
[----:B------:R-:W3:Y:S04]  /*5440*/  LDL.LU R61, [R1+0xf0] ;  /* 0x0000f000013d7983 */ /* 0x000ee80000300800 */
[----:B------:R-:W5:Y:S01]  /*5450*/  LDL.LU R38, [R1+0xf4] ;  /* 0x0000f40001267983 */ /* 0x000f620000300800 */
[----:B------:R-:W-:Y:S01]  /*5460*/  ISETP.GT.U32.AND P1, PT, R57, R21, PT ;  /* 0x000000153900720c */ /* 0x000fe20003f24070 */
[----:B------:R-:W-:-:S04]  /*5470*/  IMAD.HI.U32 R4, R0, R8, RZ ;  /* 0x0000000800047227 */ /* 0x000fc800078e00ff */
[----:B------:R-:W-:Y:S02]  /*5480*/  IMAD.MOV R4, RZ, RZ, -R4 ;  /* 0x000000ffff047224 */ /* 0x000fe400078e0a04 */
[----:B------:R-:W-:Y:S02]  /*5490*/  @!P3 IMAD.MOV R5, RZ, RZ, -R5 ;  /* 0x000000ffff05b224 */ /* 0x000fe400078e0a05 */
[----:B------:R-:W-:Y:S01]  /*54a0*/  IMAD R8, R57, R4, R8 ;  /* 0x0000000439087224 */ /* 0x000fe200078e0208 */
[----:B------:R-:W-:Y:S02]  /*54b0*/  ISETP.GE.AND P6, PT, R44, RZ, PT ;  /* 0x000000ff2c00720c */ /* 0x000fe40003fc6270 */
[----:B------:R-:W-:Y:S01]  /*54c0*/  STL [R1+0x1a0], R5 ;  /* 0x0001a00501007387 */ /* 0x000fe20000100800 */
[----:B------:R-:W-:Y:S01]  /*54d0*/  @!P1 IMAD.IADD R21, R21, 0x1, -R57 ;  /* 0x0000000115159824 */ /* 0x000fe200078e0a39 */
[C---:B------:R-:W-:Y:S02]  /*54e0*/  ISETP.GT.U32.AND P1, PT, R57.reuse, R8, PT ;  /* 0x000000083900720c */ /* 0x040fe40003f24070 */
[----:B------:R-:W3:Y:S01]  /*54f0*/  LDL.LU R10, [R1+0xf8] ;  /* 0x0000f800010a7983 */ /* 0x000ee20000300800 */
[----:B------:R-:W-:-:S03]  /*5500*/  ISETP.GT.U32.AND P0, PT, R57, R13, PT ;  /* 0x0000000d3900720c */ /* 0x000fc60003f04070 */
[----:B------:R-:W3:Y:S01]  /*5510*/  LDL.LU R44, [R1+0xfc] ;  /* 0x0000fc00012c7983 */ /* 0x000ee20000300800 */
[----:B------:R-:W-:-:S06]  /*5520*/  ISETP.GE.AND P5, PT, R30, RZ, PT ;  /* 0x000000ff1e00720c */ /* 0x000fcc0003fa6270 */
[----:B------:R-:W-:-:S03]  /*5530*/  @!P1 IMAD.IADD R8, R8, 0x1, -R57 ;  /* 0x0000000108089824 */ /* 0x000fc600078e0a39 */
[----:B------:R-:W-:Y:S02]  /*5540*/  @!P0 IMAD.IADD R13, R13, 0x1, -R57 ;  /* 0x000000010d0d8824 */ /* 0x000fe400078e0a39 */
[C---:B------:R-:W-:Y:S01]  /*5550*/  ISETP.GT.U32.AND P1, PT, R57.reuse, R8, PT ;  /* 0x000000083900720c */ /* 0x040fe20003f24070 */
[----:B------:R-:W-:Y:S02]  /*5560*/  IMAD.MOV.U32 R9, RZ, RZ, R21 ;  /* 0x000000ffff097224 */ /* 0x000fe400078e0015 */
[----:B------:R-:W-:Y:S02]  /*5570*/  ISETP.GT.U32.AND P0, PT, R57, R13, PT ;  /* 0x0000000d3900720c */ /* 0x000fe40003f04070 */
[----:B------:R-:W-:Y:S02]  /*5580*/  ISETP.GE.AND P3, PT, R34, RZ, PT ;  /* 0x000000ff2200720c */ /* 0x000fe40003f66270 */
[----:B------:R-:W-:Y:S01]  /*5590*/  IABS R19, R34 ;  /* 0x0000002200137213 */ /* 0x000fe20000000000 */
[----:B------:R-:W-:Y:S01]  /*55a0*/  @!P5 IMAD.MOV R9, RZ, RZ, -R9 ;  /* 0x000000ffff09d224 */ /* 0x000fe200078e0a09 */
[----:B------:R-:W3:Y:S01]  /*55b0*/  LDL.LU R34, [R1+0x110] ;  /* 0x0001100001227983 */ /* 0x000ee20000300800 */
[----:B------:R-:W-:-:S03]  /*55c0*/  IMAD.HI.U32 R25, R0, R2, RZ ;  /* 0x0000000200197227 */ /* 0x000fc600078e00ff */
[----:B------:R0:W-:Y:S01]  /*55d0*/  STL [R1+0x194], R9 ;  /* 0x0001940901007387 */ /* 0x0001e20000100800 */
[--C-:B------:R-:W-:Y:S02]  /*55e0*/  @!P1 IMAD.IADD R8, R8, 0x1, -R57.reuse ;  /* 0x0000000108089824 */ /* 0x100fe400078e0a39 */
[----:B------:R-:W-:Y:S01]  /*55f0*/  @!P0 IMAD.IADD R13, R13, 0x1, -R57 ;  /* 0x000000010d0d8824 */ /* 0x000fe200078e0a39 */
[----:B------:R-:W3:Y:S01]  /*5600*/  LDL.LU R15, [R1+0x114] ;  /* 0x00011400010f7983 */ /* 0x000ee20000300800 */
[----:B------:R-:W-:Y:S02]  /*5610*/  IMAD.MOV R21, RZ, RZ, -R25 ;  /* 0x000000ffff157224 */ /* 0x000fe400078e0a19 */
[----:B0-----:R-:W-:Y:S02]  /*5620*/  IMAD.MOV.U32 R9, RZ, RZ, R13 ;  /* 0x000000ffff097224 */ /* 0x001fe400078e000d */
[----:B------:R-:W-:Y:S02]  /*5630*/  IMAD R2, R57, R21, R2 ;  /* 0x0000001539027224 */ /* 0x000fe400078e0202 */
[----:B------:R-:W-:-:S03]  /*5640*/  @!P6 IMAD.MOV R9, RZ, RZ, -R9 ;  /* 0x000000ffff09e224 */ /* 0x000fc600078e0a09 */
[----:B------:R-:W-:Y:S01]  /*5650*/  ISETP.GT.U32.AND P0, PT, R57, R2, PT ;  /* 0x000000023900720c */ /* 0x000fe20003f04070 */
[----:B------:R-:W-:-:S04]  /*5660*/  IMAD.HI.U32 R5, R0, R19, RZ ;  /* 0x0000001300057227 */ /* 0x000fc800078e00ff */
[----:B------:R-:W-:Y:S02]  /*5670*/  @!P2 IMAD.MOV R8, RZ, RZ, -R8 ;  /* 0x000000ffff08a224 */ /* 0x000fe400078e0a08 */
[----:B------:R-:W-:Y:S01]  /*5680*/  IMAD.MOV R5, RZ, RZ, -R5 ;  /* 0x000000ffff057224 */ /* 0x000fe200078e0a05 */
[----:B--2---:R-:W-:-:S05]  /*5690*/  IABS R6, R60 ;  /* 0x0000003c00067213 */ /* 0x004fca0000000000 */
[----:B------:R-:W-:-:S04]  /*56a0*/  IMAD.HI.U32 R4, R0, R6, RZ ;  /* 0x0000000600047227 */ /* 0x000fc800078e00ff */
[----:B------:R-:W-:-:S04]  /*56b0*/  IMAD.MOV R4, RZ, RZ, -R4 ;  /* 0x000000ffff047224 */ /* 0x000fc800078e0a04 */
[C---:B------:R-:W-:Y:S01]  /*56c0*/  IMAD R6, R57.reuse, R4, R6 ;  /* 0x0000000439067224 */ /* 0x040fe200078e0206 */
[----:B------:R-:W-:Y:S02]  /*56d0*/  ISETP.GE.AND P5, PT, R60, RZ, PT ;  /* 0x000000ff3c00720c */ /* 0x000fe40003fa6270 */
[----:B------:R-:W2:Y:S02]  /*56e0*/  LDL.LU R60, [R1+0x118] ;  /* 0x00011800013c7983 */ /* 0x000ea40000300800 */
[----:B------:R-:W-:Y:S02]  /*56f0*/  ISETP.GT.U32.AND P1, PT, R57, R6, PT ;  /* 0x000000063900720c */ /* 0x000fe40003f24070 */
[----:B------:R-:W-:Y:S04]  /*5700*/  STL [R1+0x74], R9 ;  /* 0x0000740901007387 */ /* 0x000fe80000100800 */
[----:B------:R-:W2:Y:S07]  /*5710*/  LDL.LU R29, [R1+0x11c] ;  /* 0x00011c00011d7983 */ /* 0x000eae0000300800 */
[----:B------:R-:W-:Y:S01]  /*5720*/  @!P1 IMAD.IADD R6, R6, 0x1, -R57 ;  /* 0x0000000106069824 */ /* 0x000fe200078e0a39 */
[----:B----4-:R-:W-:-:S05]  /*5730*/  IABS R4, R59 ;  /* 0x0000003b00047213 */ /* 0x010fca0000000000 */
[----:B------:R-:W-:-:S04]  /*5740*/  IMAD.HI.U32 R21, R0, R4, RZ ;  /* 0x0000000400157227 */ /* 0x000fc800078e00ff */
[----:B------:R-:W-:Y:S01]  /*5750*/  IMAD.MOV R21, RZ, RZ, -R21 ;  /* 0x000000ffff157224 */ /* 0x000fe200078e0a15 */
[----:B------:R-:W-:-:S03]  /*5760*/  ISETP.GT.U32.AND P1, PT, R57, R6, PT ;  /* 0x000000063900720c */ /* 0x000fc60003f24070 */
[----:B------:R-:W-:-:S10]  /*5770*/  IMAD R4, R57, R21, R4 ;  /* 0x0000001539047224 */ /* 0x000fd400078e0204 */
[--C-:B------:R-:W-:Y:S01]  /*5780*/  @!P1 IMAD.IADD R6, R6, 0x1, -R57.reuse ;  /* 0x0000000106069824 */ /* 0x100fe200078e0a39 */
[----:B------:R0:W-:Y:S01]  /*5790*/  STL [R1+0x68], R8 ;  /* 0x0000680801007387 */ /* 0x0001e20000100800 */
[----:B------:R-:W-:Y:S01]  /*57a0*/  @!P0 IMAD.IADD R2, R2, 0x1, -R57 ;  /* 0x0000000102028824 */ /* 0x000fe200078e0a39 */
[----:B------:R-:W-:Y:S01]  /*57b0*/  ISETP.GE.AND P0, PT, R59, RZ, PT ;  /* 0x000000ff3b00720c */ /* 0x000fe20003f06270 */
[----:B------:R-:W-:Y:S01]  /*57c0*/  IMAD R19, R57, R5, R19 ;  /* 0x0000000539137224 */ /* 0x000fe200078e0213 */
[----:B------:R-:W4:Y:S01]  /*57d0*/  LDL.LU R59, [R1+0x380] ;  /* 0x00038000013b7983 */ /* 0x000f220000300800 */
[----:B-----5:R-:W-:-:S05]  /*57e0*/  IABS R31, R38 ;  /* 0x00000026001f7213 */ /* 0x020fca0000000000 */
[----:B------:R-:W-:-:S04]  /*57f0*/  IMAD.HI.U32 R21, R0, R31, RZ ;  /* 0x0000001f00157227 */ /* 0x000fc800078e00ff */
[----:B------:R-:W-:-:S04]  /*5800*/  IMAD.MOV R21, RZ, RZ, -R21 ;  /* 0x000000ffff157224 */ /* 0x000fc800078e0a15 */
[----:B------:R-:W-:-:S05]  /*5810*/  IMAD R31, R57, R21, R31 ;  /* 0x00000015391f7224 */ /* 0x000fca00078e021f */
[----:B------:R-:W-:Y:S02]  /*5820*/  ISETP.GT.U32.AND P1, PT, R57, R31, PT ;  /* 0x0000001f3900720c */ /* 0x000fe40003f24070 */
[----:B---3--:R-:W-:-:S11]  /*5830*/  IABS R5, R61 ;  /* 0x0000003d00057213 */ /* 0x008fd60000000000 */
[----:B------:R-:W-:Y:S01]  /*5840*/  @!P1 IMAD.IADD R31, R31, 0x1, -R57 ;  /* 0x000000011f1f9824 */ /* 0x000fe200078e0a39 */
[----:B------:R-:W-:Y:S02]  /*5850*/  ISETP.GE.AND P1, PT, R61, RZ, PT ;  /* 0x000000ff3d00720c */ /* 0x000fe40003f26270 */
[----:B------:R-:W3:Y:S01]  /*5860*/  LDL.LU R61, [R1+0x384] ;  /* 0x00038400013d7983 */ /* 0x000ee20000300800 */
[----:B------:R-:W-:Y:S01]  /*5870*/  ISETP.GT.U32.AND P6, PT, R57, R19, PT ;  /* 0x000000133900720c */ /* 0x000fe20003fc4070 */
[----:B------:R-:W-:-:S12]  /*5880*/  IMAD.HI.U32 R13, R0, R5, RZ ;  /* 0x00000005000d7227 */ /* 0x000fd800078e00ff */
[----:B------:R-:W-:Y:S01]  /*5890*/  @!P6 IMAD.IADD R19, R19, 0x1, -R57 ;  /* 0x000000011313e824 */ /* 0x000fe200078e0a39 */
[----:B------:R-:W-:-:S04]  /*58a0*/  ISETP.GT.U32.AND P6, PT, R57, R2, PT ;  /* 0x000000023900720c */ /* 0x000fc80003fc4070 */
[----:B------:R-:W-:Y:S01]  /*58b0*/  ISETP.GT.U32.AND P2, PT, R57, R19, PT ;  /* 0x000000133900720c */ /* 0x000fe20003f44070 */
[----:B------:R-:W-:Y:S01]  /*58c0*/  IMAD.MOV R13, RZ, RZ, -R13 ;  /* 0x000000ffff0d7224 */ /* 0x000fe200078e0a0d */
[----:B0-----:R-:W-:-:S03]  /*58d0*/  IABS R8, R44 ;  /* 0x0000002c00087213 */ /* 0x001fc60000000000 */
[----:B------:R-:W-:Y:S01]  /*58e0*/  IMAD R5, R57, R13, R5 ;  /* 0x0000000d39057224 */ /* 0x000fe200078e0205 */
[----:B------:R-:W-:Y:S01]  /*58f0*/  IABS R30, R10 ;  /* 0x0000000a001e7213 */ /* 0x000fe20000000000 */
[----:B------:R-:W-:-:S04]  /*5900*/  IMAD.HI.U32 R25, R0, R8, RZ ;  /* 0x0000000800197227 */ /* 0x000fc800078e00ff */
[--C-:B------:R-:W-:Y:S02]  /*5910*/  @!P6 IMAD.IADD R2, R2, 0x1, -R57.reuse ;  /* 0x000000010202e824 */ /* 0x100fe400078e0a39 */
[----:B------:R-:W-:Y:S01]  /*5920*/  @!P2 IMAD.IADD R19, R19, 0x1, -R57 ;  /* 0x000000011313a824 */ /* 0x000fe200078e0a39 */
[C---:B------:R-:W-:Y:S01]  /*5930*/  ISETP.GT.U32.AND P2, PT, R57.reuse, R5, PT ;  /* 0x000000053900720c */ /* 0x040fe20003f44070 */
[----:B------:R-:W-:Y:S01]  /*5940*/  IMAD.HI.U32 R13, R0, R30, RZ ;  /* 0x0000001e000d7227 */ /* 0x000fe200078e00ff */
[----:B------:R-:W-:-:S03]  /*5950*/  ISETP.GT.U32.AND P6, PT, R57, R4, PT ;  /* 0x000000043900720c */ /* 0x000fc60003fc4070 */
[----:B------:R-:W-:Y:S02]  /*5960*/  IMAD.MOV R25, RZ, RZ, -R25 ;  /* 0x000000ffff197224 */ /* 0x000fe400078e0a19 */
[----:B------:R-:W-:Y:S02]  /*5970*/  IMAD.MOV R13, RZ, RZ, -R13 ;  /* 0x000000ffff0d7224 */ /* 0x000fe400078e0a0d */
[C---:B------:R-:W-:Y:S02]  /*5980*/  IMAD R8, R57.reuse, R25, R8 ;  /* 0x0000001939087224 */ /* 0x040fe400078e0208 */
[----:B------:R-:W-:Y:S02]  /*5990*/  IMAD R30, R57, R13, R30 ;  /* 0x0000000d391e7224 */ /* 0x000fe400078e021e */
[--C-:B------:R-:W-:Y:S01]  /*59a0*/  @!P2 IMAD.IADD R5, R5, 0x1, -R57.reuse ;  /* 0x000000010505a824 */ /* 0x100fe200078e0a39 */
[C---:B------:R-:W-:Y:S01]  /*59b0*/  ISETP.GT.U32.AND P2, PT, R57.reuse, R8, PT ;  /* 0x000000083900720c */ /* 0x040fe20003f44070 */
[----:B------:R-:W-:Y:S01]  /*59c0*/  @!P6 IMAD.IADD R4, R4, 0x1, -R57 ;  /* 0x000000010404e824 */ /* 0x000fe200078e0a39 */
[----:B------:R-:W-:Y:S01]  /*59d0*/  ISETP.GT.U32.AND P6, PT, R57, R30, PT ;  /* 0x0000001e3900720c */ /* 0x000fe20003fc4070 */
[----:B------:R-:W-:Y:S01]  /*59e0*/  IMAD.MOV.U32 R9, RZ, RZ, R2 ;  /* 0x000000ffff097224 */ /* 0x000fe200078e0002 */
[----:B------:R-:W-:-:S03]  /*59f0*/  IABS R28, R34 ;  /* 0x00000022001c7213 */ /* 0x000fc60000000000 */
[----:B------:R-:W-:Y:S01]  /*5a00*/  @!P4 IMAD.MOV R9, RZ, RZ, -R9 ;  /* 0x000000ffff09c224 */ /* 0x000fe200078e0a09 */
[----:B------:R-:W-:Y:S01]  /*5a10*/  ISETP.GT.U32.AND P4, PT, R57, R4, PT ;  /* 0x000000043900720c */ /* 0x000fe20003f84070 */
[----:B------:R-:W-:Y:S01]  /*5a20*/  IMAD.HI.U32 R33, R0, R28, RZ ;  /* 0x0000001c00217227 */ /* 0x000fe200078e00ff */
[----:B------:R-:W-:Y:S02]  /*5a30*/  IABS R21, R15 ;  /* 0x0000000f00157213 */ /* 0x000fe40000000000 */
[----:B------:R0:W-:Y:S01]  /*5a40*/  STL [R1+0x5c], R9 ;  /* 0x00005c0901007387 */ /* 0x0001e20000100800 */
[----:B------:R-:W-:Y:S02]  /*5a50*/  @!P2 IMAD.IADD R8, R8, 0x1, -R57 ;  /* 0x000000010808a824 */ /* 0x000fe400078e0a39 */
[----:B------:R-:W-:Y:S02]  /*5a60*/  IMAD.MOV R33, RZ, RZ, -R33 ;  /* 0x000000ffff217224 */ /* 0x000fe400078e0a21 */
[----:B------:R-:W-:-:S02]  /*5a70*/  @!P6 IMAD.IADD R30, R30, 0x1, -R57 ;  /* 0x000000011e1ee824 */ /* 0x000fc400078e0a39 */
[----:B0-----:R-:W-:Y:S01]  /*5a80*/  IMAD.MOV.U32 R9, RZ, RZ, R19 ;  /* 0x000000ffff097224 */ /* 0x001fe200078e0013 */
[----:B------:R-:W-:Y:S01]  /*5a90*/  ISETP.GT.U32.AND P6, PT, R57, R5, PT ;  /* 0x000000053900720c */ /* 0x000fe20003fc4070 */
[----:B------:R-:W-:-:S04]  /*5aa0*/  IMAD.HI.U32 R25, R0, R21, RZ ;  /* 0x0000001500197227 */ /* 0x000fc800078e00ff */
[----:B------:R-:W-:Y:S01]  /*5ab0*/  @!P3 IMAD.MOV R9, RZ, RZ, -R9 ;  /* 0x000000ffff09b224 */ /* 0x000fe200078e0a09 */
[C---:B------:R-:W-:Y:S01]  /*5ac0*/  ISETP.GT.U32.AND P3, PT, R57.reuse, R8, PT ;  /* 0x000000083900720c */ /* 0x040fe20003f64070 */
[C---:B------:R-:W-:Y:S02]  /*5ad0*/  IMAD R28, R57.reuse, R33, R28 ;  /* 0x00000021391c7224 */ /* 0x040fe400078e021c */
[----:B------:R-:W-:Y:S01]  /*5ae0*/  @!P5 IMAD.MOV R6, RZ, RZ, -R6 ;  /* 0x000000ffff06d224 */ /* 0x000fe200078e0a06 */
[C---:B------:R-:W-:Y:S02]  /*5af0*/  ISETP.GT.U32.AND P5, PT, R57.reuse, R30, PT ;  /* 0x0000001e3900720c */ /* 0x040fe40003fa4070 */
[C---:B------:R-:W-:Y:S01]  /*5b00*/  ISETP.GT.U32.AND P2, PT, R57.reuse, R31, PT ;  /* 0x0000001f3900720c */ /* 0x040fe20003f44070 */
[----:B------:R-:W-:Y:S02]  /*5b10*/  IMAD.MOV R25, RZ, RZ, -R25 ;  /* 0x000000ffff197224 */ /* 0x000fe400078e0a19 */
[----:B------:R-:W-:Y:S01]  /*5b20*/  @!P4 IMAD.IADD R4, R4, 0x1, -R57 ;  /* 0x000000010404c824 */ /* 0x000fe200078e0a39 */
[C---:B------:R-:W-:Y:S01]  /*5b30*/  ISETP.GT.U32.AND P4, PT, R57.reuse, R28, PT ;  /* 0x0000001c3900720c */ /* 0x040fe20003f84070 */
[----:B------:R-:W-:-:S02]  /*5b40*/  IMAD R19, R57, R25, R21 ;  /* 0x0000001939137224 */ /* 0x000fc400078e0215 */
[--C-:B------:R-:W-:Y:S02]  /*5b50*/  @!P3 IMAD.IADD R8, R8, 0x1, -R57.reuse ;  /* 0x000000010808b824 */ /* 0x100fe400078e0a39 */
[--C-:B------:R-:W-:Y:S01]  /*5b60*/  @!P6 IMAD.IADD R5, R5, 0x1, -R57.reuse ;  /* 0x000000010505e824 */ /* 0x100fe200078e0a39 */
[----:B------:R-:W-:Y:S01]  /*5b70*/  ISETP.GE.AND P6, PT, R38, RZ, PT ;  /* 0x000000ff2600720c */ /* 0x000fe20003fc6270 */
[----:B------:R-:W-:Y:S01]  /*5b80*/  @!P5 IMAD.IADD R30, R30, 0x1, -R57 ;  /* 0x000000011e1ed824 */ /* 0x000fe200078e0a39 */
[----:B--2---:R-:W-:-:S05]  /*5b90*/  IABS R13, R60 ;  /* 0x0000003c000d7213 */ /* 0x004fca0000000000 */
[----:B------:R-:W-:-:S04]  /*5ba0*/  IMAD.HI.U32 R2, R0, R13, RZ ;  /* 0x0000000d00027227 */ /* 0x000fc800078e00ff */
[----:B------:R-:W-:Y:S01]  /*5bb0*/  IMAD.MOV R2, RZ, RZ, -R2 ;  /* 0x000000ffff027224 */ /* 0x000fe200078e0a02 */
[----:B------:R-:W-:-:S03]  /*5bc0*/  IABS R25, R29 ;  /* 0x0000001d00197213 */ /* 0x000fc60000000000 */
[----:B------:R-:W-:Y:S01]  /*5bd0*/  IMAD R13, R57, R2, R13 ;  /* 0x00000002390d7224 */ /* 0x000fe200078e020d */
[----:B------:R-:W-:Y:S01]  /*5be0*/  ISETP.GE.AND P5, PT, R10, RZ, PT ;  /* 0x000000ff0a00720c */ /* 0x000fe20003fa6270 */
[----:B------:R-:W-:-:S03]  /*5bf0*/  IMAD.HI.U32 R33, R0, R25, RZ ;  /* 0x0000001900217227 */ /* 0x000fc600078e00ff */
[----:B------:R-:W-:Y:S01]  /*5c00*/  ISETP.GT.U32.AND P3, PT, R57, R13, PT ;  /* 0x0000000d3900720c */ /* 0x000fe20003f64070 */
[--C-:B------:R-:W-:Y:S01]  /*5c10*/  @!P2 IMAD.IADD R31, R31, 0x1, -R57.reuse ;  /* 0x000000011f1fa824 */ /* 0x100fe200078e0a39 */
[C---:B------:R-:W-:Y:S01]  /*5c20*/  ISETP.GT.U32.AND P2, PT, R57.reuse, R19, PT ;  /* 0x000000133900720c */ /* 0x040fe20003f44070 */
[----:B------:R-:W-:Y:S01]  /*5c30*/  @!P4 IMAD.IADD R28, R28, 0x1, -R57 ;  /* 0x000000011c1cc824 */ /* 0x000fe200078e0a39 */
[----:B------:R-:W-:Y:S01]  /*5c40*/  ISETP.GE.AND P4, PT, R44, RZ, PT ;  /* 0x000000ff2c00720c */ /* 0x000fe20003f86270 */
[----:B------:R-:W-:Y:S01]  /*5c50*/  IMAD.MOV R33, RZ, RZ, -R33 ;  /* 0x000000ffff217224 */ /* 0x000fe200078e0a21 */
[----:B------:R0:W-:Y:S01]  /*5c60*/  STL [R1+0x58], R9 ;  /* 0x0000580901007387 */ /* 0x0001e20000100800 */
[----:B------:R-:W-:Y:S02]  /*5c70*/  IMAD.MOV.U32 R10, RZ, RZ, R31 ;  /* 0x000000ffff0a7224 */ /* 0x000fe400078e001f */
[----:B------:R-:W-:Y:S02]  /*5c80*/  IMAD R25, R57, R33, R25 ;  /* 0x0000002139197224 */ /* 0x000fe400078e0219 */
[----:B------:R-:W-:-:S02]  /*5c90*/  @!P6 IMAD.MOV R10, RZ, RZ, -R10 ;  /* 0x000000ffff0ae224 */ /* 0x000fc400078e0a0a */
[--C-:B------:R-:W-:Y:S02]  /*5ca0*/  @!P3 IMAD.IADD R13, R13, 0x1, -R57.reuse ;  /* 0x000000010d0db824 */ /* 0x100fe400078e0a39 */
[----:B0-----:R-:W-:Y:S01]  /*5cb0*/  IMAD.MOV.U32 R9, RZ, RZ, R30 ;  /* 0x000000ffff097224 */ /* 0x001fe200078e001e */
[----:B------:R-:W-:Y:S01]  /*5cc0*/  ISETP.GT.U32.AND P3, PT, R57, R25, PT ;  /* 0x000000193900720c */ /* 0x000fe20003f64070 */
[----:B------:R-:W-:Y:S01]  /*5cd0*/  STL [R1+0x54], R6 ;  /* 0x0000540601007387 */ /* 0x000fe20000100800 */
[----:B------:R-:W-:Y:S02]  /*5ce0*/  @!P2 IMAD.IADD R19, R19, 0x1, -R57 ;  /* 0x000000011313a824 */ /* 0x000fe400078e0a39 */
[----:B------:R-:W-:Y:S01]  /*5cf0*/  @!P5 IMAD.MOV R9, RZ, RZ, -R9 ;  /* 0x000000ffff09d224 */ /* 0x000fe200078e0a09 */
[----:B------:R-:W-:Y:S01]  /*5d00*/  ISETP.GE.AND P2, PT, R34, RZ, PT ;  /* 0x000000ff2200720c */ /* 0x000fe20003f46270 */
[----:B------:R-:W2:Y:S01]  /*5d10*/  LDL.LU R44, [R1+0x388] ;  /* 0x00038800012c7983 */ /* 0x000ea20000300800 */
[----:B------:R-:W-:Y:S01]  /*5d20*/  @!P4 IMAD.MOV R8, RZ, RZ, -R8 ;  /* 0x000000ffff08c224 */ /* 0x000fe200078e0a08 */
[----:B------:R-:W-:-:S02]  /*5d30*/  ISETP.GE.AND P4, PT, R60, RZ, PT ;  /* 0x000000ff3c00720c */ /* 0x000fc40003f86270 */
[----:B------:R-:W5:Y:S04]  /*5d40*/  LDL.LU R34, [R1+0x38c] ;  /* 0x00038c0001227983 */ /* 0x000f680000300800 */
[----:B------:R-:W-:Y:S04]  /*5d50*/  STL [R1+0x30], R10 ;  /* 0x0000300a01007387 */ /* 0x000fe80000100800 */
[----:B------:R0:W-:Y:S04]  /*5d60*/  STL [R1+0x34], R9 ;  /* 0x0000340901007387 */ /* 0x0001e80000100800 */
[----:B------:R-:W2:Y:S01]  /*5d70*/  LDL.LU R60, [R1+0x4d0] ;  /* 0x0004d000013c7983 */ /* 0x000ea20000300800 */
[----:B------:R-:W-:-:S03]  /*5d80*/  @!P3 IMAD.IADD R25, R25, 0x1, -R57 ;  /* 0x000000011919b824 */ /* 0x000fc600078e0a39 */
[----:B------:R-:W-:Y:S01]  /*5d90*/  STL [R1+0x40], R8 ;  /* 0x0000400801007387 */ /* 0x000fe20000100800 */
[----:B---3--:R-:W-:Y:S02]  /*5da0*/  IABS R2, R61 ;  /* 0x0000003d00027213 */ /* 0x008fe40000000000 */
[----:B------:R-:W-:Y:S02]  /*5db0*/  ISETP.GE.AND P3, PT, R61, RZ, PT ;  /* 0x000000ff3d00720c */ /* 0x000fe40003f66270 */
[----:B------:R-:W3:Y:S01]  /*5dc0*/  LDL.LU R61, [R1+0x4d4] ;  /* 0x0004d400013d7983 */ /* 0x000ee20000300800 */
[----:B------:R-:W-:Y:S01]  /*5dd0*/  @!P0 IMAD.MOV R4, RZ, RZ, -R4 ;  /* 0x000000ffff048224 */ /* 0x000fe200078e0a04 */
[C---:B------:R-:W-:Y:S02]  /*5de0*/  ISETP.GT.U32.AND P0, PT, R57.reuse, R28, PT ;  /* 0x0000001c3900720c */ /* 0x040fe40003f04070 */
[----:B------:R-:W-:-:S11]  /*5df0*/  ISETP.GT.U32.AND P6, PT, R57, R13, PT ;  /* 0x0000000d3900720c */ /* 0x000fd60003fc4070 */
[----:B------:R-:W-:-:S04]  /*5e00*/  @!P0 IMAD.IADD R28, R28, 0x1, -R57 ;  /* 0x000000011c1c8824 */ /* 0x000fc800078e0a39 */
[----:B0-----:R-:W-:-:S04]  /*5e10*/  IMAD.MOV.U32 R9, RZ, RZ, R28 ;  /* 0x000000ffff097224 */ /* 0x001fc800078e001c */
[----:B------:R-:W-:Y:S01]  /*5e20*/  @!P2 IMAD.MOV R9, RZ, RZ, -R9 ;  /* 0x000000ffff09a224 */ /* 0x000fe200078e0a09 */
[----:B----4-:R-:W-:Y:S01]  /*5e30*/  IABS R21, R59 ;  /* 0x0000003b00157213 */ /* 0x010fe20000000000 */
[----:B------:R-:W-:Y:S01]  /*5e40*/  @!P6 IMAD.IADD R13, R13, 0x1, -R57 ;  /* 0x000000010d0de824 */ /* 0x000fe200078e0a39 */
[----:B------:R-:W-:Y:S02]  /*5e50*/  ISETP.GE.AND P6, PT, R59, RZ, PT ;  /* 0x000000ff3b00720c */ /* 0x000fe40003fc6270 */
[----:B------:R0:W-:Y:S04]  /*5e60*/  STL [R1+0x38], R9 ;  /* 0x0000380901007387 */ /* 0x0001e80000100800 */
[----:B------:R-:W4:Y:S01]  /*5e70*/  LDL.LU R59, [R1+0x4d8] ;  /* 0x0004d800013b7983 */ /* 0x000f220000300800 */
[----:B------:R-:W-:-:S04]  /*5e80*/  IMAD.HI.U32 R6, R0, R21, RZ ;  /* 0x0000001500067227 */ /* 0x000fc800078e00ff */
[----:B------:R-:W-:Y:S01]  /*5e90*/  @!P1 IMAD.MOV R5, RZ, RZ, -R5 ;  /* 0x000000ffff059224 */ /* 0x000fe200078e0a05 */
[----:B------:R-:W-:Y:S01]  /*5ea0*/  ISETP.GT.U32.AND P1, PT, R57, R19, PT ;  /* 0x000000133900720c */ /* 0x000fe20003f24070 */
[----:B------:R-:W-:Y:S01]  /*5eb0*/  IMAD.MOV R6, RZ, RZ, -R6 ;  /* 0x000000ffff067224 */ /* 0x000fe200078e0a06 */
[----:B------:R-:W-:Y:S01]  /*5ec0*/  ISETP.GE.AND P5, PT, R15, RZ, PT ;  /* 0x000000ff0f00720c */ /* 0x000fe20003fa6270 */
[----:B------:R-:W-:Y:S01]  /*5ed0*/  IMAD.HI.U32 R30, R0, R2, RZ ;  /* 0x00000002001e7227 */ /* 0x000fe200078e00ff */
[----:B------:R-:W4:Y:S03]  /*5ee0*/  LDL.LU R15, [R1+0x4dc] ;  /* 0x0004dc00010f7983 */ /* 0x000f260000300800 */
[----:B------:R-:W-:Y:S02]  /*5ef0*/  IMAD R21, R57, R6, R21 ;  /* 0x0000000639157224 */ /* 0x000fe400078e0215 */
[----:B------:R-:W-:-:S03]  /*5f00*/  IMAD.MOV R30, RZ, RZ, -R30 ;  /* 0x000000ffff1e7224 */ /* 0x000fc600078e0a1e */
[----:B------:R-:W-:Y:S01]  /*5f10*/  ISETP.GT.U32.AND P0, PT, R57, R21, PT ;  /* 0x000000153900720c */ /* 0x000fe20003f04070 */
[----:B------:R-:W-:Y:S02]  /*5f20*/  @!P1 IMAD.IADD R19, R19, 0x1, -R57 ;  /* 0x0000000113139824 */ /* 0x000fe400078e0a39 */
[----:B------:R-:W-:Y:S02]  /*5f30*/  IMAD R2, R57, R30, R2 ;  /* 0x0000001e39027224 */ /* 0x000fe400078e0202 */
[----:B------:R-:W-:-:S04]  /*5f40*/  IMAD.MOV.U32 R10, RZ, RZ, R19 ;  /* 0x000000ffff0a7224 */ /* 0x000fc800078e0013 */
[----:B------:R-:W-:Y:S01]  /*5f50*/  @!P5 IMAD.MOV R10, RZ, RZ, -R10 ;  /* 0x000000ffff0ad224 */ /* 0x000fe200078e0a0a */
[----:B------:R-:W-:-:S03]  /*5f60*/  ISETP.GT.U32.AND P5, PT, R57, R2, PT ;  /* 0x000000023900720c */ /* 0x000fc60003fa4070 */
[----:B------:R-:W-:Y:S01]  /*5f70*/  @!P0 IMAD.IADD R21, R21, 0x1, -R57 ;  /* 0x0000000115158824 */ /* 0x000fe200078e0a39 */
[----:B------:R-:W-:-:S04]  /*5f80*/  ISETP.GT.U32.AND P0, PT, R57, R25, PT ;  /* 0x000000193900720c */ /* 0x000fc80003f04070 */
[----:B------:R-:W-:Y:S02]  /*5f90*/  ISETP.GT.U32.AND P2, PT, R57, R21, PT ;  /* 0x000000153900720c */ /* 0x000fe40003f44070 */
[----:B------:R-:W-:Y:S01]  /*5fa0*/  ISETP.GE.AND P1, PT, R29, RZ, PT ;  /* 0x000000ff1d00720c */ /* 0x000fe20003f26270 */
[----:B0-----:R-:W-:Y:S02]  /*5fb0*/  IMAD.MOV.U32 R9, RZ, RZ, R13 ;  /* 0x000000ffff097224 */ /* 0x001fe400078e000d */
[----:B------:R-:W-:Y:S02]  /*5fc0*/  @!P5 IMAD.IADD R2, R2, 0x1, -R57 ;  /* 0x000000010202d824 */ /* 0x000fe400078e0a39 */
[----:B------:R-:W-:Y:S02]  /*5fd0*/  @!P4 IMAD.MOV R9, RZ, RZ, -R9 ;  /* 0x000000ffff09c224 */ /* 0x000fe400078e0a09 */
[--C-:B------:R-:W-:Y:S01]  /*5fe0*/  @!P0 IMAD.IADD R25, R25, 0x1, -R57.reuse ;  /* 0x0000000119198824 */ /* 0x100fe200078e0a39 */
[----:B------:R-:W-:Y:S01]  /*5ff0*/  ISETP.GT.U32.AND P5, PT, R57, R2, PT ;  /* 0x000000023900720c */ /* 0x000fe20003fa4070 */
[----:B------:R0:W-:Y:S02]  /*6000*/  STL [R1+0x13c], R10 ;  /* 0x00013c0a01007387 */ /* 0x0001e40000100800 */
[----:B------:R-:W-:-:S02]  /*6010*/  @!P2 IMAD.IADD R21, R21, 0x1, -R57 ;  /* 0x000000011515a824 */ /* 0x000fc400078e0a39 */
[----:B------:R1:W-:Y:S01]  /*6020*/  STL [R1+0x144], R9 ;  /* 0x0001440901007387 */ /* 0x0003e20000100800 */
[----:B0-----:R-:W-:Y:S02]  /*6030*/  IMAD.MOV.U32 R10, RZ, RZ, R25 ;  /* 0x000000ffff0a7224 */ /* 0x001fe400078e0019 */
[----:B-1----:R-:W-:Y:S02]  /*6040*/  IMAD.MOV.U32 R9, RZ, RZ, R21 ;  /* 0x000000ffff097224 */ /* 0x002fe400078e0015 */
[----:B------:R-:W-:Y:S02]  /*6050*/  @!P1 IMAD.MOV R10, RZ, RZ, -R10 ;  /* 0x000000ffff0a9224 */ /* 0x000fe400078e0a0a */
[----:B------:R-:W-:Y:S02]  /*6060*/  @!P6 IMAD.MOV R9, RZ, RZ, -R9 ;  /* 0x000000ffff09e224 */ /* 0x000fe400078e0a09 */
[----:B------:R-:W-:Y:S01]  /*6070*/  @!P5 IMAD.IADD R2, R2, 0x1, -R57 ;  /* 0x000000010202d824 */ /* 0x000fe200078e0a39 */
[----:B------:R-:W-:Y:S04]  /*6080*/  STL [R1+0x12c], R10 ;  /* 0x00012c0a01007387 */ /* 0x000fe80000100800 */
[----:B------:R-:W4:Y:S01]  /*6090*/  LDL.LU R29, [R1+0x4e0] ;  /* 0x0004e000011d7983 */ /* 0x000f220000300800 */
[----:B--2---:R-:W-:-:S02]  /*60a0*/  IABS R13, R60 ;  /* 0x0000003c000d7213 */ /* 0x004fc40000000000 */
[----:B------:R-:W-:Y:S02]  /*60b0*/  ISETP.GE.AND P6, PT, R60, RZ, PT ;  /* 0x000000ff3c00720c */ /* 0x000fe40003fc6270 */
[----:B------:R-:W2:Y:S04]  /*60c0*/  LDL.LU R60, [R1+0x4e4] ;  /* 0x0004e400013c7983 */ /* 0x000ea80000300800 */
[----:B------:R0:W-:Y:S02]  /*60d0*/  STL [R1+0x134], R9 ;  /* 0x0001340901007387 */ /* 0x0001e40000100800 */
[----:B0-----:R-:W-:-:S04]  /*60e0*/  IMAD.MOV.U32 R9, RZ, RZ, R2 ;  /* 0x000000ffff097224 */ /* 0x001fc800078e0002 */
[----:B------:R-:W-:Y:S01]  /*60f0*/  @!P3 IMAD.MOV R9, RZ, RZ, -R9 ;  /* 0x000000ffff09b224 */ /* 0x000fe200078e0a09 */
[----:B---3--:R-:W-:Y:S02]  /*6100*/  IABS R30, R61 ;  /* 0x0000003d001e7213 */ /* 0x008fe40000000000 */
[----:B------:R-:W-:Y:S02]  /*6110*/  ISETP.GE.AND P3, PT, R61, RZ, PT ;  /* 0x000000ff3d00720c */ /* 0x000fe40003f66270 */
[----:B------:R-:W3:Y:S01]  /*6120*/  LDL.LU R61, [R1+0x4e8] ;  /* 0x0004e800013d7983 */ /* 0x000ee20000300800 */
[----:B------:R-:W-:-:S05]  /*6130*/  IABS R8, R44 ;  /* 0x0000002c00087213 */ /* 0x000fca0000000000 */
[----:B------:R-:W-:-:S04]  /*6140*/  IMAD.HI.U32 R28, R0, R8, RZ ;  /* 0x00000008001c7227 */ /* 0x000fc800078e00ff */
[----:B------:R-:W-:-:S04]  /*6150*/  IMAD.MOV R28, RZ, RZ, -R28 ;  /* 0x000000ffff1c7224 */ /* 0x000fc800078e0a1c */
[C---:B------:R-:W-:Y:S01]  /*6160*/  IMAD R8, R57.reuse, R28, R8 ;  /* 0x0000001c39087224 */ /* 0x040fe200078e0208 */
[----:B------:R-:W-:Y:S01]  /*6170*/  ISETP.GE.AND P4, PT, R44, RZ, PT ;  /* 0x000000ff2c00720c */ /* 0x000fe20003f86270 */
[----:B------:R0:W-:Y:S03]  /*6180*/  STL [R1+0x130], R9 ;  /* 0x0001300901007387 */ /* 0x0001e60000100800 */
[----:B------:R-:W-:Y:S01]  /*6190*/  ISETP.GT.U32.AND P2, PT, R57, R8, PT ;  /* 0x000000083900720c */ /* 0x000fe20003f44070 */
[----:B------:R-:W3:Y:S01]  /*61a0*/  LDL.LU R44, [R1+0x4ec] ;  /* 0x0004ec00012c7983 */ /* 0x000ee20000300800 */
[----:B-----5:R-:W-:-:S11]  /*61b0*/  IABS R6, R34 ;  /* 0x0000002200067213 */ /* 0x020fd60000000000 */
[----:B------:R-:W-:-:S05]  /*61c0*/  @!P2 IMAD.IADD R8, R8, 0x1, -R57 ;  /* 0x000000010808a824 */ /* 0x000fca00078e0a39 */
[----:B------:R-:W-:Y:S01]  /*61d0*/  ISETP.GT.U32.AND P2, PT, R57, R8, PT ;  /* 0x000000083900720c */ /* 0x000fe20003f44070 */
[----:B------:R-:W-:-:S04]  /*61e0*/  IMAD.HI.U32 R19, R0, R6, RZ ;  /* 0x0000000600137227 */ /* 0x000fc800078e00ff */
[----:B------:R-:W-:Y:S01]  /*61f0*/  IMAD.MOV R28, RZ, RZ, -R19 ;  /* 0x000000ffff1c7224 */ /* 0x000fe200078e0a13 */
[----:B------:R-:W-:Y:S02]  /*6200*/  ISETP.GE.AND P0, PT, R34, RZ, PT ;  /* 0x000000ff2200720c */ /* 0x000fe40003f06270 */
[----:B------:R-:W5:Y:S01]  /*6210*/  LDL.LU R34, [R1+0x4f0] ;  /* 0x0004f00001227983 */ /* 0x000f620000300800 */
[----:B------:R-:W-:Y:S01]  /*6220*/  IMAD R6, R57, R28, R6 ;  /* 0x0000001c39067224 */ /* 0x000fe200078e0206 */
[----:B----4-:R-:W-:-:S03]  /*6230*/  IABS R28, R59 ;  /* 0x0000003b001c7213 */ /* 0x010fc60000000000 */
[----:B------:R-:W-:Y:S01]  /*6240*/  @!P2 IMAD.IADD R8, R8, 0x1, -R57 ;  /* 0x000000010808a824 */ /* 0x000fe200078e0a39 */
[----:B------:R-:W-:Y:S02]  /*6250*/  ISETP.GE.AND P2, PT, R59, RZ, PT ;  /* 0x000000ff3b00720c */ /* 0x000fe40003f46270 */
[----:B------:R-:W4:Y:S01]  /*6260*/  LDL.LU R59, [R1+0x4f4] ;  /* 0x0004f400013b7983 */ /* 0x000f220000300800 */
[----:B------:R-:W-:Y:S01]  /*6270*/  IMAD.HI.U32 R19, R0, R13, RZ ;  /* 0x0000000d00137227 */ /* 0x000fe200078e00ff */
[----:B------:R-:W-:-:S03]  /*6280*/  ISETP.GT.U32.AND P1, PT, R57, R6, PT ;  /* 0x000000063900720c */ /* 0x000fc60003f24070 */
[----:B------:R-:W-:-:S04]  /*6290*/  IMAD.MOV R19, RZ, RZ, -R19 ;  /* 0x000000ffff137224 */ /* 0x000fc800078e0a13 */
[----:B------:R-:W-:-:S05]  /*62a0*/  IMAD R13, R57, R19, R13 ;  /* 0x00000013390d7224 */ /* 0x000fca00078e020d */
[----:B------:R-:W-:Y:S01]  /*62b0*/  ISETP.GT.U32.AND P5, PT, R57, R13, PT ;  /* 0x0000000d3900720c */ /* 0x000fe20003fa4070 */
[----:B------:R-:W-:Y:S02]  /*62c0*/  @!P1 IMAD.IADD R6, R6, 0x1, -R57 ;  /* 0x0000000106069824 */ /* 0x000fe400078e0a39 */
[----:B------:R-:W-:-:S03]  /*62d0*/  IMAD.HI.U32 R21, R0, R30, RZ ;  /* 0x0000001e00157227 */ /* 0x000fc600078e00ff */
[----:B------:R-:W-:Y:S01]  /*62e0*/  ISETP.GT.U32.AND P1, PT, R57, R6, PT ;  /* 0x000000063900720c */ /* 0x000fe20003f24070 */
[----:B------:R-:W-:Y:S01]  /*62f0*/  IMAD.HI.U32 R19, R0, R28, RZ ;  /* 0x0000001c00137227 */ /* 0x000fe200078e00ff */
[----:B------:R-:W-:-:S03]  /*6300*/  IABS R25, R15 ;  /* 0x0000000f00197213 */ /* 0x000fc60000000000 */
[----:B------:R-:W-:Y:S02]  /*6310*/  IMAD.MOV R21, RZ, RZ, -R21 ;  /* 0x000000ffff157224 */ /* 0x000fe400078e0a15 */
[----:B------:R-:W-:Y:S02]  /*6320*/  @!P5 IMAD.IADD R13, R13, 0x1, -R57 ;  /* 0x000000010d0dd824 */ /* 0x000fe400078e0a39 */
[----:B------:R-:W-:Y:S02]  /*6330*/  IMAD.MOV R19, RZ, RZ, -R19 ;  /* 0x000000ffff137224 */ /* 0x000fe400078e0a13 */
[C---:B------:R-:W-:Y:S01]  /*6340*/  IMAD R30, R57.reuse, R21, R30 ;  /* 0x00000015391e7224 */ /* 0x040fe200078e021e */
[----:B------:R-:W-:Y:S01]  /*6350*/  ISETP.GT.U32.AND P5, PT, R57, R13, PT ;  /* 0x0000000d3900720c */ /* 0x000fe20003fa4070 */
[----:B------:R-:W-:-:S04]  /*6360*/  IMAD.HI.U32 R2, R0, R25, RZ ;  /* 0x0000001900027227 */ /* 0x000fc800078e00ff */
[----:B------:R-:W-:Y:S01]  /*6370*/  @!P1 IMAD.IADD R6, R6, 0x1, -R57 ;  /* 0x0000000106069824 */ /* 0x000fe200078e0a39 */
[C---:B------:R-:W-:Y:S01]  /*6380*/  ISETP.GT.U32.AND P1, PT, R57.reuse, R30, PT ;  /* 0x0000001e3900720c */ /* 0x040fe20003f24070 */
[C---:B------:R-:W-:Y:S02]  /*6390*/  IMAD R28, R57.reuse, R19, R28 ;  /* 0x00000013391c7224 */ /* 0x040fe400078e021c */
[----:B------:R-:W-:Y:S02]  /*63a0*/  IMAD.MOV R2, RZ, RZ, -R2 ;  /* 0x000000ffff027224 */ /* 0x000fe400078e0a02 */
[----:B0-----:R-:W-:Y:S02]  /*63b0*/  IMAD.MOV.U32 R9, RZ, RZ, R6 ;  /* 0x000000ffff097224 */ /* 0x001fe400078e0006 */
[----:B------:R-:W-:Y:S01]  /*63c0*/  @!P4 IMAD.MOV R8, RZ, RZ, -R8 ;  /* 0x000000ffff08c224 */ /* 0x000fe200078e0a08 */
[C---:B------:R-:W-:Y:S01]  /*63d0*/  ISETP.GT.U32.AND P4, PT, R57.reuse, R28, PT ;  /* 0x0000001c3900720c */ /* 0x040fe20003f84070 */
[----:B------:R-:W-:-:S02]  /*63e0*/  IMAD R25, R57, R2, R25 ;  /* 0x0000000239197224 */ /* 0x000fc400078e0219 */
[----:B------:R-:W-:Y:S02]  /*63f0*/  @!P0 IMAD.MOV R9, RZ, RZ, -R9 ;  /* 0x000000ffff098224 */ /* 0x000fe400078e0a09 */
[--C-:B------:R-:W-:Y:S01]  /*6400*/  @!P5 IMAD.IADD R13, R13, 0x1, -R57.reuse ;  /* 0x000000010d0dd824 */ /* 0x100fe200078e0a39 */
[----:B------:R-:W-:Y:S01]  /*6410*/  ISETP.GT.U32.AND P5, PT, R57, R25, PT ;  /* 0x000000193900720c */ /* 0x000fe20003fa4070 */
[----:B------:R-:W-:Y:S01]  /*6420*/  STL [R1+0x118], R8 ;  /* 0x0001180801007387 */ /* 0x000fe20000100800 */
[----:B------:R-:W-:Y:S01]  /*6430*/  ISETP.GE.AND P0, PT, R15, RZ, PT ;  /* 0x000000ff0f00720c */ /* 0x000fe20003f06270 */
[--C-:B------:R-:W-:Y:S02]  /*6440*/  @!P1 IMAD.IADD R30, R30, 0x1, -R57.reuse ;  /* 0x000000011e1e9824 */ /* 0x100fe400078e0a39 */
[----:B------:R0:W-:Y:S04]  /*6450*/  STL [R1+0x120], R9 ;  /* 0x0001200901007387 */ /* 0x0001e80000100800 */
[----:B------:R-:W4:Y:S01]  /*6460*/  LDL.LU R15, [R1+0x4f8] ;  /* 0x0004f800010f7983 */ /* 0x000f220000300800 */
[----:B------:R-:W-:Y:S01]  /*6470*/  @!P4 IMAD.IADD R28, R28, 0x1, -R57 ;  /* 0x000000011c1cc824 */ /* 0x000fe200078e0a39 */
[----:B------:R-:W-:-:S02]  /*6480*/  ISETP.GT.U32.AND P4, PT, R57, R30, PT ;  /* 0x0000001e3900720c */ /* 0x000fc40003f84070 */
[----:B------:R-:W-:Y:S02]  /*6490*/  @!P5 IMAD.IADD R25, R25, 0x1, -R57 ;  /* 0x000000011919d824 */ /* 0x000fe400078e0a39 */
[----:B0-----:R-:W-:-:S03]  /*64a0*/  IMAD.MOV.U32 R9, RZ, RZ, R13 ;  /* 0x000000ffff097224 */ /* 0x001fc600078e000d */
[----:B------:R-:W-:Y:S01]  /*64b0*/  ISETP.GT.U32.AND P5, PT, R57, R25, PT ;  /* 0x000000193900720c */ /* 0x000fe20003fa4070 */
[----:B------:R-:W-:-:S05]  /*64c0*/  @!P6 IMAD.MOV R9, RZ, RZ, -R9 ;  /* 0x000000ffff09e224 */ /* 0x000fca00078e0a09 */
[----:B------:R-:W-:Y:S01]  /*64d0*/  @!P4 IMAD.IADD R30, R30, 0x1, -R57 ;  /* 0x000000011e1ec824 */ /* 0x000fe200078e0a39 */
[----:B------:R0:W-:Y:S03]  /*64e0*/  STL [R1+0x11c], R9 ;  /* 0x00011c0901007387 */ /* 0x0001e60000100800 */
[----:B0-----:R-:W-:-:S03]  /*64f0*/  IMAD.MOV.U32 R9, RZ, RZ, R30 ;  /* 0x000000ffff097224 */ /* 0x001fc600078e001e */
[----:B------:R-:W-:Y:S02]  /*6500*/  @!P5 IMAD.IADD R25, R25, 0x1, -R57 ;  /* 0x000000011919d824 */ /* 0x000fe400078e0a39 */
[----:B------:R-:W-:Y:S01]  /*6510*/  @!P3 IMAD.MOV R9, RZ, RZ, -R9 ;  /* 0x000000ffff09b224 */ /* 0x000fe200078e0a09 */
[----:B--2---:R-:W-:Y:S02]  /*6520*/  IABS R2, R60 ;  /* 0x0000003c00027213 */ /* 0x004fe40000000000 */
[----:B------:R-:W-:Y:S02]  /*6530*/  ISETP.GE.AND P5, PT, R60, RZ, PT ;  /* 0x000000ff3c00720c */ /* 0x000fe40003fa6270 */
[----:B------:R-:W2:Y:S04]  /*6540*/  LDL.LU R60, [R1+0x4fc] ;  /* 0x0004fc00013c7983 */ /* 0x000ea80000300800 */
[----:B------:R0:W-:Y:S01]  /*6550*/  STL [R1+0x108], R9 ;  /* 0x0001080901007387 */ /* 0x0001e20000100800 */
[----:B---3--:R-:W-:-:S02]  /*6560*/  IABS R19, R61 ;  /* 0x0000003d00137213 */ /* 0x008fc40000000000 */
[----:B------:R-:W-:Y:S02]  /*6570*/  ISETP.GE.AND P3, PT, R61, RZ, PT ;  /* 0x000000ff3d00720c */ /* 0x000fe40003f66270 */
[----:B------:R-:W3:Y:S01]  /*6580*/  LDL.LU R61, [R1+0x500] ;  /* 0x00050000013d7983 */ /* 0x000ee20000300800 */
[----:B------:R-:W-:Y:S01]  /*6590*/  IABS R6, R29 ;  /* 0x0000001d00067213 */ /* 0x000fe20000000000 */
[----:B------:R-:W-:Y:S01]  /*65a0*/  IMAD.HI.U32 R8, R0, R2, RZ ;  /* 0x0000000200087227 */ /* 0x000fe200078e00ff */
[----:B------:R-:W-:-:S03]  /*65b0*/  ISETP.GT.U32.AND P6, PT, R57, R28, PT ;  /* 0x0000001c3900720c */ /* 0x000fc60003fc4070 */
[----:B------:R-:W-:-:S04]  /*65c0*/  IMAD.HI.U32 R21, R0, R6, RZ ;  /* 0x0000000600157227 */ /* 0x000fc800078e00ff */
[----:B------:R-:W-:Y:S02]  /*65d0*/  IMAD.MOV R21, RZ, RZ, -R21 ;  /* 0x000000ffff157224 */ /* 0x000fe400078e0a15 */
[----:B------:R-:W-:Y:S02]  /*65e0*/  IMAD.MOV R8, RZ, RZ, -R8 ;  /* 0x000000ffff087224 */ /* 0x000fe400078e0a08 */
[C---:B------:R-:W-:Y:S02]  /*65f0*/  IMAD R6, R57.reuse, R21, R6 ;  /* 0x0000001539067224 */ /* 0x040fe400078e0206 */
[----:B------:R-:W-:-:S03]  /*6600*/  IMAD R2, R57, R8, R2 ;  /* 0x0000000839027224 */ /* 0x000fc600078e0202 */
[----:B------:R-:W-:Y:S01]  /*6610*/  ISETP.GT.U32.AND P4, PT, R57, R6, PT ;  /* 0x000000063900720c */ /* 0x000fe20003f84070 */
[----:B------:R-:W-:-:S04]  /*6620*/  IMAD.HI.U32 R31, R0, R19, RZ ;  /* 0x00000013001f7227 */ /* 0x000fc800078e00ff */
[----:B------:R-:W-:Y:S01]  /*6630*/  @!P6 IMAD.IADD R28, R28, 0x1, -R57 ;  /* 0x000000011c1ce824 */ /* 0x000fe200078e0a39 */
[----:B------:R-:W-:Y:S01]  /*6640*/  ISETP.GT.U32.AND P6, PT, R57, R2, PT ;  /* 0x000000023900720c */ /* 0x000fe20003fc4070 */
[----:B------:R-:W-:-:S04]  /*6650*/  IMAD.MOV R31, RZ, RZ, -R31 ;  /* 0x000000ffff1f7224 */ /* 0x000fc800078e0a1f */
[C---:B------:R-:W-:Y:S02]  /*6660*/  IMAD R19, R57.reuse, R31, R19 ;  /* 0x0000001f39137224 */ /* 0x040fe400078e0213 */
[----:B------:R-:W-:Y:S01]  /*6670*/  @!P4 IMAD.IADD R6, R6, 0x1, -R57 ;  /* 0x000000010606c824 */ /* 0x000fe200078e0a39 */
[----:B------:R-:W-:Y:S02]  /*6680*/  IABS R8, R44 ;  /* 0x0000002c00087213 */ /* 0x000fe40000000000 */
[----:B------:R-:W-:-:S03]  /*6690*/  ISETP.GT.U32.AND P4, PT, R57, R19, PT ;  /* 0x000000133900720c */ /* 0x000fc60003f84070 */
[----:B------:R-:W-:Y:S01]  /*66a0*/  @!P6 IMAD.IADD R2, R2, 0x1, -R57 ;  /* 0x000000010202e824 */ /* 0x000fe200078e0a39 */
[----:B------:R-:W-:Y:S01]  /*66b0*/  ISETP.GT.U32.AND P6, PT, R57, R6, PT ;  /* 0x000000063900720c */ /* 0x000fe20003fc4070 */
[----:B------:R-:W-:Y:S01]  /*66c0*/  IMAD.HI.U32 R31, R0, R8, RZ ;  /* 0x00000008001f7227 */ /* 0x000fe200078e00ff */
[----:B------:R-:W-:Y:S02]  /*66d0*/  ISETP.GE.AND P1, PT, R29, RZ, PT ;  /* 0x000000ff1d00720c */ /* 0x000fe40003f26270 */
[----:B------:R-:W2:Y:S01]  /*66e0*/  LDL.LU R29, [R1+0x504] ;  /* 0x00050400011d7983 */ /* 0x000ea20000300800 */
[----:B0-----:R-:W-:Y:S02]  /*66f0*/  IMAD.MOV.U32 R9, RZ, RZ, R28 ;  /* 0x000000ffff097224 */ /* 0x001fe400078e001c */
[----:B------:R-:W-:Y:S02]  /*6700*/  IMAD.MOV R31, RZ, RZ, -R31 ;  /* 0x000000ffff1f7224 */ /* 0x000fe400078e0a1f */
[----:B------:R-:W-:-:S02]  /*6710*/  @!P4 IMAD.IADD R19, R19, 0x1, -R57 ;  /* 0x000000011313c824 */ /* 0x000fc400078e0a39 */
[----:B------:R-:W-:Y:S02]  /*6720*/  @!P2 IMAD.MOV R9, RZ, RZ, -R9 ;  /* 0x000000ffff09a224 */ /* 0x000fe400078e0a09 */
[C---:B------:R-:W-:Y:S02]  /*6730*/  IMAD R8, R57.reuse, R31, R8 ;  /* 0x0000001f39087224 */ /* 0x040fe400078e0208 */
[----:B------:R-:W-:Y:S01]  /*6740*/  @!P6 IMAD.IADD R6, R6, 0x1, -R57 ;  /* 0x000000010606e824 */ /* 0x000fe200078e0a39 */
[C---:B------:R-:W-:Y:S01]  /*6750*/  ISETP.GT.U32.AND P2, PT, R57.reuse, R19, PT ;  /* 0x000000133900720c */ /* 0x040fe20003f44070 */
[----:B------:R0:W-:Y:S01]  /*6760*/  STL [R1+0x100], R9 ;  /* 0x0001000901007387 */ /* 0x0001e20000100800 */
[----:B------:R-:W-:Y:S01]  /*6770*/  IMAD.MOV.U32 R10, RZ, RZ, R25 ;  /* 0x000000ffff0a7224 */ /* 0x000fe200078e0019 */
[----:B------:R-:W-:-:S03]  /*6780*/  ISETP.GT.U32.AND P6, PT, R57, R8, PT ;  /* 0x000000083900720c */ /* 0x000fc60003fc4070 */
[----:B------:R-:W-:Y:S02]  /*6790*/  @!P0 IMAD.MOV R10, RZ, RZ, -R10 ;  /* 0x000000ffff0a8224 */ /* 0x000fe400078e0a0a */
[----:B0-----:R-:W-:-:S04]  /*67a0*/  IMAD.MOV.U32 R9, RZ, RZ, R6 ;  /* 0x000000ffff097224 */ /* 0x001fc800078e0006 */
[----:B------:R-:W-:Y:S01]  /*67b0*/  @!P1 IMAD.MOV R9, RZ, RZ, -R9 ;  /* 0x000000ffff099224 */ /* 0x000fe200078e0a09 */
[----:B------:R-:W-:Y:S01]  /*67c0*/  STL [R1+0xf0], R10 ;  /* 0x0000f00a01007387 */ /* 0x000fe20000100800 */
[----:B------:R-:W-:-:S03]  /*67d0*/  ISETP.GE.AND P1, PT, R44, RZ, PT ;  /* 0x000000ff2c00720c */ /* 0x000fc60003f26270 */
[----:B------:R0:W-:Y:S01]  /*67e0*/  STL [R1+0xec], R9 ;  /* 0x0000ec0901007387 */ /* 0x0001e20000100800 */
[----:B------:R-:W-:-:S03]  /*67f0*/  @!P2 IMAD.IADD R19, R19, 0x1, -R57 ;  /* 0x000000011313a824 */ /* 0x000fc600078e0a39 */
[----:B------:R-:W2:Y:S01]  /*6800*/  LDL.LU R44, [R1+0x508] ;  /* 0x00050800012c7983 */ /* 0x000ea20000300800 */
[----:B-----5:R-:W-:Y:S01]  /*6810*/  IABS R13, R34 ;  /* 0x00000022000d7213 */ /* 0x020fe20000000000 */
[----:B------:R-:W-:Y:S01]  /*6820*/  @!P6 IMAD.IADD R8, R8, 0x1, -R57 ;  /* 0x000000010808e824 */ /* 0x000fe200078e0a39 */
[----:B------:R-:W-:Y:S02]  /*6830*/  ISETP.GE.AND P2, PT, R34, RZ, PT ;  /* 0x000000ff2200720c */ /* 0x000fe40003f46270 */
[----:B----4-:R-:W-:Y:S01]  /*6840*/  IABS R21, R59 ;  /* 0x0000003b00157213 */ /* 0x010fe20000000000 */
[----:B------:R-:W4:Y:S01]  /*6850*/  LDL.LU R34, [R1+0x50c] ;  /* 0x00050c0001227983 */ /* 0x000f220000300800 */
[----:B------:R-:W-:-:S03]  /*6860*/  ISETP.GE.AND P6, PT, R59, RZ, PT ;  /* 0x000000ff3b00720c */ /* 0x000fc60003fc6270 */
[----:B------:R-:W5:Y:S01]  /*6870*/  LDL.LU R59, [R1+0x510] ;  /* 0x00051000013b7983 */ /* 0x000f620000300800 */
[----:B------:R-:W-:-:S13]  /*6880*/  ISETP.GT.U32.AND P4, PT, R57, R2, PT ;  /* 0x000000023900720c */ /* 0x000fda0003f84070 */
[----:B------:R-:W-:-:S04]  /*6890*/  @!P4 IMAD.IADD R2, R2, 0x1, -R57 ;  /* 0x000000010202c824 */ /* 0x000fc800078e0a39 */
[----:B0-----:R-:W-:Y:S01]  /*68a0*/  IMAD.MOV.U32 R9, RZ, RZ, R2 ;  /* 0x000000ffff097224 */ /* 0x001fe200078e0002 */
[----:B------:R-:W-:-:S03]  /*68b0*/  IABS R30, R15 ;  /* 0x0000000f001e7213 */ /* 0x000fc60000000000 */
[----:B------:R-:W-:Y:S02]  /*68c0*/  @!P5 IMAD.MOV R9, RZ, RZ, -R9 ;  /* 0x000000ffff09d224 */ /* 0x000fe400078e0a09 */
[----:B------:R-:W-:-:S03]  /*68d0*/  IMAD.HI.U32 R6, R0, R30, RZ ;  /* 0x0000001e00067227 */ /* 0x000fc600078e00ff */
[----:B------:R0:W-:Y:S01]  /*68e0*/  STL [R1+0xe8], R9 ;  /* 0x0000e80901007387 */ /* 0x0001e20000100800 */
[----:B------:R-:W-:-:S04]  /*68f0*/  IMAD.MOV R6, RZ, RZ, -R6 ;  /* 0x000000ffff067224 */ /* 0x000fc800078e0a06 */
[----:B------:R-:W-:Y:S02]  /*6900*/  IMAD R6, R57, R6, R30 ;  /* 0x0000000639067224 */ /* 0x000fe400078e021e */
[----:B0-----:R-:W-:-:S04]  /*6910*/  IMAD.MOV.U32 R9, RZ, RZ, R19 ;  /* 0x000000ffff097224 */ /* 0x001fc800078e0013 */
[----:B------:R-:W-:Y:S01]  /*6920*/  @!P3 IMAD.MOV R9, RZ, RZ, -R9 ;  /* 0x000000ffff09b224 */ /* 0x000fe200078e0a09 */
[----:B------:R-:W-:Y:S01]  /*6930*/  ISETP.GT.U32.AND P3, PT, R57, R6, PT ;  /* 0x000000063900720c */ /* 0x000fe20003f64070 */
[----:B------:R-:W-:-:S04]  /*6940*/  IMAD.HI.U32 R33, R0, R13, RZ ;  /* 0x0000000d00217227 */ /* 0x000fc800078e00ff */
[----:B------:R-:W-:Y:S01]  /*6950*/  IMAD.MOV R33, RZ, RZ, -R33 ;  /* 0x000000ffff217224 */ /* 0x000fe200078e0a21 */
[----:B------:R0:W-:Y:S03]  /*6960*/  STL [R1+0xdc], R9 ;  /* 0x0000dc0901007387 */ /* 0x0001e60000100800 */
[----:B------:R-:W-:-:S04]  /*6970*/  IMAD R13, R57, R33, R13 ;  /* 0x00000021390d7224 */ /* 0x000fc800078e020d */
[----:B------:R-:W-:Y:S01]  /*6980*/  @!P3 IMAD.IADD R6, R6, 0x1, -R57 ;  /* 0x000000010606b824 */ /* 0x000fe200078e0a39 */
[----:B---3--:R-:W-:Y:S02]  /*6990*/  IABS R33, R61 ;  /* 0x0000003d00217213 */ /* 0x008fe40000000000 */
[----:B------:R-:W-:Y:S02]  /*69a0*/  ISETP.GE.AND P3, PT, R61, RZ, PT ;  /* 0x000000ff3d00720c */ /* 0x000fe40003f66270 */
[----:B------:R-:W3:Y:S01]  /*69b0*/  LDL.LU R61, [R1+0x514] ;  /* 0x00051400013d7983 */ /* 0x000ee20000300800 */
[----:B------:R-:W-:Y:S01]  /*69c0*/  IMAD.HI.U32 R31, R0, R21, RZ ;  /* 0x00000015001f7227 */ /* 0x000fe200078e00ff */
[----:B------:R-:W-:-:S03]  /*69d0*/  ISETP.GT.U32.AND P0, PT, R57, R13, PT ;  /* 0x0000000d3900720c */ /* 0x000fc60003f04070 */
[----:B------:R-:W-:-:S04]  /*69e0*/  IMAD.MOV R31, RZ, RZ, -R31 ;  /* 0x000000ffff1f7224 */ /* 0x000fc800078e0a1f */
[----:B------:R-:W-:-:S05]  /*69f0*/  IMAD R21, R57, R31, R21 ;  /* 0x0000001f39157224 */ /* 0x000fca00078e0215 */
[----:B------:R-:W-:Y:S01]  /*6a00*/  ISETP.GT.U32.AND P4, PT, R57, R21, PT ;  /* 0x000000153900720c */ /* 0x000fe20003f84070 */
[----:B------:R-:W-:Y:S01]  /*6a10*/  @!P0 IMAD.IADD R13, R13, 0x1, -R57 ;  /* 0x000000010d0d8824 */ /* 0x000fe200078e0a39 */
[C---:B------:R-:W-:Y:S02]  /*6a20*/  ISETP.GT.U32.AND P0, PT, R57.reuse, R8, PT ;  /* 0x000000083900720c */ /* 0x040fe40003f04070 */
[----:B--2---:R-:W-:Y:S02]  /*6a30*/  IABS R25, R60 ;  /* 0x0000003c00197213 */ /* 0x004fe40000000000 */
[----:B------:R-:W-:-:S07]  /*6a40*/  ISETP.GT.U32.AND P5, PT, R57, R13, PT ;  /* 0x0000000d3900720c */ /* 0x000fce0003fa4070 */
[----:B------:R-:W-:Y:S02]  /*6a50*/  @!P4 IMAD.IADD R21, R21, 0x1, -R57 ;  /* 0x000000011515c824 */ /* 0x000fe400078e0a39 */
[----:B------:R-:W-:-:S03]  /*6a60*/  IMAD.HI.U32 R2, R0, R25, RZ ;  /* 0x0000001900027227 */ /* 0x000fc600078e00ff */
[----:B------:R-:W-:Y:S01]  /*6a70*/  ISETP.GT.U32.AND P4, PT, R57, R21, PT ;  /* 0x000000153900720c */ /* 0x000fe20003f84070 */
[----:B------:R-:W-:Y:S02]  /*6a80*/  IMAD.MOV R2, RZ, RZ, -R2 ;  /* 0x000000ffff027224 */ /* 0x000fe400078e0a02 */
[--C-:B------:R-:W-:Y:S02]  /*6a90*/  @!P0 IMAD.IADD R8, R8, 0x1, -R57.reuse ;  /* 0x0000000108088824 */ /* 0x100fe400078e0a39 */
[----:B------:R-:W-:Y:S02]  /*6aa0*/  @!P5 IMAD.IADD R13, R13, 0x1, -R57 ;  /* 0x000000010d0dd824 */ /* 0x000fe400078e0a39 */
[----:B------:R-:W-:Y:S02]  /*6ab0*/  IMAD R2, R57, R2, R25 ;  /* 0x0000000239027224 */ /* 0x000fe400078e0219 */
[----:B------:R-:W-:Y:S02]  /*6ac0*/  IMAD.MOV.U32 R10, RZ, RZ, R8 ;  /* 0x000000ffff0a7224 */ /* 0x000fe400078e0008 */
[----:B0-----:R-:W-:Y:S01]  /*6ad0*/  IMAD.MOV.U32 R9, RZ, RZ, R13 ;  /* 0x000000ffff097224 */ /* 0x001fe200078e000d */
[----:B------:R-:W-:Y:S01]  /*6ae0*/  IABS R28, R29 ;  /* 0x0000001d001c7213 */ /* 0x000fe20000000000 */
[----:B------:R-:W-:Y:S01]  /*6af0*/  @!P4 IMAD.IADD R21, R21, 0x1, -R57 ;  /* 0x000000011515c824 */ /* 0x000fe200078e0a39 */
[----:B------:R-:W-:Y:S01]  /*6b00*/  ISETP.GT.U32.AND P4, PT, R57, R2, PT ;  /* 0x000000023900720c */ /* 0x000fe20003f84070 */
[----:B------:R-:W-:Y:S01]  /*6b10*/  @!P1 IMAD.MOV R10, RZ, RZ, -R10 ;  /* 0x000000ffff0a9224 */ /* 0x000fe200078e0a0a */
[----:B------:R-:W-:Y:S01]  /*6b20*/  ISETP.GE.AND P0, PT, R15, RZ, PT ;  /* 0x000000ff0f00720c */ /* 0x000fe20003f06270 */
[----:B------:R-:W-:Y:S01]  /*6b30*/  @!P2 IMAD.MOV R9, RZ, RZ, -R9 ;  /* 0x000000ffff09a224 */ /* 0x000fe200078e0a09 */
[----:B------:R-:W2:Y:S01]  /*6b40*/  LDL.LU R15, [R1+0x518] ;  /* 0x00051800010f7983 */ /* 0x000ea20000300800 */
[----:B------:R-:W-:Y:S01]  /*6b50*/  ISETP.GE.AND P5, PT, R60, RZ, PT ;  /* 0x000000ff3c00720c */ /* 0x000fe20003fa6270 */
[----:B------:R-:W-:-:S02]  /*6b60*/  IMAD.HI.U32 R25, R0, R28, RZ ;  /* 0x0000001c00197227 */ /* 0x000fc400078e00ff */
[----:B------:R-:W-:Y:S04]  /*6b70*/  STL [R1+0xcc], R10 ;  /* 0x0000cc0a01007387 */ /* 0x000fe80000100800 */
[----:B------:R-:W2:Y:S01]  /*6b80*/  LDL.LU R60, [R1+0x51c] ;  /* 0x00051c00013c7983 */ /* 0x000ea20000300800 */
[----:B------:R-:W-:-:S03]  /*6b90*/  IMAD.MOV R25, RZ, RZ, -R25 ;  /* 0x000000ffff197224 */ /* 0x000fc600078e0a19 */
[----:B------:R0:W-:Y:S01]  /*6ba0*/  STL [R1+0xc8], R9 ;  /* 0x0000c80901007387 */ /* 0x0001e20000100800 */
[C---:B------:R-:W-:Y:S01]  /*6bb0*/  ISETP.GT.U32.AND P1, PT, R57.reuse, R6, PT ;  /* 0x000000063900720c */ /* 0x040fe20003f24070 */
[----:B------:R-:W-:Y:S02]  /*6bc0*/  IMAD R28, R57, R25, R28 ;  /* 0x00000019391c7224 */ /* 0x000fe400078e021c */
[----:B------:R-:W-:Y:S02]  /*6bd0*/  @!P4 IMAD.IADD R2, R2, 0x1, -R57 ;  /* 0x000000010202c824 */ /* 0x000fe400078e0a39 */
[----:B0-----:R-:W-:Y:S01]  /*6be0*/  IMAD.MOV.U32 R9, RZ, RZ, R21 ;  /* 0x000000ffff097224 */ /* 0x001fe200078e0015 */
[----:B------:R-:W-:-:S03]  /*6bf0*/  IABS R19, R44 ;  /* 0x0000002c00137213 */ /* 0x000fc60000000000 */
[----:B------:R-:W-:Y:S01]  /*6c00*/  @!P6 IMAD.MOV R9, RZ, RZ, -R9 ;  /* 0x000000ffff09e224 */ /* 0x000fe200078e0a09 */
[C---:B------:R-:W-:Y:S01]  /*6c10*/  ISETP.GT.U32.AND P6, PT, R57.reuse, R28, PT ;  /* 0x0000001c3900720c */ /* 0x040fe20003fc4070 */
[C---:B------:R-:W-:Y:S01]  /*6c20*/  IMAD.HI.U32 R30, R0.reuse, R33, RZ ;  /* 0x00000021001e7227 */ /* 0x040fe200078e00ff */
[----:B------:R-:W-:Y:S02]  /*6c30*/  ISETP.GT.U32.AND P4, PT, R57, R2, PT ;  /* 0x000000023900720c */ /* 0x000fe40003f84070 */
[----:B------:R0:W-:Y:S01]  /*6c40*/  STL [R1+0xac], R9 ;  /* 0x0000ac0901007387 */ /* 0x0001e20000100800 */
[----:B------:R-:W-:Y:S01]  /*6c50*/  IMAD.HI.U32 R8, R0, R19, RZ ;  /* 0x0000001300087227 */ /* 0x000fe200078e00ff */
[----:B-----5:R-:W-:Y:S02]  /*6c60*/  IABS R25, R59 ;  /* 0x0000003b00197213 */ /* 0x020fe40000000000 */
[----:B------:R-:W5:Y:S01]  /*6c70*/  LDL.LU R10, [R1+0x520] ;  /* 0x00052000010a7983 */ /* 0x000f620000300800 */
[----:B------:R-:W-:-:S02]  /*6c80*/  IMAD.MOV R30, RZ, RZ, -R30 ;  /* 0x000000ffff1e7224 */ /* 0x000fc400078e0a1e */
[----:B------:R-:W-:Y:S02]  /*6c90*/  IMAD.MOV R13, RZ, RZ, -R8 ;  /* 0x000000ffff0d7224 */ /* 0x000fe400078e0a08 */
[----:B------:R-:W-:Y:S02]  /*6ca0*/  IMAD.MOV.U32 R8, RZ, RZ, R25 ;  /* 0x000000ffff087224 */ /* 0x000fe400078e0019 */
[----:B------:R-:W-:Y:S02]  /*6cb0*/  @!P1 IMAD.IADD R6, R6, 0x1, -R57 ;  /* 0x0000000106069824 */ /* 0x000fe400078e0a39 */
[C---:B------:R-:W-:Y:S02]  /*6cc0*/  IMAD R33, R57.reuse, R30, R33 ;  /* 0x0000001e39217224 */ /* 0x040fe400078e0221 */
[----:B------:R-:W-:Y:S02]  /*6cd0*/  IMAD R21, R57, R13, R19 ;  /* 0x0000000d39157224 */ /* 0x000fe400078e0213 */
[----:B------:R-:W-:-:S04]  /*6ce0*/  IMAD.HI.U32 R13, R0, R8, RZ ;  /* 0x00000008000d7227 */ /* 0x000fc800078e00ff */
[----:B0-----:R-:W-:Y:S01]  /*6cf0*/  IMAD.MOV.U32 R9, RZ, RZ, R6 ;  /* 0x000000ffff097224 */ /* 0x001fe200078e0006 */
[----:B------:R-:W-:Y:S01]  /*6d00*/  ISETP.GT.U32.AND P2, PT, R57, R33, PT ;  /* 0x000000213900720c */ /* 0x000fe20003f44070 */
[----:B------:R-:W-:Y:S02]  /*6d10*/  IMAD.MOV R13, RZ, RZ, -R13 ;  /* 0x000000ffff0d7224 */ /* 0x000fe400078e0a0d */
[----:B------:R-:W-:Y:S02]  /*6d20*/  @!P6 IMAD.IADD R28, R28, 0x1, -R57 ;  /* 0x000000011c1ce824 */ /* 0x000fe400078e0a39 */
[----:B------:R-:W-:Y:S02]  /*6d30*/  @!P0 IMAD.MOV R9, RZ, RZ, -R9 ;  /* 0x000000ffff098224 */ /* 0x000fe400078e0a09 */
[----:B------:R-:W-:Y:S01]  /*6d40*/  @!P4 IMAD.IADD R2, R2, 0x1, -R57 ;  /* 0x000000010202c824 */ /* 0x000fe200078e0a39 */
[----:B------:R-:W-:Y:S01]  /*6d50*/  ISETP.GE.AND P1, PT, R29, RZ, PT ;  /* 0x000000ff1d00720c */ /* 0x000fe20003f26270 */
[C---:B------:R-:W-:Y:S01]  /*6d60*/  IMAD R6, R57.reuse, R13, R8 ;  /* 0x0000000d39067224 */ /* 0x040fe200078e0208 */
[----:B------:R-:W-:Y:S01]  /*6d70*/  ISETP.GT.U32.AND P6, PT, R57, R28, PT ;  /* 0x0000001c3900720c */ /* 0x000fe20003fc4070 */
[----:B------:R0:W-:Y:S01]  /*6d80*/  STL [R1+0xb4], R9 ;  /* 0x0000b40901007387 */ /* 0x0001e20000100800 */
[----:B------:R-:W-:-:S03]  /*6d90*/  IMAD.MOV.U32 R8, RZ, RZ, R2 ;  /* 0x000000ffff087224 */ /* 0x000fc600078e0002 */
[----:B------:R-:W5:Y:S01]  /*6da0*/  LDL.LU R29, [R1+0x524] ;  /* 0x00052400011d7983 */ /* 0x000f620000300800 */
[----:B------:R-:W-:Y:S02]  /*6db0*/  @!P5 IMAD.MOV R8, RZ, RZ, -R8 ;  /* 0x000000ffff08d224 */ /* 0x000fe400078e0a08 */
[--C-:B------:R-:W-:Y:S01]  /*6dc0*/  @!P2 IMAD.IADD R33, R33, 0x1, -R57.reuse ;  /* 0x000000012121a824 */ /* 0x100fe200078e0a39 */
[----:B------:R-:W-:Y:S02]  /*6dd0*/  ISETP.GE.AND P2, PT, R44, RZ, PT ;  /* 0x000000ff2c00720c */ /* 0x000fe40003f46270 */
[----:B------:R1:W-:Y:S04]  /*6de0*/  STL [R1+0xbc], R8 ;  /* 0x0000bc0801007387 */ /* 0x0003e80000100800 */
[----:B------:R-:W5:Y:S01]  /*6df0*/  LDL.LU R44, [R1+0x528] ;  /* 0x00052800012c7983 */ /* 0x000f620000300800 */
[----:B------:R-:W-:Y:S01]  /*6e00*/  @!P6 IMAD.IADD R28, R28, 0x1, -R57 ;  /* 0x000000011c1ce824 */ /* 0x000fe200078e0a39 */
[----:B----4-:R-:W-:-:S02]  /*6e10*/  IABS R31, R34 ;  /* 0x00000022001f7213 */ /* 0x010fc40000000000 */
[----:B------:R-:W-:Y:S02]  /*6e20*/  ISETP.GE.AND P6, PT, R34, RZ, PT ;  /* 0x000000ff2200720c */ /* 0x000fe40003fc6270 */
[----:B------:R-:W4:Y:S01]  /*6e30*/  LDL.LU R34, [R1+0x52c] ;  /* 0x00052c0001227983 */ /* 0x000f220000300800 */
[----:B------:R-:W-:Y:S01]  /*6e40*/  IMAD.HI.U32 R19, R0, R31, RZ ;  /* 0x0000001f00137227 */ /* 0x000fe200078e00ff */
[----:B------:R-:W-:-:S03]  /*6e50*/  ISETP.GT.U32.AND P0, PT, R57, R33, PT ;  /* 0x000000213900720c */ /* 0x000fc60003f04070 */
[----:B------:R-:W-:-:S04]  /*6e60*/  IMAD.MOV R19, RZ, RZ, -R19 ;  /* 0x000000ffff137224 */ /* 0x000fc800078e0a13 */
[----:B------:R-:W-:-:S05]  /*6e70*/  IMAD R31, R57, R19, R31 ;  /* 0x00000013391f7224 */ /* 0x000fca00078e021f */
[----:B------:R-:W-:Y:S01]  /*6e80*/  ISETP.GT.U32.AND P5, PT, R57, R31, PT ;  /* 0x0000001f3900720c */ /* 0x000fe20003fa4070 */
[----:B------:R-:W-:Y:S01]  /*6e90*/  @!P0 IMAD.IADD R33, R33, 0x1, -R57 ;  /* 0x0000000121218824 */ /* 0x000fe200078e0a39 */
[----:B------:R-:W-:Y:S01]  /*6ea0*/  ISETP.GT.U32.AND P0, PT, R57, R6, PT ;  /* 0x000000063900720c */ /* 0x000fe20003f04070 */
[----:B0-----:R-:W-:Y:S02]  /*6eb0*/  IMAD.MOV.U32 R9, RZ, RZ, R28 ;  /* 0x000000ffff097224 */ /* 0x001fe400078e001c */
[----:B------:R-:W-:Y:S02]  /*6ec0*/  IMAD.MOV.U32 R16, RZ, RZ, R33 ;  /* 0x000000ffff107224 */ /* 0x000fe400078e0021 */
[----:B------:R-:W-:Y:S02]  /*6ed0*/  @!P1 IMAD.MOV R9, RZ, RZ, -R9 ;  /* 0x000000ffff099224 */ /* 0x000fe400078e0a09 */
[----:B------:R-:W-:-:S04]  /*6ee0*/  @!P3 IMAD.MOV R16, RZ, RZ, -R16 ;  /* 0x000000ffff10b224 */ /* 0x000fc800078e0a10 */
[--C-:B------:R-:W-:Y:S01]  /*6ef0*/  @!P5 IMAD.IADD R31, R31, 0x1, -R57.reuse ;  /* 0x000000011f1fd824 */ /* 0x100fe200078e0a39 */
[----:B------:R-:W-:Y:S01]  /*6f00*/  STL [R1+0x6c], R16 ;  /* 0x00006c1001007387 */ /* 0x000fe20000100800 */
[----:B------:R-:W-:Y:S01]  /*6f10*/  ISETP.GE.AND P5, PT, R59, RZ, PT ;  /* 0x000000ff3b00720c */ /* 0x000fe20003fa6270 */
[----:B------:R-:W-:Y:S02]  /*6f20*/  @!P0 IMAD.IADD R6, R6, 0x1, -R57 ;  /* 0x0000000106068824 */ /* 0x000fe400078e0a39 */
[----:B------:R0:W-:Y:S04]  /*6f30*/  STL [R1+0x84], R9 ;  /* 0x0000840901007387 */ /* 0x0001e80000100800 */
[----:B------:R-:W4:Y:S01]  /*6f40*/  LDL.LU R59, [R1+0x530] ;  /* 0x00053000013b7983 */ /* 0x000f220000300800 */
[----:B---3--:R-:W-:-:S02]  /*6f50*/  IABS R30, R61 ;  /* 0x0000003d001e7213 */ /* 0x008fc40000000000 */
[----:B------:R-:W-:Y:S02]  /*6f60*/  ISETP.GE.AND P0, PT, R61, RZ, PT ;  /* 0x000000ff3d00720c */ /* 0x000fe40003f06270 */
[----:B------:R-:W3:Y:S01]  /*6f70*/  LDL.LU R61, [R1+0x534] ;  /* 0x00053400013d7983 */ /* 0x000ee20000300800 */
[----:B------:R-:W-:Y:S01]  /*6f80*/  ISETP.GT.U32.AND P4, PT, R57, R21, PT ;  /* 0x000000153900720c */ /* 0x000fe20003f84070 */
[----:B------:R-:W-:-:S12]  /*6f90*/  IMAD.HI.U32 R2, R0, R30, RZ ;  /* 0x0000001e00027227 */ /* 0x000fd800078e00ff */
[----:B------:R-:W-:-:S05]  /*6fa0*/  @!P4 IMAD.IADD R21, R21, 0x1, -R57 ;  /* 0x000000011515c824 */ /* 0x000fca00078e0a39 */
[----:B------:R-:W-:Y:S01]  /*6fb0*/  ISETP.GT.U32.AND P4, PT, R57, R21, PT ;  /* 0x000000153900720c */ /* 0x000fe20003f84070 */
[----:B------:R-:W-:-:S04]  /*6fc0*/  IMAD.MOV R2, RZ, RZ, -R2 ;  /* 0x000000ffff027224 */ /* 0x000fc800078e0a02 */
[C---:B------:R-:W-:Y:S01]  /*6fd0*/  IMAD R30, R57.reuse, R2, R30 ;  /* 0x00000002391e7224 */ /* 0x040fe200078e021e */
[----:B------:R-:W-:-:S07]  /*6fe0*/  ISETP.GT.U32.AND P3, PT, R57, R31, PT ;  /* 0x0000001f3900720c */ /* 0x000fce0003f64070 */
[----:B------:R-:W-:Y:S01]  /*6ff0*/  @!P4 IMAD.IADD R21, R21, 0x1, -R57 ;  /* 0x000000011515c824 */ /* 0x000fe200078e0a39 */
[----:B------:R-:W-:Y:S02]  /*7000*/  ISETP.GT.U32.AND P4, PT, R57, R30, PT ;  /* 0x0000001e3900720c */ /* 0x000fe40003f84070 */
[----:B--2---:R-:W-:-:S05]  /*7010*/  IABS R25, R15 ;  /* 0x0000000f00197213 */ /* 0x004fca0000000000 */
[----:B------:R-:W-:Y:S01]  /*7020*/  IMAD.HI.U32 R2, R0, R25, RZ ;  /* 0x0000001900027227 */ /* 0x000fe200078e00ff */
[----:B------:R-:W-:-:S03]  /*7030*/  IABS R13, R60 ;  /* 0x0000003c000d7213 */ /* 0x000fc60000000000 */
[----:B------:R-:W-:Y:S02]  /*7040*/  IMAD.MOV R2, RZ, RZ, -R2 ;  /* 0x000000ffff027224 */ /* 0x000fe400078e0a02 */
[----:B-1----:R-:W-:-:S04]  /*7050*/  IMAD.HI.U32 R8, R0, R13, RZ ;  /* 0x0000000d00087227 */ /* 0x002fc800078e00ff */
[C---:B------:R-:W-:Y:S02]  /*7060*/  IMAD R25, R57.reuse, R2, R25 ;  /* 0x0000000239197224 */ /* 0x040fe400078e0219 */
[----:B------:R-:W-:Y:S02]  /*7070*/  IMAD.MOV R8, RZ, RZ, -R8 ;  /* 0x000000ffff087224 */ /* 0x000fe400078e0a08 */
[----:B0-----:R-:W-:Y:S02]  /*7080*/  IMAD.MOV.U32 R9, RZ, RZ, R21 ;  /* 0x000000ffff097224 */ /* 0x001fe400078e0015 */
[----:B------:R-:W-:Y:S01]  /*7090*/  @!P4 IMAD.IADD R30, R30, 0x1, -R57 ;  /* 0x000000011e1ec824 */ /* 0x000fe200078e0a39 */
[C---:B------:R-:W-:Y:S01]  /*70a0*/  ISETP.GT.U32.AND P4, PT, R57.reuse, R6, PT ;  /* 0x000000063900720c */ /* 0x040fe20003f84070 */
[C---:B------:R-:W-:Y:S02]  /*70b0*/  IMAD R13, R57.reuse, R8, R13 ;  /* 0x00000008390d7224 */ /* 0x040fe400078e020d */
[----:B------:R-:W-:Y:S01]  /*70c0*/  @!P2 IMAD.MOV R9, RZ, RZ, -R9 ;  /* 0x000000ffff09a224 */ /* 0x000fe200078e0a09 */
[----:B------:R-:W-:-:S02]  /*70d0*/  ISETP.GT.U32.AND P2, PT, R57, R25, PT ;  /* 0x000000193900720c */ /* 0x000fc40003f44070 */
[----:B-----5:R-:W-:Y:S01]  /*70e0*/  IABS R19, R10 ;  /* 0x0000000a00137213 */ /* 0x020fe20000000000 */
[----:B------:R-:W-:-:S04]  /*70f0*/  @!P3 IMAD.IADD R31, R31, 0x1, -R57 ;  /* 0x000000011f1fb824 */ /* 0x000fc800078e0a39 */
[----:B------:R-:W-:Y:S01]  /*7100*/  IMAD.HI.U32 R2, R0, R19, RZ ;  /* 0x0000001300027227 */ /* 0x000fe200078e00ff */
[----:B------:R-:W-:-:S03]  /*7110*/  ISETP.GT.U32.AND P3, PT, R57, R13, PT ;  /* 0x0000000d3900720c */ /* 0x000fc60003f64070 */
[----:B------:R-:W-:Y:S01]  /*7120*/  IMAD.MOV R2, RZ, RZ, -R2 ;  /* 0x000000ffff027224 */ /* 0x000fe200078e0a02 */
[----:B------:R-:W-:-:S03]  /*7130*/  ISETP.GT.U32.AND P1, PT, R57, R30, PT ;  /* 0x0000001e3900720c */ /* 0x000fc60003f24070 */
[----:B------:R-:W-:Y:S02]  /*7140*/  IMAD R19, R57, R2, R19 ;  /* 0x0000000239137224 */ /* 0x000fe400078e0213 */
[--C-:B------:R-:W-:Y:S02]  /*7150*/  @!P4 IMAD.IADD R6, R6, 0x1, -R57.reuse ;  /* 0x000000010606c824 */ /* 0x100fe400078e0a39 */
[--C-:B------:R-:W-:Y:S01]  /*7160*/  @!P2 IMAD.IADD R25, R25, 0x1, -R57.reuse ;  /* 0x000000011919a824 */ /* 0x100fe200078e0a39 */
[----:B------:R-:W-:Y:S01]  /*7170*/  ISETP.GT.U32.AND P4, PT, R57, R19, PT ;  /* 0x000000133900720c */ /* 0x000fe20003f84070 */
[----:B------:R0:W-:Y:S01]  /*7180*/  STL [R1+0x8c], R9 ;  /* 0x00008c0901007387 */ /* 0x0001e20000100800 */
[----:B------:R-:W-:Y:S01]  /*7190*/  ISETP.GE.AND P2, PT, R60, RZ, PT ;  /* 0x000000ff3c00720c */ /* 0x000fe20003f46270 */
[----:B------:R-:W-:Y:S02]  /*71a0*/  @!P3 IMAD.IADD R13, R13, 0x1, -R57 ;  /* 0x000000010d0db824 */ /* 0x000fe400078e0a39 */
[----:B------:R-:W2:Y:S01]  /*71b0*/  LDL.LU R60, [R1+0x538] ;  /* 0x00053800013c7983 */ /* 0x000ea20000300800 */
[----:B------:R-:W-:Y:S01]  /*71c0*/  ISETP.GT.U32.AND P3, PT, R57, R25, PT ;  /* 0x000000193900720c */ /* 0x000fe20003f64070 */
[----:B0-----:R-:W-:Y:S01]  /*71d0*/  IMAD.MOV.U32 R9, RZ, RZ, R31 ;  /* 0x000000ffff097224 */ /* 0x001fe200078e001f */
[----:B------:R-:W-:-:S03]  /*71e0*/  IABS R28, R29 ;  /* 0x0000001d001c7213 */ /* 0x000fc60000000000 */
[----:B------:R-:W-:Y:S02]  /*71f0*/  @!P6 IMAD.MOV R9, RZ, RZ, -R9 ;  /* 0x000000ffff09e224 */ /* 0x000fe400078e0a09 */
[----:B------:R-:W-:Y:S02]  /*7200*/  @!P5 IMAD.MOV R6, RZ, RZ, -R6 ;  /* 0x000000ffff06d224 */ /* 0x000fe400078e0a06 */
[----:B------:R-:W-:-:S04]  /*7210*/  IMAD.HI.U32 R33, R0, R28, RZ ;  /* 0x0000001c00217227 */ /* 0x000fc800078e00ff */
[----:B------:R-:W-:Y:S01]  /*7220*/  @!P1 IMAD.IADD R30, R30, 0x1, -R57 ;  /* 0x000000011e1e9824 */ /* 0x000fe200078e0a39 */
[----:B------:R-:W-:Y:S01]  /*7230*/  IABS R2, R44 ;  /* 0x0000002c00027213 */ /* 0x000fe20000000000 */
[----:B------:R-:W-:Y:S01]  /*7240*/  IMAD.MOV R33, RZ, RZ, -R33 ;  /* 0x000000ffff217224 */ /* 0x000fe200078e0a21 */
[----:B------:R-:W-:Y:S02]  /*7250*/  ISETP.GE.AND P1, PT, R15, RZ, PT ;  /* 0x000000ff0f00720c */ /* 0x000fe40003f26270 */
[----:B------:R-:W5:Y:S01]  /*7260*/  LDL.LU R15, [R1+0x53c] ;  /* 0x00053c00010f7983 */ /* 0x000f620000300800 */
[----:B------:R-:W-:Y:S01]  /*7270*/  @!P4 IMAD.IADD R19, R19, 0x1, -R57 ;  /* 0x000000011313c824 */ /* 0x000fe200078e0a39 */
[----:B------:R-:W-:Y:S02]  /*7280*/  ISETP.GT.U32.AND P4, PT, R57, R13, PT ;  /* 0x0000000d3900720c */ /* 0x000fe40003f84070 */
[----:B------:R-:W-:Y:S01]  /*7290*/  STL [R1+0x80], R9 ;  /* 0x0000800901007387 */ /* 0x000fe20000100800 */
[----:B----4-:R-:W-:Y:S01]  /*72a0*/  IABS R8, R34 ;  /* 0x0000002200087213 */ /* 0x010fe20000000000 */
[----:B------:R-:W-:-:S02]  /*72b0*/  IMAD.HI.U32 R21, R0, R2, RZ ;  /* 0x0000000200157227 */ /* 0x000fc400078e00ff */
[----:B------:R0:W-:Y:S02]  /*72c0*/  STL [R1+0x7c], R6 ;  /* 0x00007c0601007387 */ /* 0x0001e40000100800 */
[----:B------:R-:W-:Y:S02]  /*72d0*/  @!P3 IMAD.IADD R25, R25, 0x1, -R57 ;  /* 0x000000011919b824 */ /* 0x000fe400078e0a39 */
[----:B------:R-:W-:Y:S02]  /*72e0*/  IMAD.MOV R21, RZ, RZ, -R21 ;  /* 0x000000ffff157224 */ /* 0x000fe400078e0a15 */
[----:B0-----:R-:W-:Y:S02]  /*72f0*/  IMAD R6, R57, R33, R28 ;  /* 0x0000002139067224 */ /* 0x001fe400078e021c */
[----:B------:R-:W-:-:S03]  /*7300*/  IMAD.HI.U32 R28, R0, R8, RZ ;  /* 0x00000008001c7227 */ /* 0x000fc600078e00ff */
[C---:B------:R-:W-:Y:S01]  /*7310*/  ISETP.GT.U32.AND P3, PT, R57.reuse, R6, PT ;  /* 0x000000063900720c */ /* 0x040fe20003f64070 */
[C---:B------:R-:W-:Y:S02]  /*7320*/  IMAD R2, R57.reuse, R21, R2 ;  /* 0x0000001539027224 */ /* 0x040fe400078e0202 */
[----:B------:R-:W-:Y:S01]  /*7330*/  IMAD.MOV R28, RZ, RZ, -R28 ;  /* 0x000000ffff1c7224 */ /* 0x000fe200078e0a1c */
[----:B------:R-:W-:Y:S01]  /*7340*/  ISETP.GT.U32.AND P6, PT, R57, R19, PT ;  /* 0x000000133900720c */ /* 0x000fe20003fc4070 */
[----:B------:R-:W-:Y:S01]  /*7350*/  @!P4 IMAD.IADD R13, R13, 0x1, -R57 ;  /* 0x000000010d0dc824 */ /* 0x000fe200078e0a39 */
[C---:B------:R-:W-:Y:S01]  /*7360*/  ISETP.GT.U32.AND P4, PT, R57.reuse, R2, PT ;  /* 0x000000023900720c */ /* 0x040fe20003f84070 */
[----:B------:R-:W-:Y:S01]  /*7370*/  IMAD R8, R57, R28, R8 ;  /* 0x0000001c39087224 */ /* 0x000fe200078e0208 */
[----:B------:R-:W-:Y:S01]  /*7380*/  ISETP.GE.AND P5, PT, R10, RZ, PT ;  /* 0x000000ff0a00720c */ /* 0x000fe20003fa6270 */
[----:B------:R-:W-:-:S04]  /*7390*/  IMAD.MOV.U32 R10, RZ, RZ, R30 ;  /* 0x000000ffff0a7224 */ /* 0x000fc800078e001e */
[----:B------:R-:W-:Y:S01]  /*73a0*/  @!P3 IMAD.IADD R6, R6, 0x1, -R57 ;  /* 0x000000010606b824 */ /* 0x000fe200078e0a39 */
[C---:B------:R-:W-:Y:S01]  /*73b0*/  ISETP.GT.U32.AND P3, PT, R57.reuse, R8, PT ;  /* 0x000000083900720c */ /* 0x040fe20003f64070 */
[----:B------:R-:W-:Y:S02]  /*73c0*/  IMAD.MOV.U32 R9, RZ, RZ, R25 ;  /* 0x000000ffff097224 */ /* 0x000fe400078e0019 */
[----:B------:R-:W-:Y:S01]  /*73d0*/  @!P0 IMAD.MOV R10, RZ, RZ, -R10 ;  /* 0x000000ffff0a8224 */ /* 0x000fe200078e0a0a */
[----:B------:R-:W-:Y:S01]  /*73e0*/  ISETP.GT.U32.AND P0, PT, R57, R6, PT ;  /* 0x000000063900720c */ /* 0x000fe20003f04070 */
[----:B------:R-:W-:Y:S01]  /*73f0*/  @!P6 IMAD.IADD R19, R19, 0x1, -R57 ;  /* 0x000000011313e824 */ /* 0x000fe200078e0a39 */
[----:B------:R-:W-:Y:S01]  /*7400*/  ISETP.GE.AND P6, PT, R29, RZ, PT ;  /* 0x000000ff1d00720c */ /* 0x000fe20003fc6270 */
[----:B------:R-:W-:Y:S01]  /*7410*/  @!P1 IMAD.MOV R9, RZ, RZ, -R9 ;  /* 0x000000ffff099224 */ /* 0x000fe200078e0a09 */
[----:B------:R-:W4:Y:S01]  /*7420*/  LDL.LU R29, [R1+0x540] ;  /* 0x00054000011d7983 */ /* 0x000f220000300800 */
[----:B------:R-:W-:Y:S01]  /*7430*/  @!P4 IMAD.IADD R2, R2, 0x1, -R57 ;  /* 0x000000010202c824 */ /* 0x000fe200078e0a39 */
[----:B------:R-:W-:-:S02]  /*7440*/  ISETP.GE.AND P4, PT, R44, RZ, PT ;  /* 0x000000ff2c00720c */ /* 0x000fc40003f86270 */
[----:B------:R-:W4:Y:S01]  /*7450*/  LDL.LU R44, [R1+0x544] ;  /* 0x00054400012c7983 */ /* 0x000f220000300800 */
[----:B------:R-:W-:-:S03]  /*7460*/  @!P3 IMAD.IADD R8, R8, 0x1, -R57 ;  /* 0x000000010808b824 */ /* 0x000fc600078e0a39 */
[----:B------:R0:W-:Y:S04]  /*7470*/  STL [R1+0x4c], R10 ;  /* 0x00004c0a01007387 */ /* 0x0001e80000100800 */
[----:B------:R1:W-:Y:S01]  /*7480*/  STL [R1+0x48], R9 ;  /* 0x0000480901007387 */ /* 0x0003e20000100800 */
[----:B0-----:R-:W-:Y:S02]  /*7490*/  IMAD.MOV.U32 R10, RZ, RZ, R13 ;  /* 0x000000ffff0a7224 */ /* 0x001fe400078e000d */
[----:B-1----:R-:W-:Y:S02]  /*74a0*/  IMAD.MOV.U32 R9, RZ, RZ, R19 ;  /* 0x000000ffff097224 */ /* 0x002fe400078e0013 */
[----:B------:R-:W-:Y:S01]  /*74b0*/  @!P2 IMAD.MOV R10, RZ, RZ, -R10 ;  /* 0x000000ffff0aa224 */ /* 0x000fe200078e0a0a */
[----:B------:R-:W-:Y:S01]  /*74c0*/  ISETP.GT.U32.AND P1, PT, R57, R8, PT ;  /* 0x000000083900720c */ /* 0x000fe20003f24070 */
[----:B------:R-:W-:-:S02]  /*74d0*/  @!P5 IMAD.MOV R9, RZ, RZ, -R9 ;  /* 0x000000ffff09d224 */ /* 0x000fc400078e0a09 */
[----:B------:R-:W-:Y:S01]  /*74e0*/  @!P0 IMAD.IADD R6, R6, 0x1, -R57 ;  /* 0x0000000106068824 */ /* 0x000fe200078e0a39 */
[----:B------:R-:W-:Y:S04]  /*74f0*/  STL [R1+0x44], R10 ;  /* 0x0000440a01007387 */ /* 0x000fe80000100800 */
[----:B------:R0:W-:Y:S01]  /*7500*/  STL [R1+0x3c], R9 ;  /* 0x00003c0901007387 */ /* 0x0001e20000100800 */
[----:B------:R-:W-:-:S03]  /*7510*/  ISETP.GE.AND P5, PT, R34, RZ, PT ;  /* 0x000000ff2200720c */ /* 0x000fc60003fa6270 */
[----:B------:R-:W4:Y:S01]  /*7520*/  LDL.LU R34, [R1+0x548] ;  /* 0x0005480001227983 */ /* 0x000f220000300800 */
[----:B0-----:R-:W-:-:S04]  /*7530*/  IMAD.MOV.U32 R9, RZ, RZ, R6 ;  /* 0x000000ffff097224 */ /* 0x001fc800078e0006 */
[----:B------:R-:W-:Y:S02]  /*7540*/  @!P6 IMAD.MOV R9, RZ, RZ, -R9 ;  /* 0x000000ffff09e224 */ /* 0x000fe400078e0a09 */
[----:B------:R-:W-:-:S03]  /*7550*/  @!P1 IMAD.IADD R8, R8, 0x1, -R57 ;  /* 0x0000000108089824 */ /* 0x000fc600078e0a39 */
[----:B------:R0:W-:Y:S01]  /*7560*/  STL [R1+0x2c], R9 ;  /* 0x00002c0901007387 */ /* 0x0001e20000100800 */
[----:B---3--:R-:W-:Y:S02]  /*7570*/  IABS R21, R61 ;  /* 0x0000003d00157213 */ /* 0x008fe40000000000 */
[----:B------:R-:W-:Y:S02]  /*7580*/  ISETP.GE.AND P1, PT, R61, RZ, PT ;  /* 0x000000ff3d00720c */ /* 0x000fe40003f26270 */
[----:B------:R-:W3:Y:S01]  /*7590*/  LDL.LU R61, [R1+0x54c] ;  /* 0x00054c00013d7983 */ /* 0x000ee20000300800 */
[----:B------:R-:W-:-:S05]  /*75a0*/  IABS R33, R59 ;  /* 0x0000003b00217213 */ /* 0x000fca0000000000 */
[----:B------:R-:W-:-:S04]  /*75b0*/  IMAD.HI.U32 R48, R0, R33, RZ ;  /* 0x0000002100307227 */ /* 0x000fc800078e00ff */
[----:B------:R-:W-:-:S04]  /*75c0*/  IMAD.MOV R48, RZ, RZ, -R48 ;  /* 0x000000ffff307224 */ /* 0x000fc800078e0a30 */
[----:B------:R-:W-:-:S05]  /*75d0*/  IMAD R33, R57, R48, R33 ;  /* 0x0000003039217224 */ /* 0x000fca00078e0221 */
[C---:B------:R-:W-:Y:S02]  /*75e0*/  ISETP.GT.U32.AND P2, PT, R57.reuse, R33, PT ;  /* 0x000000213900720c */ /* 0x040fe40003f44070 */
[----:B------:R-:W-:-:S11]  /*75f0*/  ISETP.GT.U32.AND P3, PT, R57, R2, PT ;  /* 0x000000023900720c */ /* 0x000fd60003f64070 */
[--C-:B------:R-:W-:Y:S02]  /*7600*/  @!P2 IMAD.IADD R33, R33, 0x1, -R57.reuse ;  /* 0x000000012121a824 */ /* 0x100fe400078e0a39 */
[----:B------:R-:W-:-:S03]  /*7610*/  @!P3 IMAD.IADD R2, R2, 0x1, -R57 ;  /* 0x000000010202b824 */ /* 0x000fc600078e0a39 */
[----:B------:R-:W-:Y:S01]  /*7620*/  ISETP.GT.U32.AND P6, PT, R57, R33, PT ;  /* 0x000000213900720c */ /* 0x000fe20003fc4070 */
[----:B0-----:R-:W-:Y:S01]  /*7630*/  IMAD.MOV.U32 R9, RZ, RZ, R2 ;  /* 0x000000ffff097224 */ /* 0x001fe200078e0002 */
[----:B------:R-:W-:Y:S01]  /*7640*/  ISETP.GE.AND P3, PT, R59, RZ, PT ;  /* 0x000000ff3b00720c */ /* 0x000fe20003f66270 */
[----:B------:R-:W-:Y:S01]  /*7650*/  @!P5 IMAD.MOV R8, RZ, RZ, -R8 ;  /* 0x000000ffff08d224 */ /* 0x000fe200078e0a08 */
[----:B------:R-:W4:Y:S01]  /*7660*/  LDL.LU R59, [R1+0x550] ;  /* 0x00055000013b7983 */ /* 0x000f220000300800 */
[----:B------:R-:W-:-:S05]  /*7670*/  @!P4 IMAD.MOV R9, RZ, RZ, -R9 ;  /* 0x000000ffff09c224 */ /* 0x000fca00078e0a09 */
[----:B------:R-:W-:Y:S03]  /*7680*/  STL [R1+0x28], R9 ;  /* 0x0000280901007387 */ /* 0x000fe60000100800 */
[----:B------:R-:W-:Y:S01]  /*7690*/  @!P6 IMAD.IADD R33, R33, 0x1, -R57 ;  /* 0x000000012121e824 */ /* 0x000fe200078e0a39 */
[----:B--2---:R-:W-:-:S05]  /*76a0*/  IABS R41, R60 ;  /* 0x0000003c00297213 */ /* 0x004fca0000000000 */
[----:B------:R-:W-:-:S04]  /*76b0*/  IMAD.HI.U32 R30, R0, R41, RZ ;  /* 0x00000029001e7227 */ /* 0x000fc800078e00ff */
[----:B------:R-:W-:-:S04]  /*76c0*/  IMAD.MOV R30, RZ, RZ, -R30 ;  /* 0x000000ffff1e7224 */ /* 0x000fc800078e0a1e */
[----:B------:R-:W-:-:S05]  /*76d0*/  IMAD R41, R57, R30, R41 ;  /* 0x0000001e39297224 */ /* 0x000fca00078e0229 */
[----:B------:R-:W-:-:S13]  /*76e0*/  ISETP.GT.U32.AND P2, PT, R57, R41, PT ;  /* 0x000000293900720c */ /* 0x000fda0003f44070 */
[----:B------:R-:W-:Y:S01]  /*76f0*/  @!P2 IMAD.IADD R41, R41, 0x1, -R57 ;  /* 0x000000012929a824 */ /* 0x000fe200078e0a39 */
[----:B------:R-:W-:Y:S02]  /*7700*/  ISETP.GE.AND P2, PT, R60, RZ, PT ;  /* 0x000000ff3c00720c */ /* 0x000fe40003f46270 */
[----:B------:R-:W2:Y:S02]  /*7710*/  LDL.LU R60, [R1+0x554] ;  /* 0x00055400013c7983 */ /* 0x000ea40000300800 */
[----:B------:R-:W-:Y:S02]  /*7720*/  ISETP.GT.U32.AND P5, PT, R57, R41, PT ;  /* 0x000000293900720c */ /* 0x000fe40003fa4070 */
[----:B------:R0:W-:Y:S02]  /*7730*/  STL [R1+0x24], R8 ;  /* 0x0000240801007387 */ /* 0x0001e40000100800 */
[----:B0-----:R-:W-:-:S09]  /*7740*/  IMAD.MOV.U32 R8, RZ, RZ, R33 ;  /* 0x000000ffff087224 */ /* 0x001fd200078e0021 */
[----:B------:R-:W-:Y:S02]  /*7750*/  @!P5 IMAD.IADD R41, R41, 0x1, -R57 ;  /* 0x000000012929d824 */ /* 0x000fe400078e0a39 */
[----:B------:R-:W-:-:S05]  /*7760*/  @!P3 IMAD.MOV R8, RZ, RZ, -R8 ;  /* 0x000000ffff08b224 */ /* 0x000fca00078e0a08 */
[----:B------:R0:W-:Y:S02]  /*7770*/  STL [R1+0x20], R8 ;  /* 0x0000200801007387 */ /* 0x0001e40000100800 */
[----:B0-----:R-:W-:-:S04]  /*7780*/  IMAD.MOV.U32 R8, RZ, RZ, R41 ;  /* 0x000000ffff087224 */ /* 0x001fc800078e0029 */
[----:B------:R-:W-:-:S05]  /*7790*/  @!P2 IMAD.MOV R8, RZ, RZ, -R8 ;  /* 0x000000ffff08a224 */ /* 0x000fca00078e0a08 */
[----:B------:R0:W-:Y:S01]  /*77a0*/  STL [R1+0x18], R8 ;  /* 0x0000180801007387 */ /* 0x0001e20000100800 */
[----:B---3--:R-:W-:Y:S02]  /*77b0*/  ISETP.GE.AND P2, PT, R61, RZ, PT ;  /* 0x000000ff3d00720c */ /* 0x008fe40003f46270 */
[----:B0-----:R-:W-:Y:S02]  /*77c0*/  IABS R8, R61 ;  /* 0x0000003d00087213 */ /* 0x001fe40000000000 */
[----:B------:R-:W3:Y:S01]  /*77d0*/  LDL.LU R61, [R1+0x558] ;  /* 0x00055800013d7983 */ /* 0x000ee20000300800 */
[----:B-----5:R-:W-:Y:S01]  /*77e0*/  IABS R28, R15 ;  /* 0x0000000f001c7213 */ /* 0x020fe20000000000 */
[C---:B------:R-:W-:Y:S01]  /*77f0*/  IMAD.HI.U32 R31, R0.reuse, R21, RZ ;  /* 0x00000015001f7227 */ /* 0x040fe200078e00ff */
[----:B----4-:R-:W-:Y:S01]  /*7800*/  IABS R56, R44 ;  /* 0x0000002c00387213 */ /* 0x010fe20000000000 */
[----:B------:R-:W4:Y:S02]  /*7810*/  LDL.LU R9, [R1+0x55c] ;  /* 0x00055c0001097983 */ /* 0x000f240000300800 */
[----:B------:R-:W-:Y:S01]  /*7820*/  IMAD.HI.U32 R13, R0, R28, RZ ;  /* 0x0000001c000d7227 */ /* 0x000fe200078e00ff */
[----:B------:R-:W-:Y:S01]  /*7830*/  ISETP.GE.AND P6, PT, R15, RZ, PT ;  /* 0x000000ff0f00720c */ /* 0x000fe20003fc6270 */
[----:B------:R-:W5:Y:S02]  /*7840*/  LDL.LU R38, [R1+0x560] ;  /* 0x0005600001267983 */ /* 0x000f640000300800 */
[----:B------:R-:W-:-:S04]  /*7850*/  IMAD.MOV R13, RZ, RZ, -R13 ;  /* 0x000000ffff0d7224 */ /* 0x000fc800078e0a0d */
[----:B------:R-:W-:-:S05]  /*7860*/  IMAD R28, R57, R13, R28 ;  /* 0x0000000d391c7224 */ /* 0x000fca00078e021c */
[----:B------:R-:W-:Y:S01]  /*7870*/  ISETP.GT.U32.AND P4, PT, R57, R28, PT ;  /* 0x0000001c3900720c */ /* 0x000fe20003f84070 */
[----:B------:R-:W-:Y:S01]  /*7880*/  IMAD.MOV R31, RZ, RZ, -R31 ;  /* 0x000000ffff1f7224 */ /* 0x000fe200078e0a1f */
[----:B------:R-:W-:-:S03]  /*7890*/  IABS R13, R29 ;  /* 0x0000001d000d7213 */ /* 0x000fc60000000000 */
[----:B------:R-:W-:Y:S02]  /*78a0*/  IMAD R21, R57, R31, R21 ;  /* 0x0000001f39157224 */ /* 0x000fe400078e0215 */
[----:B------:R-:W-:-:S06]  /*78b0*/  IMAD.MOV.U32 R6, RZ, RZ, R13 ;  /* 0x000000ffff067224 */ /* 0x000fcc00078e000d */
[----:B------:R-:W-:Y:S01]  /*78c0*/  @!P4 IMAD.IADD R28, R28, 0x1, -R57 ;  /* 0x000000011c1cc824 */ /* 0x000fe200078e0a39 */
[----:B------:R-:W-:Y:S01]  /*78d0*/  ISETP.GT.U32.AND P0, PT, R57, R21, PT ;  /* 0x000000153900720c */ /* 0x000fe20003f04070 */
[----:B------:R-:W-:-:S03]  /*78e0*/  IMAD.HI.U32 R2, R0, R6, RZ ;  /* 0x0000000600027227 */ /* 0x000fc600078e00ff */
[----:B------:R-:W-:Y:S01]  /*78f0*/  ISETP.GT.U32.AND P3, PT, R57, R28, PT ;  /* 0x0000001c3900720c */ /* 0x000fe20003f64070 */
[----:B------:R-:W-:-:S04]  /*7900*/  IMAD.MOV R2, RZ, RZ, -R2 ;  /* 0x000000ffff027224 */ /* 0x000fc800078e0a02 */
[----:B------:R-:W-:Y:S02]  /*7910*/  IMAD R6, R57, R2, R6 ;  /* 0x0000000239067224 */ /* 0x000fe400078e0206 */
[----:B------:R-:W-:-:S04]  /*7920*/  IMAD.HI.U32 R2, R0, R56, RZ ;  /* 0x0000003800027227 */ /* 0x000fc800078e00ff */
[--C-:B------:R-:W-:Y:S02]  /*7930*/  @!P0 IMAD.IADD R21, R21, 0x1, -R57.reuse ;  /* 0x0000000115158824 */ /* 0x100fe400078e0a39 */
[----:B------:R-:W-:Y:S02]  /*7940*/  IMAD.MOV R2, RZ, RZ, -R2 ;  /* 0x000000ffff027224 */ /* 0x000fe400078e0a02 */
[----:B------:R-:W-:Y:S01]  /*7950*/  @!P3 IMAD.IADD R28, R28, 0x1, -R57 ;  /* 0x000000011c1cb824 */ /* 0x000fe200078e0a39 */
[C---:B------:R-:W-:Y:S01]  /*7960*/  ISETP.GT.U32.AND P0, PT, R57.reuse, R21, PT ;  /* 0x000000153900720c */ /* 0x040fe20003f04070 */
[C---:B------:R-:W-:Y:S02]  /*7970*/  IMAD R56, R57.reuse, R2, R56 ;  /* 0x0000000239387224 */ /* 0x040fe400078e0238 */
[----:B------:R-:W-:Y:S01]  /*7980*/  IMAD.MOV.U32 R2, RZ, RZ, R28 ;  /* 0x000000ffff027224 */ /* 0x000fe200078e001c */
[----:B------:R-:W-:-:S03]  /*7990*/  ISETP.GT.U32.AND P4, PT, R57, R6, PT ;  /* 0x000000063900720c */ /* 0x000fc60003f84070 */
[----:B------:R-:W-:-:S05]  /*79a0*/  @!P6 IMAD.MOV R2, RZ, RZ, -R2 ;  /* 0x000000ffff02e224 */ /* 0x000fca00078e0a02 */
[----:B------:R0:W-:Y:S01]  /*79b0*/  STL [R1+0x1c], R2 ;  /* 0x00001c0201007387 */ /* 0x0001e20000100800 */
[----:B------:R-:W-:-:S03]  /*79c0*/  @!P0 IMAD.IADD R21, R21, 0x1, -R57 ;  /* 0x0000000115158824 */ /* 0x000fc600078e0a39 */
[----:B------:R-:W4:Y:S04]  /*79d0*/  LDL.LU R10, [R1+0x564] ;  /* 0x00056400010a7983 */ /* 0x000f280000300800 */
[----:B------:R-:W4:Y:S01]  /*79e0*/  LDL.LU R15, [R1+0x568] ;  /* 0x00056800010f7983 */ /* 0x000f220000300800 */
[----:B------:R-:W-:Y:S02]  /*79f0*/  @!P4 IMAD.IADD R6, R6, 0x1, -R57 ;  /* 0x000000010606c824 */ /* 0x000fe400078e0a39 */
[----:B------:R-:W-:Y:S01]  /*7a00*/  IMAD.MOV.U32 R13, RZ, RZ, R21 ;  /* 0x000000ffff0d7224 */ /* 0x000fe200078e0015 */
[----:B------:R-:W-:Y:S02]  /*7a10*/  ISETP.GE.AND P0, PT, R29, RZ, PT ;  /* 0x000000ff1d00720c */ /* 0x000fe40003f06270 */
[----:B------:R-:W-:Y:S01]  /*7a20*/  ISETP.GE.AND P5, PT, R44, RZ, PT ;  /* 0x000000ff2c00720c */ /* 0x000fe20003fa6270 */
[----:B------:R-:W4:Y:S01]  /*7a30*/  LDL.LU R29, [R1+0x56c] ;  /* 0x00056c00011d7983 */ /* 0x000f220000300800 */
[----:B------:R-:W-:Y:S01]  /*7a40*/  @!P1 IMAD.MOV R13, RZ, RZ, -R13 ;  /* 0x000000ffff0d9224 */ /* 0x000fe200078e0a0d */
[----:B------:R-:W-:-:S02]  /*7a50*/  ISETP.GT.U32.AND P4, PT, R57, R6, PT ;  /* 0x000000063900720c */ /* 0x000fc40003f84070 */
[----:B------:R-:W4:Y:S01]  /*7a60*/  LDL.LU R44, [R1+0x570] ;  /* 0x00057000012c7983 */ /* 0x000f220000300800 */
[----:B------:R-:W-:Y:S02]  /*7a70*/  ISETP.GE.AND P1, PT, R34, RZ, PT ;  /* 0x000000ff2200720c */ /* 0x000fe40003f26270 */
[----:B------:R-:W-:Y:S02]  /*7a80*/  IABS R52, R34 ;  /* 0x0000002200347213 */ /* 0x000fe40000000000 */
[----:B------:R-:W-:Y:S01]  /*7a90*/  IABS R21, R59 ;  /* 0x0000003b00157213 */ /* 0x000fe20000000000 */
[----:B------:R-:W4:Y:S01]  /*7aa0*/  LDL.LU R34, [R1+0x574] ;  /* 0x0005740001227983 */ /* 0x000f220000300800 */
[----:B------:R-:W-:-:S03]  /*7ab0*/  ISETP.GE.AND P6, PT, R59, RZ, PT ;  /* 0x000000ff3b00720c */ /* 0x000fc60003fc6270 */
[----:B------:R-:W4:Y:S01]  /*7ac0*/  LDL.LU R59, [R1+0x578] ;  /* 0x00057800013b7983 */ /* 0x000f220000300800 */
[----:B------:R-:W-:-:S04]  /*7ad0*/  @!P4 IMAD.IADD R6, R6, 0x1, -R57 ;  /* 0x000000010606c824 */ /* 0x000fc800078e0a39 */
[----:B------:R-:W-:-:S04]  /*7ae0*/  IMAD.MOV.U32 R33, RZ, RZ, R6 ;  /* 0x000000ffff217224 */ /* 0x000fc800078e0006 */
[----:B------:R-:W-:Y:S01]  /*7af0*/  @!P0 IMAD.MOV R33, RZ, RZ, -R33 ;  /* 0x000000ffff218224 */ /* 0x000fe200078e0a21 */
[----:B--2---:R-:W-:Y:S02]  /*7b00*/  IABS R31, R60 ;  /* 0x0000003c001f7213 */ /* 0x004fe40000000000 */
[----:B------:R-:W-:Y:S02]  /*7b10*/  ISETP.GE.AND P4, PT, R60, RZ, PT ;  /* 0x000000ff3c00720c */ /* 0x000fe40003f86270 */
[----:B---3--:R-:W-:Y:S02]  /*7b20*/  ISETP.GE.AND P0, PT, R61, RZ, PT ;  /* 0x000000ff3d00720c */ /* 0x008fe40003f06270 */
[----:B------:R-:W-:Y:S02]  /*7b30*/  IABS R41, R61 ;  /* 0x0000003d00297213 */ /* 0x000fe40000000000 */
[----:B------:R-:W2:Y:S04]  /*7b40*/  LDL.LU R61, [R1+0x57c] ;  /* 0x00057c00013d7983 */ /* 0x000ea80000300800 */
[----:B------:R-:W3:Y:S01]  /*7b50*/  LDL.LU R60, [R1+0x580] ;  /* 0x00058000013c7983 */ /* 0x000ee20000300800 */
[----:B------:R-:W-:Y:S01]  /*7b60*/  ISETP.GT.U32.AND P3, PT, R57, R56, PT ;  /* 0x000000383900720c */ /* 0x000fe20003f64070 */
[----:B------:R-:W-:-:S12]  /*7b70*/  IMAD.HI.U32 R28, R0, R52, RZ ;  /* 0x00000034001c7227 */ /* 0x000fd800078e00ff */
[----:B------:R-:W-:-:S05]  /*7b80*/  @!P3 IMAD.IADD R56, R56, 0x1, -R57 ;  /* 0x000000013838b824 */ /* 0x000fca00078e0a39 */
[----:B------:R-:W-:Y:S01]  /*7b90*/  ISETP.GT.U32.AND P3, PT, R57, R56, PT ;  /* 0x000000383900720c */ /* 0x000fe20003f64070 */
[----:B------:R-:W-:-:S04]  /*7ba0*/  IMAD.MOV R28, RZ, RZ, -R28 ;  /* 0x000000ffff1c7224 */ /* 0x000fc800078e0a1c */
[----:B------:R-:W-:-:S08]  /*7bb0*/  IMAD R52, R57, R28, R52 ;  /* 0x0000001c39347224 */ /* 0x000fd000078e0234 */
[----:B------:R-:W-:Y:S01]  /*7bc0*/  @!P3 IMAD.IADD R56, R56, 0x1, -R57 ;  /* 0x000000013838b824 */ /* 0x000fe200078e0a39 */
[----:B------:R-:W-:Y:S01]  /*7bd0*/  ISETP.GT.U32.AND P3, PT, R57, R52, PT ;  /* 0x000000343900720c */ /* 0x000fe20003f64070 */
[----:B------:R-:W-:-:S04]  /*7be0*/  IMAD.HI.U32 R25, R0, R8, RZ ;  /* 0x0000000800197227 */ /* 0x000fc800078e00ff */
[----:B------:R-:W-:-:S08]  /*7bf0*/  IMAD.HI.U32 R19, R0, R21, RZ ;  /* 0x0000001500137227 */ /* 0x000fd000078e00ff */
[----:B------:R-:W-:-:S05]  /*7c00*/  @!P3 IMAD.IADD R52, R52, 0x1, -R57 ;  /* 0x000000013434b824 */ /* 0x000fca00078e0a39 */
[C---:B------:R-:W-:Y:S01]  /*7c10*/  ISETP.GT.U32.AND P3, PT, R57.reuse, R52, PT ;  /* 0x000000343900720c */ /* 0x040fe20003f64070 */
[----:B------:R-:W-:Y:S02]  /*7c20*/  IMAD.MOV R25, RZ, RZ, -R25 ;  /* 0x000000ffff197224 */ /* 0x000fe400078e0a19 */
[----:B------:R-:W-:Y:S02]  /*7c30*/  IMAD.MOV R19, RZ, RZ, -R19 ;  /* 0x000000ffff137224 */ /* 0x000fe400078e0a13 */
[C---:B------:R-:W-:Y:S02]  /*7c40*/  IMAD R8, R57.reuse, R25, R8 ;  /* 0x0000001939087224 */ /* 0x040fe400078e0208 */
[C---:B------:R-:W-:Y:S02]  /*7c50*/  IMAD R21, R57.reuse, R19, R21 ;  /* 0x0000001339157224 */ /* 0x040fe400078e0215 */
[----:B------:R-:W-:Y:S01]  /*7c60*/  @!P5 IMAD.MOV R56, RZ, RZ, -R56 ;  /* 0x000000ffff38d224 */ /* 0x000fe200078e0a38 */
[----:B------:R-:W-:-:S03]  /*7c70*/  ISETP.GT.U32.AND P5, PT, R57, R8, PT ;  /* 0x000000083900720c */ /* 0x000fc60003fa4070 */
[----:B------:R-:W-:Y:S01]  /*7c80*/  @!P3 IMAD.IADD R52, R52, 0x1, -R57 ;  /* 0x000000013434b824 */ /* 0x000fe200078e0a39 */
[----:B------:R-:W-:Y:S01]  /*7c90*/  ISETP.GT.U32.AND P3, PT, R57, R21, PT ;  /* 0x000000153900720c */ /* 0x000fe20003f64070 */
[----:B0-----:R-:W-:Y:S01]  /*7ca0*/  IMAD.HI.U32 R2, R0, R31, RZ ;  /* 0x0000001f00027227 */ /* 0x001fe200078e00ff */
[----:B-----5:R-:W-:Y:S02]  /*7cb0*/  IABS R48, R38 ;  /* 0x0000002600307213 */ /* 0x020fe40000000000 */
[----:B----4-:R-:W-:-:S05]  /*7cc0*/  IABS R54, R9 ;  /* 0x0000000900367213 */ /* 0x010fca0000000000 */
[----:B------:R-:W-:-:S04]  /*7cd0*/  @!P5 IMAD.IADD R8, R8, 0x1, -R57 ;  /* 0x000000010808d824 */ /* 0x000fc800078e0a39 */
[----:B------:R-:W-:Y:S01]  /*7ce0*/  @!P3 IMAD.IADD R21, R21, 0x1, -R57 ;  /* 0x000000011515b824 */ /* 0x000fe200078e0a39 */
[C---:B------:R-:W-:Y:S01]  /*7cf0*/  ISETP.GT.U32.AND P5, PT, R57.reuse, R8, PT ;  /* 0x000000083900720c */ /* 0x040fe20003fa4070 */
[----:B------:R-:W-:Y:S02]  /*7d00*/  IMAD.MOV R2, RZ, RZ, -R2 ;  /* 0x000000ffff027224 */ /* 0x000fe400078e0a02 */
[----:B------:R-:W-:Y:S01]  /*7d10*/  IMAD.HI.U32 R19, R0, R48, RZ ;  /* 0x0000003000137227 */ /* 0x000fe200078e00ff */
[----:B------:R-:W-:-:S03]  /*7d20*/  ISETP.GT.U32.AND P3, PT, R57, R21, PT ;  /* 0x000000153900720c */ /* 0x000fc60003f64070 */
[----:B------:R-:W-:Y:S02]  /*7d30*/  IMAD R31, R57, R2, R31 ;  /* 0x00000002391f7224 */ /* 0x000fe400078e021f */
[----:B------:R-:W-:Y:S01]  /*7d40*/  IMAD.HI.U32 R25, R0, R54, RZ ;  /* 0x0000003600197227 */ /* 0x000fe200078e00ff */
[----:B------:R-:W-:-:S03]  /*7d50*/  IABS R51, R10 ;  /* 0x0000000a00337213 */ /* 0x000fc60000000000 */
[----:B------:R-:W-:Y:S02]  /*7d60*/  IMAD.MOV R19, RZ, RZ, -R19 ;  /* 0x000000ffff137224 */ /* 0x000fe400078e0a13 */
[----:B------:R-:W-:Y:S01]  /*7d70*/  IMAD.HI.U32 R2, R0, R41, RZ ;  /* 0x0000002900027227 */ /* 0x000fe200078e00ff */
[----:B------:R-:W-:-:S03]  /*7d80*/  IABS R49, R15 ;  /* 0x0000000f00317213 */ /* 0x000fc60000000000 */
[----:B------:R-:W-:Y:S02]  /*7d90*/  IMAD.MOV R25, RZ, RZ, -R25 ;  /* 0x000000ffff197224 */ /* 0x000fe400078e0a19 */
[----:B------:R-:W-:Y:S02]  /*7da0*/  IMAD R48, R57, R19, R48 ;  /* 0x0000001339307224 */ /* 0x000fe400078e0230 */
[----:B------:R-:W-:Y:S02]  /*7db0*/  IMAD.MOV R2, RZ, RZ, -R2 ;  /* 0x000000ffff027224 */ /* 0x000fe400078e0a02 */
[----:B------:R-:W-:-:S04]  /*7dc0*/  IMAD.HI.U32 R6, R0, R51, RZ ;  /* 0x0000003300067227 */ /* 0x000fc800078e00ff */
[----:B------:R-:W-:Y:S02]  /*7dd0*/  IMAD R54, R57, R25, R54 ;  /* 0x0000001939367224 */ /* 0x000fe400078e0236 */
[--C-:B------:R-:W-:Y:S02]  /*7de0*/  @!P5 IMAD.IADD R8, R8, 0x1, -R57.reuse ;  /* 0x000000010808d824 */ /* 0x100fe400078e0a39 */
[----:B------:R-:W-:Y:S01]  /*7df0*/  @!P3 IMAD.IADD R21, R21, 0x1, -R57 ;  /* 0x000000011515b824 */ /* 0x000fe200078e0a39 */
[C---:B------:R-:W-:Y:S01]  /*7e00*/  ISETP.GT.U32.AND P3, PT, R57.reuse, R48, PT ;  /* 0x000000303900720c */ /* 0x040fe20003f64070 */
[----:B------:R-:W-:Y:S02]  /*7e10*/  IMAD R41, R57, R2, R41 ;  /* 0x0000000239297224 */ /* 0x000fe400078e0229 */
[----:B------:R-:W-:Y:S01]  /*7e20*/  IMAD.HI.U32 R2, R0, R49, RZ ;  /* 0x0000003100027227 */ /* 0x000fe200078e00ff */
[----:B------:R-:W-:-:S03]  /*7e30*/  IABS R19, R44 ;  /* 0x0000002c00137213 */ /* 0x000fc60000000000 */
[----:B------:R-:W-:Y:S02]  /*7e40*/  IMAD.MOV R6, RZ, RZ, -R6 ;  /* 0x000000ffff067224 */ /* 0x000fe400078e0a06 */
[----:B------:R-:W-:Y:S01]  /*7e50*/  @!P2 IMAD.MOV R8, RZ, RZ, -R8 ;  /* 0x000000ffff08a224 */ /* 0x000fe200078e0a08 */
[C---:B------:R-:W-:Y:S01]  /*7e60*/  ISETP.GT.U32.AND P2, PT, R57.reuse, R54, PT ;  /* 0x000000363900720c */ /* 0x040fe20003f44070 */
[----:B------:R-:W-:Y:S01]  /*7e70*/  IMAD.MOV R2, RZ, RZ, -R2 ;  /* 0x000000ffff027224 */ /* 0x000fe200078e0a02 */
[----:B------:R-:W-:Y:S01]  /*7e80*/  IABS R25, R59 ;  /* 0x0000003b00197213 */ /* 0x000fe20000000000 */
[C---:B------:R-:W-:Y:S01]  /*7e90*/  IMAD R51, R57.reuse, R6, R51 ;  /* 0x0000000639337224 */ /* 0x040fe200078e0233 */
[----:B------:R-:W-:Y:S01]  /*7ea0*/  IABS R6, R29 ;  /* 0x0000001d00067213 */ /* 0x000fe20000000000 */
[C---:B------:R-:W-:Y:S01]  /*7eb0*/  IMAD R49, R57.reuse, R2, R49 ;  /* 0x0000000239317224 */ /* 0x040fe200078e0231 */
[----:B------:R-:W-:Y:S01]  /*7ec0*/  ISETP.GT.U32.AND P5, PT, R57, R31, PT ;  /* 0x0000001f3900720c */ /* 0x000fe20003fa4070 */
[----:B------:R-:W-:-:S02]  /*7ed0*/  IMAD.MOV.U32 R2, RZ, RZ, R19 ;  /* 0x000000ffff027224 */ /* 0x000fc400078e0013 */
[----:B------:R-:W-:Y:S01]  /*7ee0*/  @!P1 IMAD.MOV R52, RZ, RZ, -R52 ;  /* 0x000000ffff349224 */ /* 0x000fe200078e0a34 */
[----:B------:R-:W-:Y:S01]  /*7ef0*/  ISETP.GT.U32.AND P1, PT, R57, R41, PT ;  /* 0x000000293900720c */ /* 0x000fe20003f24070 */
[----:B------:R-:W-:Y:S01]  /*7f00*/  IMAD.MOV.U32 R19, RZ, RZ, R25 ;  /* 0x000000ffff137224 */ /* 0x000fe200078e0019 */
[----:B------:R-:W-:Y:S01]  /*7f10*/  IABS R30, R34 ;  /* 0x00000022001e7213 */ /* 0x000fe20000000000 */
[----:B------:R-:W-:-:S04]  /*7f20*/  IMAD.HI.U32 R28, R0, R6, RZ ;  /* 0x00000006001c7227 */ /* 0x000fc800078e00ff */
[----:B------:R-:W-:Y:S02]  /*7f30*/  @!P3 IMAD.IADD R48, R48, 0x1, -R57 ;  /* 0x000000013030b824 */ /* 0x000fe400078e0a39 */
[----:B------:R-:W-:-:S04]  /*7f40*/  IMAD.HI.U32 R25, R0, R2, RZ ;  /* 0x0000000200197227 */ /* 0x000fc800078e00ff */
[----:B------:R-:W-:Y:S02]  /*7f50*/  IMAD.MOV R58, RZ, RZ, -R28 ;  /* 0x000000ffff3a7224 */ /* 0x000fe400078e0a1c */
[----:B------:R-:W-:Y:S02]  /*7f60*/  @!P2 IMAD.IADD R54, R54, 0x1, -R57 ;  /* 0x000000013636a824 */ /* 0x000fe400078e0a39 */
[----:B------:R-:W-:Y:S01]  /*7f70*/  @!P6 IMAD.MOV R21, RZ, RZ, -R21 ;  /* 0x000000ffff15e224 */ /* 0x000fe200078e0a15 */
[C---:B------:R-:W-:Y:S01]  /*7f80*/  ISETP.GT.U32.AND P6, PT, R57.reuse, R48, PT ;  /* 0x000000303900720c */ /* 0x040fe20003fc4070 */
[----:B------:R-:W-:Y:S02]  /*7f90*/  IMAD.MOV R28, RZ, RZ, -R25 ;  /* 0x000000ffff1c7224 */ /* 0x000fe400078e0a19 */
[----:B------:R-:W-:Y:S01]  /*7fa0*/  IMAD.HI.U32 R25, R0, R30, RZ ;  /* 0x0000001e00197227 */ /* 0x000fe200078e00ff */
[----:B------:R-:W-:-:S03]  /*7fb0*/  ISETP.GT.U32.AND P3, PT, R57, R54, PT ;  /* 0x000000363900720c */ /* 0x000fc60003f64070 */
[----:B------:R-:W-:Y:S02]  /*7fc0*/  @!P5 IMAD.IADD R31, R31, 0x1, -R57 ;  /* 0x000000011f1fd824 */ /* 0x000fe400078e0a39 */
[----:B------:R-:W-:Y:S02]  /*7fd0*/  IMAD.MOV R25, RZ, RZ, -R25 ;  /* 0x000000ffff197224 */ /* 0x000fe400078e0a19 */
[--C-:B------:R-:W-:Y:S01]  /*7fe0*/  @!P1 IMAD.IADD R41, R41, 0x1, -R57.reuse ;  /* 0x0000000129299824 */ /* 0x100fe200078e0a39 */
[C---:B------:R-:W-:Y:S01]  /*7ff0*/  ISETP.GT.U32.AND P1, PT, R57.reuse, R31, PT ;  /* 0x0000001f3900720c */ /* 0x040fe20003f24070 */
[C---:B------:R-:W-:Y:S01]  /*8000*/  IMAD R30, R57.reuse, R25, R30 ;  /* 0x00000019391e7224 */ /* 0x040fe200078e021e */
[C---:B------:R-:W-:Y:S01]  /*8010*/  ISETP.GT.U32.AND P5, PT, R57.reuse, R51, PT ;  /* 0x000000333900720c */ /* 0x040fe20003fa4070 */
[C---:B------:R-:W-:Y:S02]  /*8020*/  IMAD R2, R57.reuse, R28, R2 ;  /* 0x0000001c39027224 */ /* 0x040fe400078e0202 */
[----:B------:R-:W-:Y:S01]  /*8030*/  @!P6 IMAD.IADD R48, R48, 0x1, -R57 ;  /* 0x000000013030e824 */ /* 0x000fe200078e0a39 */
[C---:B------:R-:W-:Y:S01]  /*8040*/  ISETP.GT.U32.AND P6, PT, R57.reuse, R30, PT ;  /* 0x0000001e3900720c */ /* 0x040fe20003fc4070 */
[----:B------:R-:W-:-:S02]  /*8050*/  IMAD R6, R57, R58, R6 ;  /* 0x0000003a39067224 */ /* 0x000fc400078e0206 */
[----:B------:R-:W-:Y:S01]  /*8060*/  @!P3 IMAD.IADD R54, R54, 0x1, -R57 ;  /* 0x000000013636b824 */ /* 0x000fe200078e0a39 */
[----:B------:R-:W-:-:S03]  /*8070*/  ISETP.GT.U32.AND P3, PT, R57, R2, PT ;  /* 0x000000023900720c */ /* 0x000fc60003f64070 */
[--C-:B------:R-:W-:Y:S01]  /*8080*/  @!P1 IMAD.IADD R31, R31, 0x1, -R57.reuse ;  /* 0x000000011f1f9824 */ /* 0x100fe200078e0a39 */
[----:B------:R-:W-:Y:S01]  /*8090*/  ISETP.GT.U32.AND P1, PT, R57, R49, PT ;  /* 0x000000313900720c */ /* 0x000fe20003f24070 */
[----:B------:R-:W-:-:S04]  /*80a0*/  @!P5 IMAD.IADD R51, R51, 0x1, -R57 ;  /* 0x000000013333d824 */ /* 0x000fc800078e0a39 */
[----:B------:R-:W-:Y:S01]  /*80b0*/  @!P6 IMAD.IADD R30, R30, 0x1, -R57 ;  /* 0x000000011e1ee824 */ /* 0x000fe200078e0a39 */
[----:B------:R-:W-:-:S03]  /*80c0*/  ISETP.GT.U32.AND P5, PT, R57, R51, PT ;  /* 0x000000333900720c */ /* 0x000fc60003fa4070 */
[----:B------:R-:W-:Y:S01]  /*80d0*/  @!P3 IMAD.IADD R2, R2, 0x1, -R57 ;  /* 0x000000010202b824 */ /* 0x000fe200078e0a39 */
[----:B------:R-:W-:-:S03]  /*80e0*/  ISETP.GE.AND P3, PT, R10, RZ, PT ;  /* 0x000000ff0a00720c */ /* 0x000fc60003f66270 */
[----:B------:R-:W-:Y:S02]  /*80f0*/  @!P1 IMAD.IADD R49, R49, 0x1, -R57 ;  /* 0x0000000131319824 */ /* 0x000fe400078e0a39 */
[----:B------:R-:W-:Y:S02]  /*8100*/  @!P4 IMAD.MOV R31, RZ, RZ, -R31 ;  /* 0x000000ffff1fc224 */ /* 0x000fe400078e0a1f */
[----:B------:R-:W-:Y:S01]  /*8110*/  IMAD.HI.U32 R16, R0, R19, RZ ;  /* 0x0000001300107227 */ /* 0x000fe200078e00ff */
[----:B------:R-:W-:-:S03]  /*8120*/  ISETP.GT.U32.AND P4, PT, R57, R49, PT ;  /* 0x000000313900720c */ /* 0x000fc60003f84070 */
[----:B------:R-:W-:-:S04]  /*8130*/  @!P5 IMAD.IADD R51, R51, 0x1, -R57 ;  /* 0x000000013333d824 */ /* 0x000fc800078e0a39 */
[----:B------:R-:W-:Y:S01]  /*8140*/  @!P3 IMAD.MOV R51, RZ, RZ, -R51 ;  /* 0x000000ffff33b224 */ /* 0x000fe200078e0a33 */
[----:B------:R-:W-:-:S05]  /*8150*/  ISETP.GT.U32.AND P2, PT, R57, R41, PT ;  /* 0x000000293900720c */ /* 0x000fca0003f44070 */
[----:B------:R-:W-:Y:S02]  /*8160*/  @!P4 IMAD.IADD R49, R49, 0x1, -R57 ;  /* 0x000000013131c824 */ /* 0x000fe400078e0a39 */
[----:B------:R-:W-:-:S06]  /*8170*/  IMAD.MOV R16, RZ, RZ, -R16 ;  /* 0x000000ffff107224 */ /* 0x000fcc00078e0a10 */
[----:B------:R-:W-:Y:S01]  /*8180*/  @!P2 IMAD.IADD R41, R41, 0x1, -R57 ;  /* 0x000000012929a824 */ /* 0x000fe200078e0a39 */
[C---:B------:R-:W-:Y:S01]  /*8190*/  ISETP.GT.U32.AND P2, PT, R57.reuse, R6, PT ;  /* 0x000000063900720c */ /* 0x040fe20003f44070 */
[----:B------:R-:W-:Y:S01]  /*81a0*/  IMAD R19, R57, R16, R19 ;  /* 0x0000001039137224 */ /* 0x000fe200078e0213 */
[----:B------:R-:W-:Y:S01]  /*81b0*/  ISETP.GE.AND P1, PT, R9, RZ, PT ;  /* 0x000000ff0900720c */ /* 0x000fe20003f26270 */
[----:B------:R-:W-:Y:S01]  /*81c0*/  @!P0 IMAD.MOV R41, RZ, RZ, -R41 ;  /* 0x000000ffff298224 */ /* 0x000fe200078e0a29 */
[----:B------:R-:W0:Y:S02]  /*81d0*/  LDC R9, c[0x0][0x23c] ;  /* 0x00008f00ff097b82 */ /* 0x000e240000000800 */
[----:B------:R-:W-:Y:S02]  /*81e0*/  ISETP.GT.U32.AND P5, PT, R57, R19, PT ;  /* 0x000000133900720c */ /* 0x000fe40003fa4070 */
[----:B--2---:R-:W-:-:S05]  /*81f0*/  IABS R25, R61 ;  /* 0x0000003d00197213 */ /* 0x004fca0000000000 */
[----:B------:R-:W-:-:S04]  /*8200*/  IMAD.HI.U32 R58, R0, R25, RZ ;  /* 0x00000019003a7227 */ /* 0x000fc800078e00ff */
[----:B------:R-:W-:-:S04]  /*8210*/  IMAD.MOV R58, RZ, RZ, -R58 ;  /* 0x000000ffff3a7224 */ /* 0x000fc800078e0a3a */
[----:B------:R-:W-:-:S05]  /*8220*/  IMAD R25, R57, R58, R25 ;  /* 0x0000003a39197224 */ /* 0x000fca00078e0219 */
[----:B------:R-:W-:Y:S02]  /*8230*/  ISETP.GT.U32.AND P6, PT, R57, R25, PT ;  /* 0x000000193900720c */ /* 0x000fe40003fc4070 */
[----:B---3--:R-:W-:-:S05]  /*8240*/  IABS R28, R60 ;  /* 0x0000003c001c7213 */ /* 0x008fca0000000000 */
[----:B------:R-:W-:-:S06]  /*8250*/  IMAD.HI.U32 R0, R0, R28, RZ ;  /* 0x0000001c00007227 */ /* 0x000fcc00078e00ff */
[----:B------:R-:W-:Y:S02]  /*8260*/  @!P6 IMAD.IADD R25, R25, 0x1, -R57 ;  /* 0x000000011919e824 */ /* 0x000fe400078e0a39 */
[----:B------:R-:W-:-:S03]  /*8270*/  IMAD.MOV R0, RZ, RZ, -R0 ;  /* 0x000000ffff007224 */ /* 0x000fc600078e0a00 */
[C---:B------:R-:W-:Y:S01]  /*8280*/  ISETP.GT.U32.AND P3, PT, R57.reuse, R25, PT ;  /* 0x000000193900720c */ /* 0x040fe20003f64070 */
[----:B------:R-:W-:-:S05]  /*8290*/  IMAD R28, R57, R0, R28 ;  /* 0x00000000391c7224 */ /* 0x000fca00078e021c */
[----:B------:R-:W-:-:S07]  /*82a0*/  ISETP.GT.U32.AND P4, PT, R57, R28, PT ;  /* 0x0000001c3900720c */ /* 0x000fce0003f84070 */
[--C-:B------:R-:W-:Y:S01]  /*82b0*/  @!P3 IMAD.IADD R25, R25, 0x1, -R57.reuse ;  /* 0x000000011919b824 */ /* 0x100fe200078e0a39 */
[----:B------:R-:W-:Y:S02]  /*82c0*/  ISETP.GE.AND P3, PT, R61, RZ, PT ;  /* 0x000000ff3d00720c */ /* 0x000fe40003f66270 */
[----:B------:R-:W1:Y:S03]  /*82d0*/  S2R R61, SR_TID.X ;  /* 0x00000000003d7919 */ /* 0x000e660000002100 */
[--C-:B------:R-:W-:Y:S01]  /*82e0*/  @!P4 IMAD.IADD R28, R28, 0x1, -R57.reuse ;  /* 0x000000011c1cc824 */ /* 0x100fe200078e0a39 */
[----:B------:R-:W-:Y:S02]  /*82f0*/  ISETP.GE.AND P4, PT, R60, RZ, PT ;  /* 0x000000ff3c00720c */ /* 0x000fe40003f86270 */
[----:B------:R-:W2:Y:S01]  /*8300*/  LDC R60, c[0x0][0x230] ;  /* 0x00008c00ff3c7b82 */ /* 0x000ea20000000800 */
[----:B------:R-:W-:Y:S01]  /*8310*/  @!P2 IMAD.IADD R6, R6, 0x1, -R57 ;  /* 0x000000010606a824 */ /* 0x000fe200078e0a39 */
[----:B------:R-:W-:-:S02]  /*8320*/  ISETP.GE.AND P2, PT, R38, RZ, PT ;  /* 0x000000ff2600720c */ /* 0x000fc40003f46270 */
[----:B------:R-:W-:Y:S02]  /*8330*/  ISETP.GE.AND P6, PT, R15, RZ, PT ;  /* 0x000000ff0f00720c */ /* 0x000fe40003fc6270 */
[----:B------:R-:W-:Y:S01]  /*8340*/  ISETP.GT.U32.AND P0, PT, R57, R6, PT ;  /* 0x000000063900720c */ /* 0x000fe20003f04070 */
[----:B------:R-:W-:Y:S01]  /*8350*/  @!P5 IMAD.IADD R19, R19, 0x1, -R57 ;  /* 0x000000011313d824 */ /* 0x000fe200078e0a39 */
[C---:B------:R-:W-:Y:S01]  /*8360*/  ISETP.GT.U32.AND P5, PT, R57.reuse, R2, PT ;  /* 0x000000023900720c */ /* 0x040fe20003fa4070 */
[----:B------:R-:W-:Y:S01]  /*8370*/  @!P1 IMAD.MOV R54, RZ, RZ, -R54 ;  /* 0x000000ffff369224 */ /* 0x000fe200078e0a36 */
[----:B------:R-:W-:-:S05]  /*8380*/  ISETP.GT.U32.AND P1, PT, R57, R30, PT ;  /* 0x0000001e3900720c */ /* 0x000fca0003f24070 */
[----:B------:R-:W-:Y:S01]  /*8390*/  @!P2 IMAD.MOV R48, RZ, RZ, -R48 ;  /* 0x000000ffff30a224 */ /* 0x000fe200078e0a30 */
[C---:B------:R-:W-:Y:S01]  /*83a0*/  ISETP.GT.U32.AND P2, PT, R57.reuse, R19, PT ;  /* 0x000000133900720c */ /* 0x040fe20003f44070 */
[----:B------:R-:W-:Y:S01]  /*83b0*/  @!P6 IMAD.MOV R49, RZ, RZ, -R49 ;  /* 0x000000ffff31e224 */ /* 0x000fe200078e0a31 */
[----:B------:R-:W-:Y:S01]  /*83c0*/  ISETP.GT.U32.AND P6, PT, R57, R28, PT ;  /* 0x0000001c3900720c */ /* 0x000fe20003fc4070 */
[----:B--2---:R-:W-:Y:S01]  /*83d0*/  VIADD R60, R60, 0x3f ;  /* 0x0000003f3c3c7836 */ /* 0x004fe20000000000 */
[C---:B-1----:R-:W-:Y:S01]  /*83e0*/  LOP3.LUT R15, R61.reuse, 0x3, RZ, 0xc0, !PT ;  /* 0x000000033d0f7812 */ /* 0x042fe200078ec0ff */
[C---:B------:R-:W-:Y:S01]  /*83f0*/  IMAD.SHL.U32 R58, R61.reuse, 0x40, RZ ;  /* 0x000000403d3a7824 */ /* 0x040fe200078e00ff */
[----:B------:R-:W-:Y:S01]  /*8400*/  SHF.R.U32.HI R16, RZ, 0x2, R61 ;  /* 0x00000002ff107819 */ /* 0x000fe2000001163d */
[----:B------:R-:W-:Y:S01]  /*8410*/  IMAD.SHL.U32 R10, R61, 0x8, RZ ;  /* 0x000000083d0a7824 */ /* 0x000fe200078e00ff */
[----:B------:R-:W-:Y:S01]  /*8420*/  SHF.R.S32.HI R0, RZ, 0x1f, R60 ;  /* 0x0000001fff007819 */ /* 0x000fe2000001143c */
[----:B------:R-:W-:Y:S01]  /*8430*/  IMAD R15, R15, 0x110, RZ ;  /* 0x000001100f0f7824 */ /* 0x000fe200078e02ff */
[----:B------:R-:W-:Y:S01]  /*8440*/  LOP3.LUT R58, R58, 0x1c0, RZ, 0xc0, !PT ;  /* 0x000001c03a3a7812 */ /* 0x000fe200078ec0ff */
[----:B------:R-:W-:Y:S01]  /*8450*/  @!P0 IMAD.IADD R6, R6, 0x1, -R57 ;  /* 0x0000000106068824 */ /* 0x000fe200078e0a39 */
[----:B------:R-:W-:-:S02]  /*8460*/  SGXT.U32 R16, R16, 0x3 ;  /* 0x000000031010781a */ /* 0x000fc40000000000 */
[----:B------:R-:W-:Y:S02]  /*8470*/  ISETP.GE.AND P0, PT, R29, RZ, PT ;  /* 0x000000ff1d00720c */ /* 0x000fe40003f06270 */
[----:B------:R-:W-:Y:S02]  /*8480*/  LEA.HI R29, R0, R60, RZ, 0x6 ;  /* 0x0000003c001d7211 */ /* 0x000fe400078f30ff */
[----:B------:R-:W-:Y:S01]  /*8490*/  LOP3.LUT R58, R58, 0x30, R10, 0xf8, !PT ;  /* 0x000000303a3a7812 */ /* 0x000fe200078ef80a */
[----:B------:R-:W-:Y:S01]  /*84a0*/  IMAD.SHL.U32 R10, R61, 0x2, RZ ;  /* 0x000000023d0a7824 */ /* 0x000fe200078e00ff */
[----:B------:R-:W-:Y:S02]  /*84b0*/  LOP3.LUT R0, R15, R16, RZ, 0xfc, !PT ;  /* 0x000000100f007212 */ /* 0x000fe400078efcff */
[----:B------:R-:W-:Y:S01]  /*84c0*/  LOP3.LUT R61, R61, 0x1f, RZ, 0xc0, !PT ;  /* 0x0000001f3d3d7812 */ /* 0x000fe200078ec0ff */
[--C-:B------:R-:W-:Y:S02]  /*84d0*/  @!P5 IMAD.IADD R2, R2, 0x1, -R57.reuse ;  /* 0x000000010202d824 */ /* 0x100fe400078e0a39 */
[----:B------:R1:W-:Y:S01]  /*84e0*/  STL [R1+0x155c], R0 ;  /* 0x00155c0001007387 */ /* 0x0003e20000100800 */
[----:B------:R-:W-:-:S02]  /*84f0*/  @!P1 IMAD.IADD R30, R30, 0x1, -R57 ;  /* 0x000000011e1e9824 */ /* 0x000fc400078e0a39 */
[--C-:B------:R-:W-:Y:S01]  /*8500*/  @!P2 IMAD.IADD R19, R19, 0x1, -R57.reuse ;  /* 0x000000011313a824 */ /* 0x100fe200078e0a39 */
[----:B------:R-:W2:Y:S01]  /*8510*/  LDL.LU R16, [R1+0xe4] ;  /* 0x0000e40001107983 */ /* 0x000ea20000300800 */
[----:B------:R-:W-:Y:S02]  /*8520*/  @!P6 IMAD.IADD R28, R28, 0x1, -R57 ;  /* 0x000000011c1ce824 */ /* 0x000fe400078e0a39 */
[----:B0-----:R-:W-:Y:S02]  /*8530*/  IMAD R57, R61, R9, RZ ;  /* 0x000000093d397224 */ /* 0x001fe400078e02ff */
[----:B------:R-:W3:Y:S01]  /*8540*/  LDL.LU R9, [R1+0xe0] ;  /* 0x0000e00001097983 */ /* 0x000ee20000300800 */
[----:B-1----:R-:W-:-:S03]  /*8550*/  LOP3.LUT R0, R58, 0x30, R10, 0x78, !PT ;  /* 0x000000303a007812 */ /* 0x002fc600078e780a */
[----:B------:R-:W4:Y:S04]  /*8560*/  LDL.LU R38, [R1+0xd8] ;  /* 0x0000d80001267983 */ /* 0x000f280000300800 */
[----:B------:R-:W5:Y:S01]  /*8570*/  LDL.LU R10, [R1+0xd4] ;  /* 0x0000d400010a7983 */ /* 0x000f620000300800 */
[----:B------:R-:W-:-:S03]  /*8580*/  ISETP.GE.AND P5, PT, R44, RZ, PT ;  /* 0x000000ff2c00720c */ /* 0x000fc60003fa6270 */
[----:B------:R-:W5:Y:S01]  /*8590*/  LDL.LU R15, [R1+0x70] ;  /* 0x00007000010f7983 */ /* 0x000f620000300800 */
[----:B------:R-:W-:-:S03]  /*85a0*/  ISETP.GE.AND P1, PT, R34, RZ, PT ;  /* 0x000000ff2200720c */ /* 0x000fc60003f26270 */
[----:B------:R-:W5:Y:S01]  /*85b0*/  LDL.LU R29, [R1+0x88] ;  /* 0x00008800011d7983 */ /* 0x000f620000300800 */
[----:B------:R-:W-:-:S03]  /*85c0*/  ISETP.GE.AND P2, PT, R59, RZ, PT ;  /* 0x000000ff3b00720c */ /* 0x000fc60003f46270 */
[----:B------:R-:W5:Y:S04]  /*85d0*/  LDL.LU R44, [R1+0x9c] ;  /* 0x00009c00012c7983 */ /* 0x000f680000300800 */
[----:B------:R-:W5:Y:S04]  /*85e0*/  LDL.LU R34, [R1+0xd0] ;  /* 0x0000d00001227983 */ /* 0x000f680000300800 */
[----:B------:R-:W5:Y:S04]  /*85f0*/  LDL.LU R59, [R1+0x78] ;  /* 0x00007800013b7983 */ /* 0x000f680000300800 */
[----:B------:R-:W5:Y:S04]  /*8600*/  LDL.LU R60, [R1+0x10] ;  /* 0x00001000013c7983 */ /* 0x000f680000300800 */
[----:B------:R-:W5:Y:S01]  /*8610*/  LDL.LU R61, [R1+0x8] ;  /* 0x00000800013d7983 */ /* 0x000f620000300800 */
[----:B------:R-:W-:Y:S01]  /*8620*/  @!P0 IMAD.MOV R6, RZ, RZ, -R6 ;  /* 0x000000ffff068224 */ /* 0x000fe200078e0a06 */
[----:B------:R-:W-:-:S02]  /*8630*/  ISETP.NE.AND P0, PT, R3, RZ, PT ;  /* 0x000000ff0300720c */ /* 0x000fc40003f05270 */
[----:B------:R-:W-:Y:S01]  /*8640*/  LOP3.LUT R58, RZ, R3, RZ, 0x33, !PT ;  /* 0x00000003ff3a7212 */ /* 0x000fe200078e33ff */
[----:B------:R-:W-:Y:S01]  /*8650*/  @!P5 IMAD.MOV R2, RZ, RZ, -R2 ;  /* 0x000000ffff02d224 */ /* 0x000fe200078e0a02 */
[----:B------:R-:W0:Y:S01]  /*8660*/  LDC R3, c[0x0][0x23c] ;  /* 0x00008f00ff037b82 */ /* 0x000e220000000800 */
[----:B------:R-:W5:Y:S01]  /*8670*/  LDL.LU R0, [R1+0xc4] ;  /* 0x0000c40001007983 */ /* 0x000f620000300800 */
[----:B0-----:R-:W-:Y:S01]  /*8680*/  IMAD R3, R3, 0x20, R57 ;  /* 0x0000002003037824 */ /* 0x001fe200078e0239 */
[----:B------:R-:W-:-:S04]  /*8690*/  IADD3 R57, P5, R57, UR8, RZ ;  /* 0x0000000839397c10 */ /* 0x000fc8000ffbe0ff */
[----:B------:R-:W-:Y:S01]  /*86a0*/  IADD3 R3, P6, R3, UR8, RZ ;  /* 0x0000000803037c10 */ /* 0x000fe2000ffde0ff */
[----:B------:R0:W-:Y:S04]  /*86b0*/  STL [R1+0x1564], R57 ;  /* 0x0015643901007387 */ /* 0x0001e80000100800 */
[----:B0-----:R-:W5:Y:S04]  /*86c0*/  LDL.LU R57, [R1] ;  /* 0x0000000001397983 */ /* 0x001f680000300800 */
[----:B------:R0:W-:Y:S04]  /*86d0*/  STL [R1+0x1568], R3 ;  /* 0x0015680301007387 */ /* 0x0001e80000100800 */
[----:B0-----:R-:W5:Y:S01]  /*86e0*/  LDL.LU R3, [R1+0x4] ;  /* 0x0000040001037983 */ /* 0x001f620000300800 */
[----:B--2---:R-:W-:-:S02]  /*86f0*/  SEL R16, R58, R16, !P0 ;  /* 0x000000103a107207 */ /* 0x004fc40004000000 */
[----:B---3--:R-:W-:-:S03]  /*8700*/  SEL R9, R58, R9, !P0 ;  /* 0x000000093a097207 */ /* 0x008fc60004000000 */
[----:B------:R0:W-:Y:S01]  /*8710*/  STL [R1+0x158], R16 ;  /* 0x0001581001007387 */ /* 0x0001e20000100800 */
[C---:B----4-:R-:W-:Y:S02]  /*8720*/  SEL R38, R58.reuse, R38, !P0 ;  /* 0x000000263a267207 */ /* 0x050fe40004000000 */
[C---:B-----5:R-:W-:Y:S01]  /*8730*/  SEL R10, R58.reuse, R10, !P0 ;  /* 0x0000000a3a0a7207 */ /* 0x060fe20004000000 */
[----:B0-----:R-:W2:Y:S01]  /*8740*/  LDL.LU R16, [R1+0x1688] ;  /* 0x0016880001107983 */ /* 0x001ea20000300800 */
[----:B------:R-:W-:-:S03]  /*8750*/  SEL R15, R58, R15, !P0 ;  /* 0x0000000f3a0f7207 */ /* 0x000fc60004000000 */
[----:B------:R0:W-:Y:S01]  /*8760*/  STL [R1+0x160], R9 ;  /* 0x0001600901007387 */ /* 0x0001e20000100800 */
[C---:B------:R-:W-:Y:S02]  /*8770*/  SEL R29, R58.reuse, R29, !P0 ;  /* 0x0000001d3a1d7207 */ /* 0x040fe40004000000 */
[C---:B------:R-:W-:Y:S01]  /*8780*/  SEL R44, R58.reuse, R44, !P0 ;  /* 0x0000002c3a2c7207 */ /* 0x040fe20004000000 */
[----:B0-----:R-:W3:Y:S04]  /*8790*/  LDL.LU R9, [R1+0x1684] ;  /* 0x0016840001097983 */ /* 0x001ee80000300800 */
[----:B------:R0:W-:Y:S01]  /*87a0*/  STL [R1+0x168], R38 ;  /* 0x0001682601007387 */ /* 0x0001e20000100800 */
[C---:B------:R-:W-:Y:S02]  /*87b0*/  SEL R34, R58.reuse, R34, !P0 ;  /* 0x000000223a227207 */ /* 0x040fe40004000000 */
[C---:B------:R-:W-:Y:S01]  /*87c0*/  SEL R59, R58.reuse, R59, !P0 ;  /* 0x0000003b3a3b7207 */ /* 0x040fe20004000000 */
[----:B0-----:R-:W4:Y:S04]  /*87d0*/  LDL.LU R38, [R1+0x1680] ;  /* 0x0016800001267983 */ /* 0x001f280000300800 */
[----:B------:R0:W-:Y:S01]  /*87e0*/  STL [R1+0x174], R10 ;  /* 0x0001740a01007387 */ /* 0x0001e20000100800 */
[----:B------:R-:W-:-:S03]  /*87f0*/  SEL R60, R58, R60, !P0 ;  /* 0x0000003c3a3c7207 */ /* 0x000fc60004000000 */
[----:B0-----:R-:W5:Y:S04]  /*8800*/  LDL.LU R10, [R1+0x167c] ;  /* 0x00167c00010a7983 */ /* 0x001f680000300800 */
[----:B------:R0:W-:Y:S01]  /*8810*/  STL [R1+0x170], R15 ;  /* 0x0001700f01007387 */ /* 0x0001e20000100800 */
[----:B------:R-:W-:-:S03]  /*8820*/  SEL R61, R58, R61, !P0 ;  /* 0x0000003d3a3d7207 */ /* 0x000fc60004000000 */
[----:B0-----:R-:W2:Y:S04]  /*8830*/  LDL.LU R15, [R1+0x1678] ;  /* 0x00167800010f7983 */ /* 0x001ea80000300800 */
[----:B------:R0:W-:Y:S04]  /*8840*/  STL [R1+0x178], R29 ;  /* 0x0001781d01007387 */ /* 0x0001e80000100800 */
[----:B0-----:R-:W3:Y:S04]  /*8850*/  LDL.LU R29, [R1+0x1674] ;  /* 0x00167400011d7983 */ /* 0x001ee80000300800 */
[----:B------:R0:W-:Y:S04]  /*8860*/  STL [R1+0x17c], R44 ;  /* 0x00017c2c01007387 */ /* 0x0001e80000100800 */
[----:B0-----:R-:W4:Y:S04]  /*8870*/  LDL.LU R44, [R1+0x1670] ;  /* 0x00167000012c7983 */ /* 0x001f280000300800 */
[----:B------:R0:W-:Y:S04]  /*8880*/  STL [R1+0x19c], R34 ;  /* 0x00019c2201007387 */ /* 0x0001e80000100800 */
[----:B0-----:R-:W2:Y:S04]  /*8890*/  LDL.LU R34, [R1+0x166c] ;  /* 0x00166c0001227983 */ /* 0x001ea80000300800 */
[----:B------:R0:W-:Y:S04]  /*88a0*/  STL [R1+0x198], R59 ;  /* 0x0001983b01007387 */ /* 0x0001e80000100800 */
[----:B0-----:R-:W3:Y:S04]  /*88b0*/  LDL.LU R59, [R1+0x1668] ;  /* 0x00166800013b7983 */ /* 0x001ee80000300800 */
[----:B------:R0:W-:Y:S04]  /*88c0*/  STL [R1+0x190], R60 ;  /* 0x0001903c01007387 */ /* 0x0001e80000100800 */
[----:B0-----:R-:W4:Y:S04]  /*88d0*/  LDL.LU R60, [R1+0x1664] ;  /* 0x00166400013c7983 */ /* 0x001f280000300800 */
[----:B------:R0:W-:Y:S04]  /*88e0*/  STL [R1+0x18c], R61 ;  /* 0x00018c3d01007387 */ /* 0x0001e80000100800 */
[----:B0-----:R-:W2:Y:S01]  /*88f0*/  LDL.LU R61, [R1+0x1660] ;  /* 0x00166000013d7983 */ /* 0x001ea20000300800 */
[----:B------:R-:W-:-:S02]  /*8900*/  SEL R3, R58, R3, !P0 ;  /* 0x000000033a037207 */ /* 0x000fc40004000000 */
[----:B------:R-:W-:-:S03]  /*8910*/  SEL R57, R58, R57, !P0 ;  /* 0x000000393a397207 */ /* 0x000fc60004000000 */
[----:B------:R-:W-:Y:S01]  /*8920*/  STL [R1+0x188], R3 ;  /* 0x0001880301007387 */ /* 0x000fe20000100800 */
[----:B------:R-:W-:-:S03]  /*8930*/  SEL R0, R58, R0, !P0 ;  /* 0x000000003a007207 */ /* 0x000fc60004000000 */
[----:B------:R4:W-:Y:S01]  /*8940*/  STL [R1+0x184], R57 ;  /* 0x0001843901007387 */ /* 0x0009e20000100800 */
[C---:B-----5:R-:W-:Y:S02]  /*8950*/  SEL R10, R58.reuse, R10, !P0 ;  /* 0x0000000a3a0a7207 */ /* 0x060fe40004000000 */
[C---:B----4-:R-:W-:Y:S02]  /*8960*/  SEL R57, R58.reuse, R60, !P0 ;  /* 0x0000003c3a397207 */ /* 0x050fe40004000000 */
[----:B--2---:R-:W-:-:S05]  /*8970*/  SEL R3, R58, R61, !P0 ;  /* 0x0000003d3a037207 */ /* 0x004fca0004000000 */
[----:B------:R3:W-:Y:S04]  /*8980*/  STL [R1+0x180], R3 ;  /* 0x0001800301007387 */ /* 0x0007e80000100800 */
[----:B------:R0:W-:Y:S01]  /*8990*/  STL [R1+0x1e4], R0 ;  /* 0x0001e40001007387 */ /* 0x0001e20000100800 */
[----:B---3--:R-:W-:-:S03]  /*89a0*/  SEL R3, R58, R59, !P0 ;  /* 0x0000003b3a037207 */ /* 0x008fc60004000000 */
[----:B------:R-:W-:Y:S01]  /*89b0*/  STL [R1+0x1e0], R57 ;  /* 0x0001e03901007387 */ /* 0x000fe20000100800 */
[----:B0-----:R-:W-:-:S03]  /*89c0*/  SEL R0, R58, R34, !P0 ;  /* 0x000000223a007207 */ /* 0x001fc60004000000 */
[----:B------:R0:W-:Y:S01]  /*89d0*/  STL [R1+0x1dc], R3 ;  /* 0x0001dc0301007387 */ /* 0x0001e20000100800 */
[----:B------:R-:W-:-:S03]  /*89e0*/  SEL R34, R58, R44, !P0 ;  /* 0x0000002c3a227207 */ /* 0x000fc60004000000 */
[----:B------:R1:W-:Y:S01]  /*89f0*/  STL [R1+0x1d8], R0 ;  /* 0x0001d80001007387 */ /* 0x0003e20000100800 */
[----:B0-----:R-:W-:-:S03]  /*8a00*/  SEL R3, R58, R29, !P0 ;  /* 0x0000001d3a037207 */ /* 0x001fc60004000000 */
[----:B------:R-:W-:Y:S01]  /*8a10*/  STL [R1+0x1d4], R34 ;  /* 0x0001d42201007387 */ /* 0x000fe20000100800 */
[----:B-1----:R-:W-:-:S03]  /*8a20*/  SEL R0, R58, R15, !P0 ;  /* 0x0000000f3a007207 */ /* 0x002fc60004000000 */
[----:B------:R0:W-:Y:S04]  /*8a30*/  STL [R1+0x1d0], R3 ;  /* 0x0001d00301007387 */ /* 0x0001e80000100800 */
[----:B------:R1:W-:Y:S04]  /*8a40*/  STL [R1+0x1cc], R0 ;  /* 0x0001cc0001007387 */ /* 0x0003e80000100800 */
[----:B------:R-:W-:Y:S01]  /*8a50*/  STL [R1+0x1c8], R10 ;  /* 0x0001c80a01007387 */ /* 0x000fe20000100800 */
[----:B0-----:R-:W-:-:S03]  /*8a60*/  SEL R3, R58, R38, !P0 ;  /* 0x000000263a037207 */ /* 0x001fc60004000000 */
[----:B------:R-:W2:Y:S01]  /*8a70*/  LDL.LU R59, [R1+0xa8] ;  /* 0x0000a800013b7983 */ /* 0x000ea20000300800 */
[----:B-1----:R-:W-:-:S03]  /*8a80*/  SEL R0, R58, R9, !P0 ;  /* 0x000000093a007207 */ /* 0x002fc60004000000 */
[----:B------:R0:W-:Y:S04]  /*8a90*/  STL [R1+0x1c4], R3 ;  /* 0x0001c40301007387 */ /* 0x0001e80000100800 */
[----:B------:R-:W3:Y:S04]  /*8aa0*/  LDL.LU R60, [R1+0xb0] ;  /* 0x0000b000013c7983 */ /* 0x000ee80000300800 */
[----:B------:R1:W-:Y:S04]  /*8ab0*/  STL [R1+0x1c0], R0 ;  /* 0x0001c00001007387 */ /* 0x0003e80000100800 */
[----:B------:R-:W4:Y:S04]  /*8ac0*/  LDL.LU R57, [R1+0xb8] ;  /* 0x0000b80001397983 */ /* 0x000f280000300800 */
[----:B0-----:R-:W5:Y:S01]  /*8ad0*/  LDL.LU R3, [R1+0xc0] ;  /* 0x0000c00001037983 */ /* 0x001f620000300800 */
[----:B-1----:R-:W-:-:S02]  /*8ae0*/  SEL R0, R58, R16, !P0 ;  /* 0x000000103a007207 */ /* 0x002fc40004000000 */
[C---:B------:R-:W-:Y:S02]  /*8af0*/  SEL R9, R58.reuse, R22, !P0 ;  /* 0x000000163a097207 */ /* 0x040fe40004000000 */
[C---:B------:R-:W-:Y:S01]  /*8b00*/  SEL R10, R58.reuse, R27, !P0 ;  /* 0x0000001b3a0a7207 */ /* 0x040fe20004000000 */
[----:B------:R0:W-:Y:S04]  /*8b10*/  STL [R1+0x1bc], R0 ;  /* 0x0001bc0001007387 */ /* 0x0001e80000100800 */
[----:B0-----:R-:W5:Y:S04]  /*8b20*/  LDL.LU R0, [R1+0xa0] ;  /* 0x0000a00001007983 */ /* 0x001f680000300800 */
[----:B------:R0:W-:Y:S04]  /*8b30*/  STL [R1+0x1b8], R9 ;  /* 0x0001b80901007387 */ /* 0x0001e80000100800 */
[----:B------:R-:W5:Y:S04]  /*8b40*/  LDL.LU R61, [R1+0xa4] ;  /* 0x0000a400013d7983 */ /* 0x000f680000300800 */
[----:B------:R1:W-:Y:S01]  /*8b50*/  STL [R1+0x1b4], R10 ;  /* 0x0001b40a01007387 */ /* 0x0003e20000100800 */
[----:B0-----:R-:W-:-:S02]  /*8b60*/  SEL R9, R58, R32, !P0 ;  /* 0x000000203a097207 */ /* 0x001fc40004000000 */
[----:B------:R-:W-:-:S03]  /*8b70*/  SEL R15, R58, R47, !P0 ;  /* 0x0000002f3a0f7207 */ /* 0x000fc60004000000 */
[----:B------:R0:W-:Y:S01]  /*8b80*/  STL [R1+0x1b0], R9 ;  /* 0x0001b00901007387 */ /* 0x0001e20000100800 */
[----:B-1----:R-:W-:-:S05]  /*8b90*/  SEL R10, R58, R37, !P0 ;  /* 0x000000253a0a7207 */ /* 0x002fca0004000000 */
[----:B------:R1:W-:Y:S01]  /*8ba0*/  STL [R1+0x1ac], R10 ;  /* 0x0001ac0a01007387 */ /* 0x0003e20000100800 */
[----:B0-----:R-:W-:-:S05]  /*8bb0*/  SEL R9, R58, R42, !P0 ;  /* 0x0000002a3a097207 */ /* 0x001fca0004000000 */
[----:B------:R0:W-:Y:S01]  /*8bc0*/  STL [R1+0x1a8], R9 ;  /* 0x0001a80901007387 */ /* 0x0001e20000100800 */
[----:B-1----:R-:W-:-:S03]  /*8bd0*/  SEL R10, R58, R55, !P0 ;  /* 0x000000373a0a7207 */ /* 0x002fc60004000000 */
[----:B------:R1:W-:Y:S04]  /*8be0*/  STL [R1+0x1a4], R15 ;  /* 0x0001a40f01007387 */ /* 0x0003e80000100800 */
[----:B------:R1:W-:Y:S01]  /*8bf0*/  STL [R1+0x16c], R10 ;  /* 0x00016c0a01007387 */ /* 0x0003e20000100800 */
[C---:B0-----:R-:W-:Y:S02]  /*8c00*/  SEL R9, R58.reuse, R35, !P0 ;  /* 0x000000233a097207 */ /* 0x041fe40004000000 */
[----:B-1----:R-:W-:-:S03]  /*8c10*/  SEL R15, R58, R40, !P0 ;  /* 0x000000283a0f7207 */ /* 0x002fc60004000000 */
[----:B------:R0:W-:Y:S01]  /*8c20*/  STL [R1+0x164], R9 ;  /* 0x0001640901007387 */ /* 0x0001e20000100800 */
[----:B------:R-:W-:-:S03]  /*8c30*/  SEL R10, R58, R36, !P0 ;  /* 0x000000243a0a7207 */ /* 0x000fc60004000000 */
[----:B------:R1:W-:Y:S04]  /*8c40*/  STL [R1+0x15c], R15 ;  /* 0x00015c0f01007387 */ /* 0x0003e80000100800 */
[----:B------:R1:W-:Y:S01]  /*8c50*/  STL [R1+0x150], R10 ;  /* 0x0001500a01007387 */ /* 0x0003e20000100800 */
[C---:B0-----:R-:W-:Y:S02]  /*8c60*/  SEL R9, R58.reuse, R18, !P0 ;  /* 0x000000123a097207 */ /* 0x041fe40004000000 */
[----:B-1----:R-:W-:-:S03]  /*8c70*/  SEL R15, R58, R23, !P0 ;  /* 0x000000173a0f7207 */ /* 0x002fc60004000000 */
[----:B------:R0:W-:Y:S01]  /*8c80*/  STL [R1+0x14c], R9 ;  /* 0x00014c0901007387 */ /* 0x0001e20000100800 */
[----:B------:R-:W-:-:S03]  /*8c90*/  SEL R10, R58, R39, !P0 ;  /* 0x000000273a0a7207 */ /* 0x000fc60004000000 */
[----:B------:R-:W-:Y:S01]  /*8ca0*/  STL [R1+0x148], R15 ;  /* 0x0001480f01007387 */ /* 0x000fe20000100800 */
[----:B------:R-:W-:-:S03]  /*8cb0*/  SEL R7, R58, R7, !P0 ;  /* 0x000000073a077207 */ /* 0x000fc60004000000 */
[----:B------:R1:W-:Y:S01]  /*8cc0*/  STL [R1+0x140], R10 ;  /* 0x0001400a01007387 */ /* 0x0003e20000100800 */
[----:B0-----:R-:W-:-:S03]  /*8cd0*/  SEL R9, R58, R46, !P0 ;  /* 0x0000002e3a097207 */ /* 0x001fc60004000000 */
[----:B------:R-:W5:Y:S01]  /*8ce0*/  LDL.LU R29, [R1+0x50] ;  /* 0x00005000011d7983 */ /* 0x000f620000300800 */
[----:B-1----:R-:W-:-:S03]  /*8cf0*/  SEL R10, R58, R11, !P0 ;  /* 0x0000000b3a0a7207 */ /* 0x002fc60004000000 */
[----:B------:R0:W-:Y:S04]  /*8d00*/  STL [R1+0x138], R9 ;  /* 0x0001380901007387 */ /* 0x0001e80000100800 */
[----:B------:R1:W-:Y:S04]  /*8d10*/  STL [R1+0x128], R7 ;  /* 0x0001280701007387 */ /* 0x0003e80000100800 */
[----:B------:R1:W-:Y:S01]  /*8d20*/  STL [R1+0x124], R10 ;  /* 0x0001240a01007387 */ /* 0x0003e20000100800 */
[----:B0-----:R-:W-:-:S03]  /*8d30*/  SEL R9, R58, R14, !P0 ;  /* 0x0000000e3a097207 */ /* 0x001fc60004000000 */
[----:B------:R-:W5:Y:S01]  /*8d40*/  LDL.LU R44, [R1+0x60] ;  /* 0x00006000012c7983 */ /* 0x000f620000300800 */
[C---:B-1----:R-:W-:Y:S02]  /*8d50*/  SEL R7, R58.reuse, R17, !P0 ;  /* 0x000000113a077207 */ /* 0x042fe40004000000 */
[C---:B------:R-:W-:Y:S01]  /*8d60*/  SEL R10, R58.reuse, R20, !P0 ;  /* 0x000000143a0a7207 */ /* 0x040fe20004000000 */
[----:B------:R0:W-:Y:S04]  /*8d70*/  STL [R1+0x114], R9 ;  /* 0x0001140901007387 */ /* 0x0001e80000100800 */
[----:B------:R1:W-:Y:S04]  /*8d80*/  STL [R1+0x110], R7 ;  /* 0x0001100701007387 */ /* 0x0003e80000100800 */
[----:B------:R2:W-:Y:S01]  /*8d90*/  STL [R1+0x10c], R10 ;  /* 0x00010c0a01007387 */ /* 0x0005e20000100800 */
[----:B0-----:R-:W-:-:S03]  /*8da0*/  SEL R9, R58, R24, !P0 ;  /* 0x000000183a097207 */ /* 0x001fc60004000000 */
[----:B------:R-:W5:Y:S01]  /*8db0*/  LDL.LU R34, [R1+0x64] ;  /* 0x0000640001227983 */ /* 0x000f620000300800 */
[----:B-1----:R-:W-:-:S03]  /*8dc0*/  SEL R7, R58, R26, !P0 ;  /* 0x0000001a3a077207 */ /* 0x002fc60004000000 */
[----:B------:R3:W-:Y:S04]  /*8dd0*/  STL [R1+0x104], R9 ;  /* 0x0001040901007387 */ /* 0x0007e80000100800 */
[----:B------:R4:W-:Y:S01]  /*8de0*/  STL [R1+0xfc], R7 ;  /* 0x0000fc0701007387 */ /* 0x0009e20000100800 */
[----:B--2---:R-:W-:-:S05]  /*8df0*/  SEL R10, R58, R59, !P0 ;  /* 0x0000003b3a0a7207 */ /* 0x004fca0004000000 */
[----:B------:R-:W-:Y:S01]  /*8e00*/  STL [R1+0xf8], R10 ;  /* 0x0000f80a01007387 */ /* 0x000fe20000100800 */
[C---:B---3--:R-:W-:Y:S02]  /*8e10*/  SEL R9, R58.reuse, R60, !P0 ;  /* 0x0000003c3a097207 */ /* 0x048fe40004000000 */
[C---:B----4-:R-:W-:Y:S02]  /*8e20*/  SEL R7, R58.reuse, R57, !P0 ;  /* 0x000000393a077207 */ /* 0x050fe40004000000 */
[----:B------:R-:W2:Y:S04]  /*8e30*/  LDL.LU R57, [R1+0x98] ;  /* 0x0000980001397983 */ /* 0x000ea80000300800 */
[----:B------:R5:W-:Y:S04]  /*8e40*/  STL [R1+0xf4], R9 ;  /* 0x0000f40901007387 */ /* 0x000be80000100800 */
[----:B------:R0:W-:Y:S01]  /*8e50*/  STL [R1+0xe4], R7 ;  /* 0x0000e40701007387 */ /* 0x0001e20000100800 */
[----:B-----5:R-:W-:-:S03]  /*8e60*/  SEL R9, R58, R3, !P0 ;  /* 0x000000033a097207 */ /* 0x020fc60004000000 */
[----:B------:R-:W3:Y:S01]  /*8e70*/  LDL.LU R3, [R1+0x90] ;  /* 0x0000900001037983 */ /* 0x000ee20000300800 */
[----:B0-----:R-:W-:-:S03]  /*8e80*/  SEL R7, R58, R0, !P0 ;  /* 0x000000003a077207 */ /* 0x001fc60004000000 */
[----:B------:R-:W-:Y:S04]  /*8e90*/  STL [R1+0xe0], R9 ;  /* 0x0000e00901007387 */ /* 0x000fe80000100800 */
[----:B------:R-:W4:Y:S04]  /*8ea0*/  LDL.LU R47, [R1+0x94] ;  /* 0x00009400012f7983 */ /* 0x000f280000300800 */
[----:B------:R-:W5:Y:S04]  /*8eb0*/  LDL.LU R0, [R1+0x1a0] ;  /* 0x0001a00001007983 */ /* 0x000f680000300800 */
[----:B------:R0:W-:Y:S04]  /*8ec0*/  STL [R1+0xd8], R7 ;  /* 0x0000d80701007387 */ /* 0x0001e80000100800 */
[----:B------:R-:W5:Y:S01]  /*8ed0*/  LDL.LU R42, [R1+0x194] ;  /* 0x00019400012a7983 */ /* 0x000f620000300800 */
[----:B0-----:R-:W-:-:S03]  /*8ee0*/  SEL R7, R58, R61, !P0 ;  /* 0x0000003d3a077207 */ /* 0x001fc60004000000 */
[----:B------:R-:W5:Y:S04]  /*8ef0*/  LDL.LU R61, [R1+0x74] ;  /* 0x00007400013d7983 */ /* 0x000f680000300800 */
[----:B------:R0:W-:Y:S04]  /*8f00*/  STL [R1+0xd4], R7 ;  /* 0x0000d40701007387 */ /* 0x0001e80000100800 */
[----:B------:R-:W5:Y:S04]  /*8f10*/  LDL.LU R37, [R1+0x68] ;  /* 0x0000680001257983 */ /* 0x000f680000300800 */
[----:B------:R-:W5:Y:S01]  /*8f20*/  LDL.LU R60, [R1+0x5c] ;  /* 0x00005c00013c7983 */ /* 0x000f620000300800 */
[----:B0-----:R-:W-:-:S05]  /*8f30*/  SEL R7, R58, R43, !P0 ;  /* 0x0000002b3a077207 */ /* 0x001fca0004000000 */
[----:B------:R0:W-:Y:S01]  /*8f40*/  STL [R1+0xd0], R7 ;  /* 0x0000d00701007387 */ /* 0x0001e20000100800 */
[----:B------:R-:W-:-:S03]  /*8f50*/  SEL R10, R58, R50, !P0 ;  /* 0x000000323a0a7207 */ /* 0x000fc60004000000 */
[----:B------:R-:W5:Y:S04]  /*8f60*/  LDL.LU R32, [R1+0x58] ;  /* 0x0000580001207983 */ /* 0x000f680000300800 */
[----:B------:R-:W5:Y:S01]  /*8f70*/  LDL.LU R59, [R1+0x54] ;  /* 0x00005400013b7983 */ /* 0x000f620000300800 */
[----:B0-----:R-:W-:-:S05]  /*8f80*/  SEL R7, R58, R45, !P0 ;  /* 0x0000002d3a077207 */ /* 0x001fca0004000000 */
[----:B------:R0:W-:Y:S01]  /*8f90*/  STL [R1+0xc4], R7 ;  /* 0x0000c40701007387 */ /* 0x0001e20000100800 */
[----:B------:R-:W-:-:S03]  /*8fa0*/  SEL R9, R58, R12, !P0 ;  /* 0x0000000c3a097207 */ /* 0x000fc60004000000 */
[----:B------:R-:W-:Y:S04]  /*8fb0*/  STL [R1+0xc0], R10 ;  /* 0x0000c00a01007387 */ /* 0x000fe80000100800 */
[----:B------:R-:W5:Y:S01]  /*8fc0*/  LDL.LU R22, [R1+0x30] ;  /* 0x0000300001167983 */ /* 0x000f620000300800 */
[----:B0-----:R-:W-:-:S05]  /*8fd0*/  SEL R7, R58, R53, !P0 ;  /* 0x000000353a077207 */ /* 0x001fca0004000000 */
[----:B------:R0:W-:Y:S04]  /*8fe0*/  STL [R1+0xb8], R7 ;  /* 0x0000b80701007387 */ /* 0x0001e80000100800 */
[----:B------:R1:W-:Y:S04]  /*8ff0*/  STL [R1+0xb0], R9 ;  /* 0x0000b00901007387 */ /* 0x0003e80000100800 */
[----:B------:R-:W5:Y:S01]  /*9000*/  LDL.LU R27, [R1+0x34] ;  /* 0x00003400011b7983 */ /* 0x000f620000300800 */
[----:B0-----:R-:W-:-:S03]  /*9010*/  SEL R7, R58, R29, !P0 ;  /* 0x0000001d3a077207 */ /* 0x001fc60004000000 */
[----:B------:R-:W5:Y:S04]  /*9020*/  LDL.LU R16, [R1+0x40] ;  /* 0x0000400001107983 */ /* 0x000f680000300800 */
[----:B------:R0:W-:Y:S04]  /*9030*/  STL [R1+0xa8], R7 ;  /* 0x0000a80701007387 */ /* 0x0001e80000100800 */
[----:B-1----:R-:W5:Y:S04]  /*9040*/  LDL.LU R9, [R1+0x38] ;  /* 0x0000380001097983 */ /* 0x002f680000300800 */
[----:B------:R-:W5:Y:S01]  /*9050*/  LDL.LU R38, [R1+0x13c] ;  /* 0x00013c0001267983 */ /* 0x000f620000300800 */
[----:B0-----:R-:W-:-:S03]  /*9060*/  SEL R7, R58, R44, !P0 ;  /* 0x0000002c3a077207 */ /* 0x001fc60004000000 */
[----:B------:R-:W5:Y:S04]  /*9070*/  LDL.LU R10, [R1+0x144] ;  /* 0x00014400010a7983 */ /* 0x000f680000300800 */
[----:B------:R0:W-:Y:S04]  /*9080*/  STL [R1+0xa4], R7 ;  /* 0x0000a40701007387 */ /* 0x0001e80000100800 */
[----:B------:R-:W5:Y:S04]  /*9090*/  LDL.LU R15, [R1+0x12c] ;  /* 0x00012c00010f7983 */ /* 0x000f680000300800 */
[----:B------:R-:W5:Y:S01]  /*90a0*/  LDL.LU R29, [R1+0x134] ;  /* 0x00013400011d7983 */ /* 0x000f620000300800 */
[----:B0-----:R-:W-:-:S03]  /*90b0*/  SEL R7, R58, R34, !P0 ;  /* 0x000000223a077207 */ /* 0x001fc60004000000 */
[----:B------:R-:W5:Y:S04]  /*90c0*/  LDL.LU R44, [R1+0x130] ;  /* 0x00013000012c7983 */ /* 0x000f680000300800 */
[----:B------:R2:W-:Y:S04]  /*90d0*/  STL [R1+0xa0], R7 ;  /* 0x0000a00701007387 */ /* 0x0005e80000100800 */
[----:B------:R-:W5:Y:S01]  /*90e0*/  LDL.LU R34, [R1+0x118] ;  /* 0x0001180001227983 */ /* 0x000f620000300800 */
[----:B--2---:R-:W-:-:S03]  /*90f0*/  SEL R7, R58, R57, !P0 ;  /* 0x000000393a077207 */ /* 0x004fc60004000000 */
[----:B------:R-:W2:Y:S04]  /*9100*/  LDL.LU R57, [R1+0x120] ;  /* 0x0001200001397983 */ /* 0x000ea80000300800 */
[----:B------:R4:W-:Y:S01]  /*9110*/  STL [R1+0x9c], R7 ;  /* 0x00009c0701007387 */ /* 0x0009e20000100800 */
[----:B---3--:R-:W-:-:S03]  /*9120*/  SEL R11, R58, R3, !P0 ;  /* 0x000000033a0b7207 */ /* 0x008fc60004000000 */
[----:B------:R-:W3:Y:S04]  /*9130*/  LDL.LU R3, [R1+0x11c] ;  /* 0x00011c0001037983 */ /* 0x000ee80000300800 */
[----:B------:R5:W-:Y:S01]  /*9140*/  STL [R1+0x98], R11 ;  /* 0x0000980b01007387 */ /* 0x000be20000100800 */
[C---:B----4-:R-:W-:Y:S02]  /*9150*/  SEL R7, R58.reuse, R47, !P0 ;  /* 0x0000002f3a077207 */ /* 0x050fe40004000000 */
[C---:B-----5:R-:W-:Y:S02]  /*9160*/  SEL R11, R58.reuse, R0, !P0 ;  /* 0x000000003a0b7207 */ /* 0x060fe40004000000 */
[----:B------:R-:W4:Y:S04]  /*9170*/  LDL.LU R0, [R1+0x108] ;  /* 0x0001080001007983 */ /* 0x000f280000300800 */
[----:B------:R0:W-:Y:S04]  /*9180*/  STL [R1+0x94], R7 ;  /* 0x0000940701007387 */ /* 0x0001e80000100800 */
[----:B------:R1:W-:Y:S01]  /*9190*/  STL [R1+0x90], R11 ;  /* 0x0000900b01007387 */ /* 0x0003e20000100800 */
[----:B0-----:R-:W-:-:S02]  /*91a0*/  SEL R7, R58, R42, !P0 ;  /* 0x0000002a3a077207 */ /* 0x001fc40004000000 */
[C---:B-1----:R-:W-:Y:S02]  /*91b0*/  SEL R11, R58.reuse, R61, !P0 ;  /* 0x0000003d3a0b7207 */ /* 0x042fe40004000000 */
[----:B------:R-:W5:Y:S04]  /*91c0*/  LDL.LU R61, [R1+0x100] ;  /* 0x00010000013d7983 */ /* 0x000f680000300800 */
        /* <DEDUP_REMOVED lines=9> */
[----:B------:R-:W5:Y:S01]  /*9260*/  LDL.LU R59, [R1+0xec] ;  /* 0x0000ec00013b7983 */ /* 0x000f620000300800 */
[----:B------:R-:W-:-:S03]  /*9270*/  SEL R5, R58, R5, !P0 ;  /* 0x000000053a057207 */ /* 0x000fc60004000000 */
[----:B------:R0:W-:Y:S04]  /*9280*/  STL [R1+0x68], R7 ;  /* 0x0000680701007387 */ /* 0x0001e80000100800 */
[----:B------:R-:W-:Y:S01]  /*9290*/  STL [R1+0x64], R11 ;  /* 0x0000640b01007387 */ /* 0x000fe20000100800 */
[C---:B0-----:R-:W-:Y:S02]  /*92a0*/  SEL R7, R58.reuse, R4, !P0 ;  /* 0x000000043a077207 */ /* 0x041fe40004000000 */
[----:B------:R-:W-:-:S03]  /*92b0*/  SEL R4, R58, R22, !P0 ;  /* 0x000000163a047207 */ /* 0x000fc60004000000 */
[----:B------:R0:W-:Y:S04]  /*92c0*/  STL [R1+0x60], R7 ;  /* 0x0000600701007387 */ /* 0x0001e80000100800 */
[----:B------:R-:W5:Y:S04]  /*92d0*/  LDL.LU R22, [R1+0xe8] ;  /* 0x0000e80001167983 */ /* 0x000f680000300800 */
[----:B------:R1:W-:Y:S01]  /*92e0*/  STL [R1+0x5c], R5 ;  /* 0x00005c0501007387 */ /* 0x0003e20000100800 */
[----:B0-----:R-:W-:-:S03]  /*92f0*/  SEL R7, R58, R27, !P0 ;  /* 0x0000001b3a077207 */ /* 0x001fc60004000000 */
[----:B------:R0:W-:Y:S01]  /*9300*/  STL [R1+0x58], R4 ;  /* 0x0000580401007387 */ /* 0x0001e20000100800 */
[----:B-1----:R-:W-:-:S03]  /*9310*/  SEL R5, R58, R16, !P0 ;  /* 0x000000103a057207 */ /* 0x002fc60004000000 */
[----:B------:R1:W-:Y:S01]  /*9320*/  STL [R1+0x54], R7 ;  /* 0x0000540701007387 */ /* 0x0003e20000100800 */
[----:B0-----:R-:W-:-:S03]  /*9330*/  SEL R4, R58, R9, !P0 ;  /* 0x000000093a047207 */ /* 0x001fc60004000000 */
[----:B------:R-:W5:Y:S04]  /*9340*/  LDL.LU R9, [R1+0xdc] ;  /* 0x0000dc0001097983 */ /* 0x000f680000300800 */
[----:B------:R0:W-:Y:S01]  /*9350*/  STL [R1+0x50], R5 ;  /* 0x0000500501007387 */ /* 0x0001e20000100800 */
[----:B-1----:R-:W-:-:S03]  /*9360*/  SEL R7, R58, R38, !P0 ;  /* 0x000000263a077207 */ /* 0x002fc60004000000 */
[----:B------:R1:W-:Y:S01]  /*9370*/  STL [R1+0x40], R4 ;  /* 0x0000400401007387 */ /* 0x0003e20000100800 */
[----:B0-----:R-:W-:-:S03]  /*9380*/  SEL R5, R58, R10, !P0 ;  /* 0x0000000a3a057207 */ /* 0x001fc60004000000 */
[----:B------:R0:W-:Y:S01]  /*9390*/  STL [R1+0x38], R7 ;  /* 0x0000380701007387 */ /* 0x0001e20000100800 */
[----:B-1----:R-:W-:-:S03]  /*93a0*/  SEL R4, R58, R15, !P0 ;  /* 0x0000000f3a047207 */ /* 0x002fc60004000000 */
[----:B------:R-:W5:Y:S04]  /*93b0*/  LDL.LU R38, [R1+0xcc] ;  /* 0x0000cc0001267983 */ /* 0x000f680000300800 */
[----:B------:R1:W-:Y:S01]  /*93c0*/  STL [R1+0x34], R5 ;  /* 0x0000340501007387 */ /* 0x0003e20000100800 */
[----:B0-----:R-:W-:-:S03]  /*93d0*/  SEL R7, R58, R29, !P0 ;  /* 0x0000001d3a077207 */ /* 0x001fc60004000000 */
[----:B------:R0:W-:Y:S01]  /*93e0*/  STL [R1+0x30], R4 ;  /* 0x0000300401007387 */ /* 0x0001e20000100800 */
[----:B-1----:R-:W-:-:S03]  /*93f0*/  SEL R5, R58, R44, !P0 ;  /* 0x0000002c3a057207 */ /* 0x002fc60004000000 */
[----:B------:R-:W-:Y:S01]  /*9400*/  STL [R1+0x14], R7 ;  /* 0x0000140701007387 */ /* 0x000fe20000100800 */
[----:B0-----:R-:W-:-:S03]  /*9410*/  SEL R4, R58, R34, !P0 ;  /* 0x000000223a047207 */ /* 0x001fc60004000000 */
[----:B------:R-:W5:Y:S04]  /*9420*/  LDL.LU R10, [R1+0xc8] ;  /* 0x0000c800010a7983 */ /* 0x000f680000300800 */
[----:B------:R-:W-:Y:S04]  /*9430*/  STL [R1+0x10], R5 ;  /* 0x0000100501007387 */ /* 0x000fe80000100800 */
[----:B------:R-:W-:Y:S01]  /*9440*/  STL [R1+0xc], R4 ;  /* 0x00000c0401007387 */ /* 0x000fe20000100800 */
[----:B--2---:R-:W-:-:S05]  /*9450*/  SEL R57, R58, R57, !P0 ;  /* 0x000000393a397207 */ /* 0x004fca0004000000 */
[----:B------:R-:W-:Y:S04]  /*9460*/  STL [R1+0x15ec], R57 ;  /* 0x0015ec3901007387 */ /* 0x000fe80000100800 */
[----:B------:R-:W2:Y:S01]  /*9470*/  LDL.LU R29, [R1+0xac] ;  /* 0x0000ac00011d7983 */ /* 0x000ea20000300800 */
[----:B---3--:R-:W-:-:S05]  /*9480*/  SEL R3, R58, R3, !P0 ;  /* 0x000000033a037207 */ /* 0x008fca0004000000 */
[----:B------:R-:W-:Y:S04]  /*9490*/  STL [R1+0x15f0], R3 ;  /* 0x0015f00301007387 */ /* 0x000fe80000100800 */
[----:B------:R-:W3:Y:S01]  /*94a0*/  LDL.LU R44, [R1+0xb4] ;  /* 0x0000b400012c7983 */ /* 0x000ee20000300800 */
[----:B----4-:R-:W-:-:S05]  /*94b0*/  SEL R0, R58, R0, !P0 ;  /* 0x000000003a007207 */ /* 0x010fca0004000000 */
[----:B------:R-:W-:Y:S04]  /*94c0*/  STL [R1+0x15f4], R0 ;  /* 0x0015f40001007387 */ /* 0x000fe80000100800 */
[----:B------:R-:W4:Y:S01]  /*94d0*/  LDL.LU R34, [R1+0xbc] ;  /* 0x0000bc0001227983 */ /* 0x000f220000300800 */
[----:B-----5:R-:W-:-:S05]  /*94e0*/  SEL R61, R58, R61, !P0 ;  /* 0x0000003d3a3d7207 */ /* 0x020fca0004000000 */
[----:B------:R-:W-:Y:S04]  /*94f0*/  STL [R1+0x15f8], R61 ;  /* 0x0015f83d01007387 */ /* 0x000fe80000100800 */
[----:B------:R-:W5:Y:S01]  /*9500*/  LDL.LU R15, [R1+0x6c] ;  /* 0x00006c00010f7983 */ /* 0x000f620000300800 */
[----:B------:R-:W-:-:S05]  /*9510*/  SEL R60, R58, R60, !P0 ;  /* 0x0000003c3a3c7207 */ /* 0x000fca0004000000 */
[----:B------:R-:W-:Y:S04]  /*9520*/  STL [R1+0x15fc], R60 ;  /* 0x0015fc3c01007387 */ /* 0x000fe80000100800 */
[----:B------:R-:W5:Y:S04]  /*9530*/  LDL.LU R16, [R1+0x84] ;  /* 0x0000840001107983 */ /* 0x000f680000300800 */
        /* <DEDUP_REMOVED lines=18> */
[----:B------:R0:W-:Y:S04]  /*9660*/  STL [R1+0x1610], R10 ;  /* 0x0016100a01007387 */ /* 0x0001e80000100800 */
[----:B------:R-:W5:Y:S01]  /*9670*/  LDL.LU R38, [R1+0x24] ;  /* 0x0000240001267983 */ /* 0x000f620000300800 */
[----:B0-----:R-:W0:Y:S01]  /*9680*/  LDC R10, c[0x0][0x23c] ;  /* 0x00008f00ff0a7b82 */ /* 0x001e220000000800 */
[C---:B--2---:R-:W-:Y:S02]  /*9690*/  SEL R11, R58.reuse, R29, !P0 ;  /* 0x0000001d3a0b7207 */ /* 0x044fe40004000000 */
[----:B------:R-:W2:Y:S04]  /*96a0*/  LDL.LU R29, [R1+0x20] ;  /* 0x00002000011d7983 */ /* 0x000ea80000300800 */
[----:B------:R-:W-:Y:S01]  /*96b0*/  STL [R1+0x1614], R11 ;  /* 0x0016140b01007387 */ /* 0x000fe20000100800 */
[----:B---3--:R-:W-:-:S05]  /*96c0*/  SEL R12, R58, R44, !P0 ;  /* 0x0000002c3a0c7207 */ /* 0x008fca0004000000 */
[----:B------:R-:W-:Y:S04]  /*96d0*/  STL [R1+0x1618], R12 ;  /* 0x0016180c01007387 */ /* 0x000fe80000100800 */
[----:B------:R-:W3:Y:S01]  /*96e0*/  LDL.LU R44, [R1+0x18] ;  /* 0x00001800012c7983 */ /* 0x000ee20000300800 */
[----:B----4-:R-:W-:-:S03]  /*96f0*/  SEL R14, R58, R34, !P0 ;  /* 0x000000223a0e7207 */ /* 0x010fc60004000000 */
[----:B------:R-:W4:Y:S04]  /*9700*/  LDL.LU R34, [R1+0x1c] ;  /* 0x00001c0001227983 */ /* 0x000f280000300800 */
[----:B------:R-:W-:Y:S01]  /*9710*/  STL [R1+0x161c], R14 ;  /* 0x00161c0e01007387 */ /* 0x000fe20000100800 */
[----:B-----5:R-:W-:-:S05]  /*9720*/  SEL R15, R58, R15, !P0 ;  /* 0x0000000f3a0f7207 */ /* 0x020fca0004000000 */
[----:B------:R-:W-:Y:S01]  /*9730*/  STL [R1+0x1620], R15 ;  /* 0x0016200f01007387 */ /* 0x000fe20000100800 */
[C---:B------:R-:W-:Y:S02]  /*9740*/  SEL R16, R58.reuse, R16, !P0 ;  /* 0x000000103a107207 */ /* 0x040fe40004000000 */
[----:B------:R-:W-:-:S03]  /*9750*/  SEL R17, R58, R36, !P0 ;  /* 0x000000243a117207 */ /* 0x000fc60004000000 */
[----:B------:R-:W-:Y:S04]  /*9760*/  STL [R1+0x1624], R16 ;  /* 0x0016241001007387 */ /* 0x000fe80000100800 */
        /* <DEDUP_REMOVED lines=15> */
[----:B------:R-:W-:Y:S01]  /*9860*/  STL [R1+0x1644], R27 ;  /* 0x0016441b01007387 */ /* 0x000fe20000100800 */
[----:B------:R-:W-:-:S03]  /*9870*/  SEL R32, R58, R13, !P0 ;  /* 0x0000000d3a207207 */ /* 0x000fc60004000000 */
[----:B------:R-:W-:Y:S01]  /*9880*/  STL [R1+0x1648], R4 ;  /* 0x0016480401007387 */ /* 0x000fe20000100800 */
[----:B------:R-:W-:-:S05]  /*9890*/  SEL R7, R58, R38, !P0 ;  /* 0x000000263a077207 */ /* 0x000fca0004000000 */
[----:B------:R-:W-:Y:S01]  /*98a0*/  STL [R1+0x164c], R7 ;  /* 0x00164c0701007387 */ /* 0x000fe20000100800 */
[----:B--2---:R-:W-:-:S05]  /*98b0*/  SEL R5, R58, R29, !P0 ;  /* 0x0000001d3a057207 */ /* 0x004fca0004000000 */
[----:B------:R1:W-:Y:S04]  /*98c0*/  STL [R1+0x1650], R5 ;  /* 0x0016500501007387 */ /* 0x0003e80000100800 */
[----:B------:R-:W-:Y:S01]  /*98d0*/  STL [R1+0x1654], R32 ;  /* 0x0016542001007387 */ /* 0x000fe20000100800 */
[----:B---3--:R-:W-:-:S05]  /*98e0*/  SEL R13, R58, R44, !P0 ;  /* 0x0000002c3a0d7207 */ /* 0x008fca0004000000 */
[----:B------:R-:W-:Y:S04]  /*98f0*/  STL [R1+0x1658], R13 ;  /* 0x0016580d01007387 */ /* 0x000fe80000100800 */
[----:B------:R-:W2:Y:S04]  /*9900*/  LDL.LU R35, [R1+0x158] ;  /* 0x0001580001237983 */ /* 0x000ea80000300800 */
[----:B------:R-:W3:Y:S04]  /*9910*/  LDL.LU R36, [R1+0x160] ;  /* 0x0001600001247983 */ /* 0x000ee80000300800 */
[----:B------:R-:W5:Y:S04]  /*9920*/  LDL.LU R37, [R1+0x168] ;  /* 0x0001680001257983 */ /* 0x000f680000300800 */
        /* <DEDUP_REMOVED lines=10> */
[----:B------:R-:W1:Y:S04]  /*99d0*/  LDL.LU R55, [R1+0x180] ;  /* 0x0001800001377983 */ /* 0x000e680000300800 */
[----:B------:R-:W2:Y:S04]  /*99e0*/  LDL.LU R59, [R1+0x1e4] ;  /* 0x0001e400013b7983 */ /* 0x000ea80000300800 */
[----:B------:R-:W3:Y:S04]  /*99f0*/  LDL.LU R60, [R1+0x1e0] ;  /* 0x0001e000013c7983 */ /* 0x000ee80000300800 */
[----:B------:R-:W5:Y:S04]  /*9a00*/  LDL.LU R61, [R1+0x1dc] ;  /* 0x0001dc00013d7983 */ /* 0x000f680000300800 */
[----:B------:R-:W5:Y:S04]  /*9a10*/  LDL.LU R0, [R1+0x1d8] ;  /* 0x0001d80001007983 */ /* 0x000f680000300800 */
[----:B------:R-:W5:Y:S04]  /*9a20*/  LDL.LU R3, [R1+0x1d4] ;  /* 0x0001d40001037983 */ /* 0x000f680000300800 */
[----:B------:R-:W5:Y:S01]  /*9a30*/  LDL.LU R57, [R1+0x1d0] ;  /* 0x0001d00001397983 */ /* 0x000f620000300800 */
[----:B----4-:R-:W-:-:S02]  /*9a40*/  SEL R29, R58, R34, !P0 ;  /* 0x000000223a1d7207 */ /* 0x010fc40004000000 */
[----:B------:R-:W4:Y:S01]  /*9a50*/  S2R R34, SR_TID.X ;  /* 0x0000000000227919 */ /* 0x000f220000002100 */
[----:B------:R-:W-:Y:S02]  /*9a60*/  @!P1 IMAD.MOV R30, RZ, RZ, -R30 ;  /* 0x000000ffff1e9224 */ /* 0x000fe400078e0a1e */
[----:B------:R-:W-:Y:S02]  /*9a70*/  @!P2 IMAD.MOV R19, RZ, RZ, -R19 ;  /* 0x000000ffff13a224 */ /* 0x000fe400078e0a13 */
[----:B------:R-:W-:Y:S02]  /*9a80*/  @!P3 IMAD.MOV R25, RZ, RZ, -R25 ;  /* 0x000000ffff19b224 */ /* 0x000fe400078e0a19 */
[----:B------:R-:W-:Y:S01]  /*9a90*/  @!P4 IMAD.MOV R28, RZ, RZ, -R28 ;  /* 0x000000ffff1cc224 */ /* 0x000fe200078e0a1c */
[C---:B------:R-:W-:Y:S02]  /*9aa0*/  SEL R33, R58.reuse, R33, !P0 ;  /* 0x000000213a217207 */ /* 0x040fe40004000000 */
[----:B------:R-:W-:-:S02]  /*9ab0*/  SEL R56, R58, R56, !P0 ;  /* 0x000000383a387207 */ /* 0x000fc40004000000 */
[C---:B------:R-:W-:Y:S02]  /*9ac0*/  SEL R52, R58.reuse, R52, !P0 ;  /* 0x000000343a347207 */ /* 0x040fe40004000000 */
[C---:B------:R-:W-:Y:S02]  /*9ad0*/  SEL R8, R58.reuse, R8, !P0 ;  /* 0x000000083a087207 */ /* 0x040fe40004000000 */
[C---:B------:R-:W-:Y:S02]  /*9ae0*/  SEL R21, R58.reuse, R21, !P0 ;  /* 0x000000153a157207 */ /* 0x040fe40004000000 */
[C---:B------:R-:W-:Y:S02]  /*9af0*/  SEL R31, R58.reuse, R31, !P0 ;  /* 0x0000001f3a1f7207 */ /* 0x040fe40004000000 */
[----:B------:R-:W-:Y:S02]  /*9b00*/  SEL R41, R58, R41, !P0 ;  /* 0x000000293a297207 */ /* 0x000fe40004000000 */
[----:B----4-:R-:W-:-:S05]  /*9b10*/  LOP3.LUT R53, R34, 0x1f, RZ, 0xc0, !PT ;  /* 0x0000001f22357812 */ /* 0x010fca00078ec0ff */
[CC--:B0-----:R-:W-:Y:S02]  /*9b20*/  IMAD R9, R53.reuse, R10.reuse, RZ ;  /* 0x0000000a35097224 */ /* 0x0c1fe400078e02ff */
[----:B------:R-:W-:Y:S01]  /*9b30*/  IMAD R53, R53, R10, RZ ;  /* 0x0000000a35357224 */ /* 0x000fe200078e02ff */
[----:B------:R-:W-:-:S03]  /*9b40*/  SEL R54, R58, R54, !P0 ;  /* 0x000000363a367207 */ /* 0x000fc60004000000 */
[----:B------:R-:W-:Y:S01]  /*9b50*/  IMAD R53, R10, 0x20, R53 ;  /* 0x000000200a357824 */ /* 0x000fe200078e0235 */
[C---:B------:R-:W-:Y:S02]  /*9b60*/  SEL R48, R58.reuse, R48, !P0 ;  /* 0x000000303a307207 */ /* 0x040fe40004000000 */
[C---:B------:R-:W-:Y:S02]  /*9b70*/  SEL R51, R58.reuse, R51, !P0 ;  /* 0x000000333a337207 */ /* 0x040fe40004000000 */
[C---:B------:R-:W-:Y:S02]  /*9b80*/  SEL R49, R58.reuse, R49, !P0 ;  /* 0x000000313a317207 */ /* 0x040fe40004000000 */
[C---:B------:R-:W-:Y:S02]  /*9b90*/  SEL R6, R58.reuse, R6, !P0 ;  /* 0x000000063a067207 */ /* 0x040fe40004000000 */
[C---:B------:R-:W-:Y:S02]  /*9ba0*/  SEL R2, R58.reuse, R2, !P0 ;  /* 0x000000023a027207 */ /* 0x040fe40004000000 */
[----:B------:R-:W-:-:S02]  /*9bb0*/  SEL R30, R58, R30, !P0 ;  /* 0x0000001e3a1e7207 */ /* 0x000fc40004000000 */
[C---:B------:R-:W-:Y:S02]  /*9bc0*/  SEL R19, R58.reuse, R19, !P0 ;  /* 0x000000133a137207 */ /* 0x040fe40004000000 */
[C---:B------:R-:W-:Y:S02]  /*9bd0*/  SEL R34, R58.reuse, R25, !P0 ;  /* 0x000000193a227207 */ /* 0x040fe40004000000 */
[----:B------:R-:W-:Y:S02]  /*9be0*/  SEL R58, R58, R28, !P0 ;  /* 0x0000001c3a3a7207 */ /* 0x000fe40004000000 */
[----:B------:R-:W-:Y:S02]  /*9bf0*/  LEA.HI.X.SX32 R28, R9, UR9, 0x1, P5 ;  /* 0x00000009091c7c11 */ /* 0x000fe4000a8f0eff */
[----:B------:R-:W-:Y:S01]  /*9c00*/  LEA.HI.X.SX32 R25, R53, UR9, 0x1, P6 ;  /* 0x0000000935197c11 */ /* 0x000fe2000b0f0eff */
[----:B------:R-:W-:Y:S01]  /*9c10*/  STL [R1+0x165c], R29 ;  /* 0x00165c1d01007387 */ /* 0x000fe20000100800 */
[----:B------:R-:W-:-:S03]  /*9c20*/  ULDC.64 UR8, c[0x0][0x210] ;  /* 0x0000840000087ab9 */ /* 0x000fc60000000a00 */
[----:B------:R-:W-:Y:S04]  /*9c30*/  STL [R1+0x156c], R28 ;  /* 0x00156c1c01007387 */ /* 0x000fe80000100800 */
[----:B------:R-:W-:Y:S01]  /*9c40*/  STL [R1+0x1570], R25 ;  /* 0x0015701901007387 */ /* 0x000fe20000100800 */
[----:B-1----:R-:W-:Y:S02]  /*9c50*/  IMAD R5, R55, UR10, RZ ;  /* 0x0000000a37057c24 */ /* 0x002fe4000f8e02ff */
[----:B--2---:R-:W-:-:S03]  /*9c60*/  IMAD R4, R59, UR10, RZ ;  /* 0x0000000a3b047c24 */ /* 0x004fc6000f8e02ff */
[----:B------:R5:W-:Y:S01]  /*9c70*/  STL [R1+0x18], R5 ;  /* 0x0000180501007387 */ /* 0x000be20000100800 */
[----:B---3--:R-:W-:-:S03]  /*9c80*/  IMAD R7, R60, UR10, RZ ;  /* 0x0000000a3c077c24 */ /* 0x008fc6000f8e02ff */
[----:B------:R0:W-:Y:S01]  /*9c90*/  STL [R1+0x1c], R4 ;  /* 0x00001c0401007387 */ /* 0x0001e20000100800 */
[----:B-----5:R-:W-:-:S03]  /*9ca0*/  IMAD R5, R61, UR10, RZ ;  /* 0x0000000a3d057c24 */ /* 0x020fc6000f8e02ff */
[----:B------:R-:W-:Y:S01]  /*9cb0*/  STL [R1+0x20], R7 ;  /* 0x0000200701007387 */ /* 0x000fe20000100800 */
[----:B0-----:R-:W-:-:S03]  /*9cc0*/  IMAD R4, R0, UR10, RZ ;  /* 0x0000000a00047c24 */ /* 0x001fc6000f8e02ff */
[----:B------:R0:W-:Y:S01]  /*9cd0*/  STL [R1+0x24], R5 ;  /* 0x0000240501007387 */ /* 0x0001e20000100800 */
[----:B------:R-:W-:-:S03]  /*9ce0*/  IMAD R3, R3, UR10, RZ ;  /* 0x0000000a03037c24 */ /* 0x000fc6000f8e02ff */
[----:B------:R1:W-:Y:S04]  /*9cf0*/  STL [R1+0x28], R4 ;  /* 0x0000280401007387 */ /* 0x0003e80000100800 */
[----:B------:R-:W2:Y:S01]  /*9d00*/  LDL.LU R25, [R1+0x1cc] ;  /* 0x0001cc0001197983 */ /* 0x000ea20000300800 */
[----:B------:R-:W-:-:S03]  /*9d10*/  IMAD R0, R57, UR10, RZ ;  /* 0x0000000a39007c24 */ /* 0x000fc6000f8e02ff */
[----:B------:R-:W-:Y:S04]  /*9d20*/  STL [R1+0x2c], R3 ;  /* 0x00002c0301007387 */ /* 0x000fe80000100800 */
[----:B------:R-:W3:Y:S04]  /*9d30*/  LDL.LU R28, [R1+0x1c8] ;  /* 0x0001c800011c7983 */ /* 0x000ee80000300800 */
[----:B------:R4:W-:Y:S04]  /*9d40*/  STL [R1+0x3c], R0 ;  /* 0x00003c0001007387 */ /* 0x0009e80000100800 */
[----:B------:R-:W5:Y:S04]  /*9d50*/  LDL.LU R29, [R1+0x1c4] ;  /* 0x0001c400011d7983 */ /* 0x000f680000300800 */
[----:B------:R-:W5:Y:S04]  /*9d60*/  LDL.LU R13, [R1+0x1c0] ;  /* 0x0001c000010d7983 */ /* 0x000f680000300800 */
[----:B------:R-:W5:Y:S04]  /*9d70*/  LDL.LU R32, [R1+0x1bc] ;  /* 0x0001bc0001207983 */ /* 0x000f680000300800 */
[----:B0-----:R-:W5:Y:S04]  /*9d80*/  LDL.LU R5, [R1+0x1b8] ;  /* 0x0001b80001057983 */ /* 0x001f680000300800 */
[----:B------:R-:W5:Y:S04]  /*9d90*/  LDL.LU R7, [R1+0x1b4] ;  /* 0x0001b40001077983 */ /* 0x000f680000300800 */
[----:B-1----:R-:W5:Y:S04]  /*9da0*/  LDL.LU R4, [R1+0x1b0] ;  /* 0x0001b00001047983 */ /* 0x002f680000300800 */
        /* <DEDUP_REMOVED lines=20> */
[----:B----4-:R-:W4:Y:S04]  /*9ef0*/  LDL.LU R0, [R1+0xe4] ;  /* 0x0000e40001007983 */ /* 0x010f280000300800 */
[----:B------:R-:W4:Y:S04]  /*9f00*/  LDL.LU R3, [R1+0xe0] ;  /* 0x0000e00001037983 */ /* 0x000f280000300800 */
[----:B------:R-:W4:Y:S01]  /*9f10*/  LDL.LU R57, [R1+0xd8] ;  /* 0x0000d80001397983 */ /* 0x000f220000300800 */
[----:B--2---:R-:W-:-:S05]  /*9f20*/  IMAD R25, R25, UR10, RZ ;  /* 0x0000000a19197c24 */ /* 0x004fca000f8e02ff */
[----:B------:R3:W-:Y:S02]  /*9f30*/  STL [R1+0x44], R25 ;  /* 0x0000441901007387 */ /* 0x0007e40000100800 */
[----:B---3--:R-:W-:Y:S02]  /*9f40*/  IMAD R25, R28, UR10, RZ ;  /* 0x0000000a1c197c24 */ /* 0x008fe4000f8e02ff */
[----:B-----5:R-:W-:Y:S02]  /*9f50*/  IMAD R29, R29, UR10, RZ ;  /* 0x0000000a1d1d7c24 */ /* 0x020fe4000f8e02ff */
[----:B------:R-:W-:Y:S01]  /*9f60*/  IMAD R28, R13, UR10, RZ ;  /* 0x0000000a0d1c7c24 */ /* 0x000fe2000f8e02ff */
[----:B------:R0:W-:Y:S04]  /*9f70*/  STL [R1+0x48], R25 ;  /* 0x0000481901007387 */ /* 0x0001e80000100800 */
[----:B------:R-:W-:Y:S01]  /*9f80*/  STL [R1+0x4c], R29 ;  /* 0x00004c1d01007387 */ /* 0x000fe20000100800 */
[----:B------:R-:W-:-:S02]  /*9f90*/  IMAD R13, R5, UR10, RZ ;  /* 0x0000000a050d7c24 */ /* 0x000fc4000f8e02ff */
[----:B0-----:R-:W-:Y:S02]  /*9fa0*/  IMAD R25, R32, UR10, RZ ;  /* 0x0000000a20197c24 */ /* 0x001fe4000f8e02ff */
[----:B------:R-:W-:Y:S01]  /*9fb0*/  IMAD R5, R7, UR10, RZ ;  /* 0x0000000a07057c24 */ /* 0x000fe2000f8e02ff */
[----:B------:R-:W-:Y:S01]  /*9fc0*/  STL [R1+0x6c], R28 ;  /* 0x00006c1c01007387 */ /* 0x000fe20000100800 */
[----:B------:R-:W-:-:S03]  /*9fd0*/  IMAD R4, R4, UR10, RZ ;  /* 0x0000000a04047c24 */ /* 0x000fc6000f8e02ff */
[----:B------:R-:W-:Y:S01]  /*9fe0*/  STL [R1+0x7c], R25 ;  /* 0x00007c1901007387 */ /* 0x000fe20000100800 */
[----:B------:R-:W-:-:S03]  /*9ff0*/  IMAD R7, R27, UR10, RZ ;  /* 0x0000000a1b077c24 */ /* 0x000fc6000f8e02ff */
[----:B------:R-:W-:Y:S04]  /*a000*/  STL [R1+0x80], R13 ;  /* 0x0000800d01007387 */ /* 0x000fe80000100800 */
[----:B------:R0:W-:Y:S04]  /*a010*/  STL [R1+0x84], R5 ;  /* 0x0000840501007387 */ /* 0x0001e80000100800 */
[----:B------:R1:W-:Y:S01]  /*a020*/  STL [R1+0x8c], R4 ;  /* 0x00008c0401007387 */ /* 0x0003e20000100800 */
[----:B0-----:R-:W-:-:S03]  /*a030*/  IMAD R5, R26, UR10, RZ ;  /* 0x0000000a1a057c24 */ /* 0x001fc6000f8e02ff */
[----:B------:R0:W-:Y:S01]  /*a040*/  STL [R1+0xac], R7 ;  /* 0x0000ac0701007387 */ /* 0x0001e20000100800 */
[----:B-1----:R-:W-:-:S03]  /*a050*/  IMAD R4, R24, UR10, RZ ;  /* 0x0000000a18047c24 */ /* 0x002fc6000f8e02ff */
[----:B------:R1:W-:Y:S04]  /*a060*/  STL [R1+0xb4], R5 ;  /* 0x0000b40501007387 */ /* 0x0003e80000100800 */
[----:B------:R2:W-:Y:S01]  /*a070*/  STL [R1+0xbc], R4 ;  /* 0x0000bc0401007387 */ /* 0x0005e20000100800 */
[----:B0-----:R-:W-:Y:S02]  /*a080*/  IMAD R7, R23, UR10, RZ ;  /* 0x0000000a17077c24 */ /* 0x001fe4000f8e02ff */
[----:B-1----:R-:W-:-:S03]  /*a090*/  IMAD R5, R22, UR10, RZ ;  /* 0x0000000a16057c24 */ /* 0x002fc6000f8e02ff */
[----:B------:R0:W-:Y:S01]  /*a0a0*/  STL [R1+0xc8], R7 ;  /* 0x0000c80701007387 */ /* 0x0001e20000100800 */
[----:B--2---:R-:W-:-:S03]  /*a0b0*/  IMAD R4, R20, UR10, RZ ;  /* 0x0000000a14047c24 */ /* 0x004fc6000f8e02ff */
        /* <DEDUP_REMOVED lines=24> */
[----:B------:R1:W-:Y:S01]  /*a240*/  STL [R1+0x104], R5 ;  /* 0x0001040501007387 */ /* 0x0003e20000100800 */
[----:B----4-:R-:W-:-:S03]  /*a250*/  IMAD R3, R3, UR10, RZ ;  /* 0x0000000a03037c24 */ /* 0x010fc6000f8e02ff */
[----:B------:R2:W-:Y:S01]  /*a260*/  STL [R1+0xfc], R4 ;  /* 0x0000fc0401007387 */ /* 0x0005e20000100800 */
[----:B0-----:R-:W-:Y:S02]  /*a270*/  IMAD R7, R60, UR10, RZ ;  /* 0x0000000a3c077c24 */ /* 0x001fe4000f8e02ff */
[----:B-1----:R-:W-:-:S03]  /*a280*/  IMAD R5, R61, UR10, RZ ;  /* 0x0000000a3d057c24 */ /* 0x002fc6000f8e02ff */
[----:B------:R-:W-:Y:S01]  /*a290*/  STL [R1+0xf8], R7 ;  /* 0x0000f80701007387 */ /* 0x000fe20000100800 */
[----:B--2---:R-:W-:-:S03]  /*a2a0*/  IMAD R4, R0, UR10, RZ ;  /* 0x0000000a00047c24 */ /* 0x004fc6000f8e02ff */
[----:B------:R0:W-:Y:S01]  /*a2b0*/  STL [R1+0xf4], R5 ;  /* 0x0000f40501007387 */ /* 0x0001e20000100800 */
[----:B------:R-:W-:-:S03]  /*a2c0*/  IMAD R0, R57, UR10, RZ ;  /* 0x0000000a39007c24 */ /* 0x000fc6000f8e02ff */
[----:B------:R1:W-:Y:S04]  /*a2d0*/  STL [R1+0xe4], R4 ;  /* 0x0000e40401007387 */ /* 0x0003e80000100800 */
[----:B------:R-:W2:Y:S04]  /*a2e0*/  LDL.LU R29, [R1+0xd4] ;  /* 0x0000d400011d7983 */ /* 0x000ea80000300800 */
[----:B------:R-:W-:Y:S04]  /*a2f0*/  STL [R1+0xe0], R3 ;  /* 0x0000e00301007387 */ /* 0x000fe80000100800 */
[----:B------:R-:W3:Y:S04]  /*a300*/  LDL.LU R13, [R1+0xd0] ;  /* 0x0000d000010d7983 */ /* 0x000ee80000300800 */
[----:B------:R4:W-:Y:S04]  /*a310*/  STL [R1+0xd8], R0 ;  /* 0x0000d80001007387 */ /* 0x0009e80000100800 */
        /* <DEDUP_REMOVED lines=26> */
[----:B------:R-:W4:Y:S04]  /*a4c0*/  LDL.LU R57, [R1+0x14] ;  /* 0x0000140001397983 */ /* 0x000f280000300800 */
[----:B------:R-:W4:Y:S04]  /*a4d0*/  LDL.LU R25, [R1+0x10] ;  /* 0x0000100001197983 */ /* 0x000f280000300800 */
[----:B------:R-:W4:Y:S01]  /*a4e0*/  LDL.LU R28, [R1+0xc] ;  /* 0x00000c00011c7983 */ /* 0x000f220000300800 */
[----:B--2---:R-:W-:-:S05]  /*a4f0*/  IMAD R29, R29, UR10, RZ ;  /* 0x0000000a1d1d7c24 */ /* 0x004fca000f8e02ff */
[----:B------:R0:W-:Y:S01]  /*a500*/  STL [R1+0xd4], R29 ;  /* 0x0000d41d01007387 */ /* 0x0001e20000100800 */
[----:B---3--:R-:W-:-:S03]  /*a510*/  IMAD R13, R13, UR10, RZ ;  /* 0x0000000a0d0d7c24 */ /* 0x008fc6000f8e02ff */
[----:B0-----:R-:W2:Y:S01]  /*a520*/  LDL.LU R29, [R1+0x165c] ;  /* 0x00165c00011d7983 */ /* 0x001ea20000300800 */
[----:B-----5:R-:W-:-:S03]  /*a530*/  IMAD R32, R32, UR10, RZ ;  /* 0x0000000a20207c24 */ /* 0x020fc6000f8e02ff */
[----:B------:R0:W-:Y:S01]  /*a540*/  STL [R1+0xd0], R13 ;  /* 0x0000d00d01007387 */ /* 0x0001e20000100800 */
[----:B------:R-:W-:Y:S02]  /*a550*/  IMAD R5, R5, UR10, RZ ;  /* 0x0000000a05057c24 */ /* 0x000fe4000f8e02ff */
[----:B------:R-:W-:Y:S01]  /*a560*/  IMAD R7, R7, UR10, RZ ;  /* 0x0000000a07077c24 */ /* 0x000fe2000f8e02ff */
[----:B0-----:R-:W3:Y:S01]  /*a570*/  LDL.LU R13, [R1+0x1658] ;  /* 0x00165800010d7983 */ /* 0x001ee20000300800 */
[----:B------:R-:W-:-:S03]  /*a580*/  IMAD R4, R4, UR10, RZ ;  /* 0x0000000a04047c24 */ /* 0x000fc6000f8e02ff */
[----:B------:R0:W-:Y:S01]  /*a590*/  STL [R1+0xc4], R32 ;  /* 0x0000c42001007387 */ /* 0x0001e20000100800 */
[----:B------:R-:W-:Y:S02]  /*a5a0*/  IMAD R27, R27, UR10, RZ ;  /* 0x0000000a1b1b7c24 */ /* 0x000fe4000f8e02ff */
[----:B------:R-:W-:Y:S01]  /*a5b0*/  IMAD R26, R26, UR10, RZ ;  /* 0x0000000a1a1a7c24 */ /* 0x000fe2000f8e02ff */
[----:B0-----:R-:W5:Y:S04]  /*a5c0*/  LDL.LU R32, [R1+0x1654] ;  /* 0x0016540001207983 */ /* 0x001f680000300800 */
[----:B------:R0:W-:Y:S01]  /*a5d0*/  STL [R1+0xc0], R5 ;  /* 0x0000c00501007387 */ /* 0x0001e20000100800 */
[----:B------:R-:W-:Y:S02]  /*a5e0*/  IMAD R24, R24, UR10, RZ ;  /* 0x0000000a18187c24 */ /* 0x000fe4000f8e02ff */
[----:B------:R-:W-:Y:S01]  /*a5f0*/  IMAD R23, R23, UR10, RZ ;  /* 0x0000000a17177c24 */ /* 0x000fe2000f8e02ff */
[----:B0-----:R-:W2:Y:S04]  /*a600*/  LDL.LU R5, [R1+0x1650] ;  /* 0x0016500001057983 */ /* 0x001ea80000300800 */
[----:B------:R0:W-:Y:S01]  /*a610*/  STL [R1+0xb8], R7 ;  /* 0x0000b80701007387 */ /* 0x0001e20000100800 */
[----:B------:R-:W-:-:S03]  /*a620*/  IMAD R22, R22, UR10, RZ ;  /* 0x0000000a16167c24 */ /* 0x000fc6000f8e02ff */
[----:B0-----:R-:W3:Y:S04]  /*a630*/  LDL.LU R7, [R1+0x164c] ;  /* 0x00164c0001077983 */ /* 0x001ee80000300800 */
[----:B------:R0:W-:Y:S01]  /*a640*/  STL [R1+0xb0], R4 ;  /* 0x0000b00401007387 */ /* 0x0001e20000100800 */
[----:B------:R-:W-:-:S03]  /*a650*/  IMAD R20, R20, UR10, RZ ;  /* 0x0000000a14147c24 */ /* 0x000fc6000f8e02ff */
[----:B0-----:R-:W5:Y:S04]  /*a660*/  LDL.LU R4, [R1+0x1648] ;  /* 0x0016480001047983 */ /* 0x001f680000300800 */
[----:B------:R0:W-:Y:S01]  /*a670*/  STL [R1+0xa8], R27 ;  /* 0x0000a81b01007387 */ /* 0x0001e20000100800 */
[----:B------:R-:W-:-:S03]  /*a680*/  IMAD R18, R18, UR10, RZ ;  /* 0x0000000a12127c24 */ /* 0x000fc6000f8e02ff */
        /* <DEDUP_REMOVED lines=41> */
[----:B----4-:R-:W-:-:S03]  /*a920*/  IMAD R0, R0, UR10, RZ ;  /* 0x0000000a00007c24 */ /* 0x010fc6000f8e02ff */
[----:B0-----:R-:W4:Y:S04]  /*a930*/  LDL.LU R9, [R1+0x160c] ;  /* 0x00160c0001097983 */ /* 0x001f280000300800 */
[----:B------:R0:W-:Y:S01]  /*a940*/  STL [R1+0x148], R53 ;  /* 0x0001483501007387 */ /* 0x0001e20000100800 */
[----:B------:R-:W-:-:S03]  /*a950*/  IMAD R3, R3, UR10, RZ ;  /* 0x0000000a03037c24 */ /* 0x000fc6000f8e02ff */
[----:B0-----:R-:W5:Y:S04]  /*a960*/  LDL.LU R53, [R1+0x1608] ;  /* 0x0016080001357983 */ /* 0x001f680000300800 */
[----:B------:R0:W-:Y:S01]  /*a970*/  STL [R1+0x150], R55 ;  /* 0x0001503701007387 */ /* 0x0001e20000100800 */
[----:B------:R-:W-:-:S03]  /*a980*/  IMAD R57, R57, UR10, RZ ;  /* 0x0000000a39397c24 */ /* 0x000fc6000f8e02ff */
[----:B0-----:R-:W2:Y:S04]  /*a990*/  LDL.LU R55, [R1+0x1604] ;  /* 0x0016040001377983 */ /* 0x001ea80000300800 */
[----:B------:R0:W-:Y:S04]  /*a9a0*/  STL [R1+0x154], R59 ;  /* 0x0001543b01007387 */ /* 0x0001e80000100800 */
[----:B0-----:R-:W3:Y:S04]  /*a9b0*/  LDL.LU R59, [R1+0x1600] ;  /* 0x00160000013b7983 */ /* 0x001ee80000300800 */
[----:B------:R0:W-:Y:S04]  /*a9c0*/  STL [R1+0x15c], R60 ;  /* 0x00015c3c01007387 */ /* 0x0001e80000100800 */
[----:B0-----:R-:W4:Y:S04]  /*a9d0*/  LDL.LU R60, [R1+0x15fc] ;  /* 0x0015fc00013c7983 */ /* 0x001f280000300800 */
[----:B------:R0:W-:Y:S04]  /*a9e0*/  STL [R1+0x160], R61 ;  /* 0x0001603d01007387 */ /* 0x0001e80000100800 */
[----:B0-----:R-:W5:Y:S04]  /*a9f0*/  LDL.LU R61, [R1+0x15f8] ;  /* 0x0015f800013d7983 */ /* 0x001f680000300800 */
[----:B------:R0:W-:Y:S04]  /*aa00*/  STL [R1+0x168], R0 ;  /* 0x0001680001007387 */ /* 0x0001e80000100800 */
[----:B0-----:R-:W2:Y:S04]  /*aa10*/  LDL.LU R0, [R1+0x15f4] ;  /* 0x0015f40001007983 */ /* 0x001ea80000300800 */
[----:B------:R0:W-:Y:S04]  /*aa20*/  STL [R1+0x170], R3 ;  /* 0x0001700301007387 */ /* 0x0001e80000100800 */
[----:B0-----:R-:W3:Y:S04]  /*aa30*/  LDL.LU R3, [R1+0x15f0] ;  /* 0x0015f00001037983 */ /* 0x001ee80000300800 */
[----:B------:R0:W-:Y:S04]  /*aa40*/  STL [R1+0x174], R57 ;  /* 0x0001743901007387 */ /* 0x0001e80000100800 */
[----:B0-----:R-:W4:Y:S01]  /*aa50*/  LDL.LU R57, [R1+0x15ec] ;  /* 0x0015ec0001397983 */ /* 0x001f220000300800 */
[----:B------:R-:W-:-:S02]  /*aa60*/  IMAD R25, R25, UR10, RZ ;  /* 0x0000000a19197c24 */ /* 0x000fc4000f8e02ff */
[----:B------:R-:W-:-:S03]  /*aa70*/  IMAD R28, R28, UR10, RZ ;  /* 0x0000000a1c1c7c24 */ /* 0x000fc6000f8e02ff */
[----:B------:R4:W-:Y:S04]  /*aa80*/  STL [R1+0x17c], R25 ;  /* 0x00017c1901007387 */ /* 0x0009e80000100800 */
[----:B------:R-:W-:Y:S01]  /*aa90*/  STL [R1+0x180], R28 ;  /* 0x0001801c01007387 */ /* 0x000fe20000100800 */
[----:B--2---:R-:W-:Y:S02]  /*aaa0*/  IMAD R0, R0, UR10, RZ ;  /* 0x0000000a00007c24 */ /* 0x004fe4000f8e02ff */
[----:B---3--:R-:W-:Y:S02]  /*aab0*/  IMAD R3, R3, UR10, RZ ;  /* 0x0000000a03037c24 */ /* 0x008fe4000f8e02ff */
[----:B----4-:R-:W-:-:S05]  /*aac0*/  IMAD R25, R57, UR10, RZ ;  /* 0x0000000a39197c24 */ /* 0x010fca000f8e02ff */
[----:B------:R5:W-:Y:S04]  /*aad0*/  STL [R1+0x188], R25 ;  /* 0x0001881901007387 */ /* 0x000be80000100800 */
[----:B------:R0:W-:Y:S04]  /*aae0*/  STL [R1+0x18c], R3 ;  /* 0x00018c0301007387 */ /* 0x0001e80000100800 */
[----:B------:R1:W-:Y:S01]  /*aaf0*/  STL [R1+0x194], R0 ;  /* 0x0001940001007387 */ /* 0x0003e20000100800 */
[----:B-----5:R-:W-:Y:S02]  /*ab00*/  IMAD R25, R61, UR10, RZ ;  /* 0x0000000a3d197c24 */ /* 0x020fe4000f8e02ff */
[----:B0-----:R-:W-:-:S03]  /*ab10*/  IMAD R3, R60, UR10, RZ ;  /* 0x0000000a3c037c24 */ /* 0x001fc6000f8e02ff */
[----:B------:R0:W-:Y:S01]  /*ab20*/  STL [R1+0x19c], R25 ;  /* 0x00019c1901007387 */ /* 0x0001e20000100800 */
[----:B-1----:R-:W-:-:S03]  /*ab30*/  IMAD R0, R59, UR10, RZ ;  /* 0x0000000a3b007c24 */ /* 0x002fc6000f8e02ff */
[----:B------:R1:W-:Y:S04]  /*ab40*/  STL [R1+0x1a0], R3 ;  /* 0x0001a00301007387 */ /* 0x0003e80000100800 */
[----:B------:R2:W-:Y:S01]  /*ab50*/  STL [R1+0x1a8], R0 ;  /* 0x0001a80001007387 */ /* 0x0005e20000100800 */
[----:B0-----:R-:W-:Y:S02]  /*ab60*/  IMAD R25, R55, UR10, RZ ;  /* 0x0000000a37197c24 */ /* 0x001fe4000f8e02ff */
[----:B-1----:R-:W-:-:S03]  /*ab70*/  IMAD R3, R53, UR10, RZ ;  /* 0x0000000a35037c24 */ /* 0x002fc6000f8e02ff */
[----:B------:R-:W-:Y:S01]  /*ab80*/  STL [R1+0x1ac], R25 ;  /* 0x0001ac1901007387 */ /* 0x000fe20000100800 */
[----:B--2---:R-:W-:Y:S02]  /*ab90*/  IMAD R0, R9, UR10, RZ ;  /* 0x0000000a09007c24 */ /* 0x004fe4000f8e02ff */
[----:B------:R-:W-:Y:S01]  /*aba0*/  IMAD R9, R10, UR10, RZ ;  /* 0x0000000a0a097c24 */ /* 0x000fe2000f8e02ff */
[----:B------:R0:W-:Y:S04]  /*abb0*/  STL [R1+0x1b4], R3 ;  /* 0x0001b40301007387 */ /* 0x0001e80000100800 */
[----:B------:R1:W-:Y:S04]  /*abc0*/  STL [R1+0x1bc], R0 ;  /* 0x0001bc0001007387 */ /* 0x0003e80000100800 */
[----:B------:R2:W-:Y:S01]  /*abd0*/  STL [R1+0x1c0], R9 ;  /* 0x0001c00901007387 */ /* 0x0005e20000100800 */
[----:B0-----:R-:W-:-:S02]  /*abe0*/  IMAD R3, R11, UR10, RZ ;  /* 0x0000000a0b037c24 */ /* 0x001fc4000f8e02ff */
        /* <DEDUP_REMOVED lines=16> */
[----:B------:R-:W-:Y:S01]  /*acf0*/  STL [R1+0x1fc], R9 ;  /* 0x0001fc0901007387 */ /* 0x000fe20000100800 */
[----:B0-----:R-:W-:-:S03]  /*ad00*/  IMAD R3, R23, UR10, RZ ;  /* 0x0000000a17037c24 */ /* 0x001fc6000f8e02ff */
[----:B------:R-:W2:Y:S01]  /*ad10*/  LDL.LU R61, [R1+0x1f8] ;  /* 0x0001f800013d7983 */ /* 0x000ea20000300800 */
[----:B-1----:R-:W-:-:S03]  /*ad20*/  IMAD R0, R24, UR10, RZ ;  /* 0x0000000a18007c24 */ /* 0x002fc6000f8e02ff */
[----:B------:R-:W-:Y:S04]  /*ad30*/  STL [R1+0x200], R3 ;  /* 0x0002000301007387 */ /* 0x000fe80000100800 */
[----:B------:R0:W-:Y:S04]  /*ad40*/  STL [R1+0x208], R0 ;  /* 0x0002080001007387 */ /* 0x0001e80000100800 */
[----:B0-----:R-:W3:Y:S01]  /*ad50*/  LDL.LU R0, [R1+0x1f0] ;  /* 0x0001f00001007983 */ /* 0x001ee20000300800 */
[----:B------:R-:W-:Y:S02]  /*ad60*/  IMAD R9, R26, UR10, RZ ;  /* 0x0000000a1a097c24 */ /* 0x000fe4000f8e02ff */
[----:B------:R-:W-:-:S03]  /*ad70*/  IMAD R3, R27, UR10, RZ ;  /* 0x0000000a1b037c24 */ /* 0x000fc6000f8e02ff */
[----:B------:R0:W-:Y:S04]  /*ad80*/  STL [R1+0x20c], R9 ;  /* 0x00020c0901007387 */ /* 0x0001e80000100800 */
[----:B------:R1:W-:Y:S01]  /*ad90*/  STL [R1+0x214], R3 ;  /* 0x0002140301007387 */ /* 0x0003e20000100800 */
[----:B0-----:R-:W-:Y:S02]  /*ada0*/  IMAD R9, R4, UR10, RZ ;  /* 0x0000000a04097c24 */ /* 0x001fe4000f8e02ff */
[----:B------:R-:W-:Y:S02]  /*adb0*/  IMAD R4, R7, UR10, RZ ;  /* 0x0000000a07047c24 */ /* 0x000fe4000f8e02ff */
[----:B-1----:R-:W-:Y:S01]  /*adc0*/  IMAD R3, R5, UR10, RZ ;  /* 0x0000000a05037c24 */ /* 0x002fe2000f8e02ff */
[----:B------:R-:W-:Y:S01]  /*add0*/  STL [R1+0x21c], R9 ;  /* 0x00021c0901007387 */ /* 0x000fe20000100800 */
[----:B------:R-:W-:-:S03]  /*ade0*/  IMAD R5, R32, UR10, RZ ;  /* 0x0000000a20057c24 */ /* 0x000fc6000f8e02ff */
        /* <DEDUP_REMOVED lines=10> */
[----:B----4-:R-:W-:-:S03]  /*ae90*/  IMAD R3, R52, UR10, RZ ;  /* 0x0000000a34037c24 */ /* 0x010fc6000f8e02ff */
        /* <DEDUP_REMOVED lines=12> */
[----:B------:R1:W-:Y:S01]  /*af60*/  STL [R1+0x26c], R4 ;  /* 0x00026c0401007387 */ /* 0x0003e20000100800 */
[----:B------:R-:W-:-:S03]  /*af70*/  IMAD R25, R2, UR10, RZ ;  /* 0x0000000a02197c24 */ /* 0x000fc6000f8e02ff */
[----:B------:R4:W-:Y:S01]  /*af80*/  STL [R1+0x274], R3 ;  /* 0x0002740301007387 */ /* 0x0009e20000100800 */
[----:B0-----:R-:W-:Y:S02]  /*af90*/  IMAD R5, R51, UR10, RZ ;  /* 0x0000000a33057c24 */ /* 0x001fe4000f8e02ff */
[----:B-1----:R-:W-:-:S03]  /*afa0*/  IMAD R4, R49, UR10, RZ ;  /* 0x0000000a31047c24 */ /* 0x002fc6000f8e02ff */
[----:B------:R-:W-:Y:S01]  /*afb0*/  STL [R1+0x278], R5 ;  /* 0x0002780501007387 */ /* 0x000fe20000100800 */
[----:B----4-:R-:W-:-:S03]  /*afc0*/  IMAD R3, R6, UR10, RZ ;  /* 0x0000000a06037c24 */ /* 0x010fc6000f8e02ff */
[----:B------:R-:W-:Y:S01]  /*afd0*/  STL [R1+0x280], R4 ;  /* 0x0002800401007387 */ /* 0x000fe20000100800 */
[----:B------:R-:W-:Y:S02]  /*afe0*/  IMAD R28, R30, UR10, RZ ;  /* 0x0000000a1e1c7c24 */ /* 0x000fe4000f8e02ff */
[----:B------:R-:W-:Y:S01]  /*aff0*/  IMAD R2, R58, UR10, RZ ;  /* 0x0000000a3a027c24 */ /* 0x000fe2000f8e02ff */
[----:B------:R0:W-:Y:S04]  /*b000*/  STL [R1+0x288], R3 ;  /* 0x0002880301007387 */ /* 0x0001e80000100800 */
[----:B------:R-:W-:Y:S04]  /*b010*/  STL [R1+0x28c], R25 ;  /* 0x00028c1901007387 */ /* 0x000fe80000100800 */
[----:B------:R-:W-:Y:S01]  /*b020*/  STL [R1+0x1574], R25 ;  /* 0x0015741901007387 */ /* 0x000fe20000100800 */
[----:B0-----:R-:W-:-:S03]  /*b030*/  IMAD R3, R19, UR10, RZ ;  /* 0x0000000a13037c24 */ /* 0x001fc6000f8e02ff */
[----:B------:R-:W-:Y:S01]  /*b040*/  STL [R1+0x294], R28 ;  /* 0x0002941c01007387 */ /* 0x000fe20000100800 */
[----:B------:R-:W-:-:S03]  /*b050*/  IMAD R35, R35, UR10, RZ ;  /* 0x0000000a23237c24 */ /* 0x000fc6000f8e02ff */
[----:B------:R-:W-:Y:S01]  /*b060*/  STL [R1+0x1578], R28 ;  /* 0x0015781c01007387 */ /* 0x000fe20000100800 */
[----:B------:R-:W-:-:S03]  /*b070*/  IMAD R36, R36, UR10, RZ ;  /* 0x0000000a24247c24 */ /* 0x000fc6000f8e02ff */
[----:B------:R2:W-:Y:S01]  /*b080*/  STL [R1+0x2a8], R2 ;  /* 0x0002a80201007387 */ /* 0x0005e20000100800 */
[----:B------:R-:W-:Y:S01]  /*b090*/  IMAD R57, R34, UR10, RZ ;  /* 0x0000000a22397c24 */ /* 0x000fe2000f8e02ff */
[----:B------:R-:W-:Y:S01]  /*b0a0*/  SHF.R.S32.HI R30, RZ, 0x1f, R35 ;  /* 0x0000001fff1e7819 */ /* 0x000fe20000011423 */
[----:B------:R-:W-:Y:S01]  /*b0b0*/  IMAD R37, R37, UR10, RZ ;  /* 0x0000000a25257c24 */ /* 0x000fe2000f8e02ff */
[----:B------:R-:W-:Y:S01]  /*b0c0*/  STL [R1+0x298], R3 ;  /* 0x0002980301007387 */ /* 0x000fe20000100800 */
[----:B------:R-:W-:-:S03]  /*b0d0*/  IMAD R38, R38, UR10, RZ ;  /* 0x0000000a26267c24 */ /* 0x000fc6000f8e02ff */
[----:B------:R-:W-:Y:S01]  /*b0e0*/  STL [R1+0x157c], R3 ;  /* 0x00157c0301007387 */ /* 0x000fe20000100800 */
[----:B------:R-:W-:Y:S01]  /*b0f0*/  SHF.R.S32.HI R26, RZ, 0x1f, R36 ;  /* 0x0000001fff1a7819 */ /* 0x000fe20000011424 */
[----:B------:R-:W-:Y:S01]  /*b100*/  IMAD R39, R39, UR10, RZ ;  /* 0x0000000a27277c24 */ /* 0x000fe2000f8e02ff */
        /* <DEDUP_REMOVED lines=16> */
[----:B------:R-:W-:-:S02]  /*b210*/  SHF.R.S32.HI R15, RZ, 0x1f, R46 ;  /* 0x0000001fff0f7819 */ /* 0x000fc4000001142e */
[----:B------:R-:W-:Y:S02]  /*b220*/  SHF.R.S32.HI R14, RZ, 0x1f, R47 ;  /* 0x0000001fff0e7819 */ /* 0x000fe4000001142f */
[----:B------:R-:W-:Y:S01]  /*b230*/  SHF.R.S32.HI R13, RZ, 0x1f, R50 ;  /* 0x0000001fff0d7819 */ /* 0x000fe20000011432 */
[----:B--2---:R-:W-:-:S05]  /*b240*/  IMAD R2, R61, UR5, RZ ;  /* 0x000000053d027c24 */ /* 0x004fca000f8e02ff */
[----:B------:R-:W-:Y:S04]  /*b250*/  STL [R1+0x31c], R2 ;  /* 0x00031c0201007387 */ /* 0x000fe80000100800 */
[----:B------:R-:W2:Y:S04]  /*b260*/  LDL R12, [R1+0x18] ;  /* 0x00001800010c7983 */ /* 0x000ea80000100800 */
[----:B------:R-:W4:Y:S04]  /*b270*/  LDL R11, [R1+0x1c] ;  /* 0x00001c00010b7983 */ /* 0x000f280000100800 */
[----:B------:R-:W5:Y:S01]  /*b280*/  LDL R10, [R1+0x20] ;  /* 0x00002000010a7983 */ /* 0x000f620000100800 */
[----:B---3--:R-:W-:-:S03]  /*b290*/  IMAD R0, R0, UR5, RZ ;  /* 0x0000000500007c24 */ /* 0x008fc6000f8e02ff */
[----:B------:R-:W3:Y:S04]  /*b2a0*/  LDL R9, [R1+0x24] ;  /* 0x0000240001097983 */ /* 0x000ee80000100800 */
[----:B------:R-:W2:Y:S04]  /*b2b0*/  LDL R33, [R1+0x28] ;  /* 0x0000280001217983 */ /* 0x000ea80000100800 */
[----:B------:R-:W3:Y:S04]  /*b2c0*/  LDL R7, [R1+0x2c] ;  /* 0x00002c0001077983 */ /* 0x000ee80000100800 */
[----:B------:R-:W4:Y:S04]  /*b2d0*/  LDL R29, [R1+0x3c] ;  /* 0x00003c00011d7983 */ /* 0x000f280000100800 */
[----:B------:R-:W3:Y:S04]  /*b2e0*/  LDL R5, [R1+0x44] ;  /* 0x0000440001057983 */ /* 0x000ee80000100800 */
[----:B------:R-:W3:Y:S04]  /*b2f0*/  LDL R4, [R1+0x48] ;  /* 0x0000480001047983 */ /* 0x000ee80000100800 */
[----:B------:R-:W5:Y:S04]  /*b300*/  LDL R32, [R1+0x4c] ;  /* 0x00004c0001207983 */ /* 0x000f680000100800 */
[----:B------:R-:W3:Y:S04]  /*b310*/  LDL R24, [R1+0x6c] ;  /* 0x00006c0001187983 */ /* 0x000ee80000100800 */
[----:B------:R-:W3:Y:S04]  /*b320*/  LDL R27, [R1+0x7c] ;  /* 0x00007c00011b7983 */ /* 0x000ee80000100800 */
[----:B------:R-:W3:Y:S04]  /*b330*/  LDL R53, [R1+0x80] ;  /* 0x0000800001357983 */ /* 0x000ee80000100800 */
[----:B------:R-:W3:Y:S04]  /*b340*/  LDL R55, [R1+0x84] ;  /* 0x0000840001377983 */ /* 0x000ee80000100800 */
[----:B------:R-:W3:Y:S04]  /*b350*/  LDL R59, [R1+0x8c] ;  /* 0x00008c00013b7983 */ /* 0x000ee80000100800 */
[----:B------:R-:W3:Y:S04]  /*b360*/  LDL R60, [R1+0xac] ;  /* 0x0000ac00013c7983 */ /* 0x000ee80000100800 */
[----:B------:R-:W3:Y:S04]  /*b370*/  LDL R61, [R1+0xb4] ;  /* 0x0000b400013d7983 */ /* 0x000ee80000100800 */
[----:B------:R-:W-:Y:S04]  /*b380*/  STL [R1+0x2a0], R57 ;  /* 0x0002a03901007387 */ /* 0x000fe80000100800 */
        /* <DEDUP_REMOVED lines=14> */
[----:B------:R0:W-:Y:S04]  /*b470*/  STL [R1+0x15b8], R19 ;  /* 0x0015b81301007387 */ /* 0x0001e80000100800 */
        /* <DEDUP_REMOVED lines=13> */
[----:B0-----:R-:W1:Y:S04]  /*b550*/  LDL R19, [R1+0x10c] ;  /* 0x00010c0001137983 */ /* 0x001e680000100800 */
[----:B------:R-:W3:Y:S04]  /*b560*/  LDL R40, [R1+0x104] ;  /* 0x0001040001287983 */ /* 0x000ee80000100800 */
        /* <DEDUP_REMOVED lines=23> */
[----:B------:R-:W3:Y:S01]  /*b6e0*/  LDL R58, [R1+0x118] ;  /* 0x00011800013a7983 */ /* 0x000ee20000100800 */
[----:B--2---:R-:W-:-:S02]  /*b6f0*/  SHF.R.S32.HI R8, RZ, 0x1f, R33 ;  /* 0x0000001fff087819 */ /* 0x004fc40000011421 */
[----:B----4-:R-:W-:Y:S02]  /*b700*/  SHF.R.S32.HI R6, RZ, 0x1f, R29 ;  /* 0x0000001fff067819 */ /* 0x010fe4000001141d */
[----:B-----5:R-:W-:Y:S02]  /*b710*/  SHF.R.S32.HI R2, RZ, 0x1f, R32 ;  /* 0x0000001fff027819 */ /* 0x020fe40000011420 */
[----:B---3--:R-:W-:Y:S02]  /*b720*/  SHF.R.S32.HI R29, RZ, 0x1f, R53 ;  /* 0x0000001fff1d7819 */ /* 0x008fe40000011435 */
[----:B------:R-:W2:Y:S01]  /*b730*/  LDL R53, [R1+0xec] ;  /* 0x0000ec0001357983 */ /* 0x000ea20000100800 */
[----:B------:R-:W-:-:S03]  /*b740*/  SHF.R.S32.HI R31, RZ, 0x1f, R55 ;  /* 0x0000001fff1f7819 */ /* 0x000fc60000011437 */
[----:B------:R-:W3:Y:S01]  /*b750*/  LDL R55, [R1+0x100] ;  /* 0x0001000001377983 */ /* 0x000ee20000100800 */
[----:B------:R-:W-:-:S03]  /*b760*/  SHF.R.S32.HI R32, RZ, 0x1f, R59 ;  /* 0x0000001fff207819 */ /* 0x000fc6000001143b */
[----:B------:R-:W4:Y:S01]  /*b770*/  LDL R59, [R1+0x11c] ;  /* 0x00011c00013b7983 */ /* 0x000f220000100800 */
[----:B------:R-:W-:-:S03]  /*b780*/  SHF.R.S32.HI R33, RZ, 0x1f, R60 ;  /* 0x0000001fff217819 */ /* 0x000fc6000001143c */
[----:B------:R-:W5:Y:S01]  /*b790*/  LDL R60, [R1+0x114] ;  /* 0x00011400013c7983 */ /* 0x000f620000100800 */
[----:B------:R-:W-:-:S03]  /*b7a0*/  SHF.R.S32.HI R34, RZ, 0x1f, R61 ;  /* 0x0000001fff227819 */ /* 0x000fc6000001143d */
[----:B------:R-:W5:Y:S01]  /*b7b0*/  LDL R61, [R1+0x110] ;  /* 0x00011000013d7983 */ /* 0x000f620000100800 */
[----:B-1----:R-:W-:Y:S02]  /*b7c0*/  SHF.R.S32.HI R13, RZ, 0x1f, R19 ;  /* 0x0000001fff0d7819 */ /* 0x002fe40000011413 */
[----:B------:R-:W-:-:S03]  /*b7d0*/  SHF.R.S32.HI R14, RZ, 0x1f, R40 ;  /* 0x0000001fff0e7819 */ /* 0x000fc60000011428 */
[----:B------:R0:W-:Y:S01]  /*b7e0*/  STL [R1], R13 ;  /* 0x0000000d01007387 */ /* 0x0001e20000100800 */
[----:B------:R-:W-:-:S03]  /*b7f0*/  SHF.R.S32.HI R15, RZ, 0x1f, R20 ;  /* 0x0000001fff0f7819 */ /* 0x000fc60000011414 */
[----:B------:R1:W-:Y:S01]  /*b800*/  STL [R1+0x4], R14 ;  /* 0x0000040e01007387 */ /* 0x0003e20000100800 */
[----:B0-----:R-:W-:-:S03]  /*b810*/  SHF.R.S32.HI R13, RZ, 0x1f, R39 ;  /* 0x0000001fff0d7819 */ /* 0x001fc60000011427 */
[----:B------:R0:W-:Y:S01]  /*b820*/  STL [R1+0x8], R15 ;  /* 0x0000080f01007387 */ /* 0x0001e20000100800 */
[----:B-1----:R-:W-:-:S03]  /*b830*/  SHF.R.S32.HI R14, RZ, 0x1f, R21 ;  /* 0x0000001fff0e7819 */ /* 0x002fc60000011415 */
[----:B------:R1:W-:Y:S01]  /*b840*/  STL [R1+0xc], R13 ;  /* 0x00000c0d01007387 */ /* 0x0003e20000100800 */
[----:B0-----:R-:W-:-:S03]  /*b850*/  SHF.R.S32.HI R15, RZ, 0x1f, R38 ;  /* 0x0000001fff0f7819 */ /* 0x001fc60000011426 */
[----:B------:R0:W-:Y:S01]  /*b860*/  STL [R1+0x10], R14 ;  /* 0x0000100e01007387 */ /* 0x0001e20000100800 */
[----:B-1----:R-:W-:-:S03]  /*b870*/  SHF.R.S32.HI R13, RZ, 0x1f, R22 ;  /* 0x0000001fff0d7819 */ /* 0x002fc60000011416 */
[----:B------:R1:W-:Y:S04]  /*b880*/  STL [R1+0x14], R15 ;  /* 0x0000140f01007387 */ /* 0x0003e80000100800 */
[----:B------:R1:W-:Y:S01]  /*b890*/  STL [R1+0x30], R13 ;  /* 0x0000300d01007387 */ /* 0x0003e20000100800 */
[----:B0-----:R-:W-:Y:S02]  /*b8a0*/  SHF.R.S32.HI R14, RZ, 0x1f, R37 ;  /* 0x0000001fff0e7819 */ /* 0x001fe40000011425 */
[----:B-1----:R-:W-:-:S03]  /*b8b0*/  SHF.R.S32.HI R15, RZ, 0x1f, R23 ;  /* 0x0000001fff0f7819 */ /* 0x002fc60000011417 */
[----:B------:R0:W-:Y:S01]  /*b8c0*/  STL [R1+0x34], R14 ;  /* 0x0000340e01007387 */ /* 0x0001e20000100800 */
[----:B------:R-:W-:-:S03]  /*b8d0*/  SHF.R.S32.HI R13, RZ, 0x1f, R36 ;  /* 0x0000001fff0d7819 */ /* 0x000fc60000011424 */
[----:B------:R1:W-:Y:S04]  /*b8e0*/  STL [R1+0x38], R15 ;  /* 0x0000380f01007387 */ /* 0x0003e80000100800 */
[----:B------:R1:W-:Y:S01]  /*b8f0*/  STL [R1+0x40], R13 ;  /* 0x0000400d01007387 */ /* 0x0003e20000100800 */
[----:B0-----:R-:W-:Y:S02]  /*b900*/  SHF.R.S32.HI R14, RZ, 0x1f, R26 ;  /* 0x0000001fff0e7819 */ /* 0x001fe4000001141a */
[----:B-1----:R-:W-:-:S03]  /*b910*/  SHF.R.S32.HI R15, RZ, 0x1f, R35 ;  /* 0x0000001fff0f7819 */ /* 0x002fc60000011423 */
[----:B------:R0:W-:Y:S01]  /*b920*/  STL [R1+0x50], R14 ;  /* 0x0000500e01007387 */ /* 0x0001e20000100800 */
[----:B------:R-:W-:-:S03]  /*b930*/  SHF.R.S32.HI R13, RZ, 0x1f, R30 ;  /* 0x0000001fff0d7819 */ /* 0x000fc6000001141e */
[----:B------:R-:W-:Y:S04]  /*b940*/  STL [R1+0x54], R15 ;  /* 0x0000540f01007387 */ /* 0x000fe80000100800 */
[----:B------:R1:W-:Y:S01]  /*b950*/  STL [R1+0x58], R13 ;  /* 0x0000580d01007387 */ /* 0x0003e20000100800 */
[----:B0-----:R-:W-:Y:S02]  /*b960*/  SHF.R.S32.HI R14, RZ, 0x1f, R0 ;  /* 0x0000001fff0e7819 */ /* 0x001fe40000011400 */
[----:B------:R-:W-:-:S03]  /*b970*/  SHF.R.S32.HI R0, RZ, 0x1f, R57 ;  /* 0x0000001fff007819 */ /* 0x000fc60000011439 */
[----:B------:R-:W-:Y:S01]  /*b980*/  STL [R1+0x5c], R14 ;  /* 0x00005c0e01007387 */ /* 0x000fe20000100800 */
[----:B-1----:R-:W-:Y:S02]  /*b990*/  SHF.R.S32.HI R13, RZ, 0x1f, R3 ;  /* 0x0000001fff0d7819 */ /* 0x002fe40000011403 */
[----:B------:R-:W-:Y:S01]  /*b9a0*/  SHF.R.S32.HI R3, RZ, 0x1f, R28 ;  /* 0x0000001fff037819 */ /* 0x000fe2000001141c */
[----:B------:R0:W-:Y:S04]  /*b9b0*/  STL [R1+0x60], R0 ;  /* 0x0000600001007387 */ /* 0x0001e80000100800 */
[----:B------:R1:W-:Y:S04]  /*b9c0*/  STL [R1+0x64], R13 ;  /* 0x0000640d01007387 */ /* 0x0003e80000100800 */
[----:B------:R-:W2:Y:S01]  /*b9d0*/  LDL R50, [R1+0x98] ;  /* 0x0000980001327983 */ /* 0x000ea20000100800 */
[----:B0-----:R-:W-:-:S03]  /*b9e0*/  SHF.R.S32.HI R0, RZ, 0x1f, R25 ;  /* 0x0000001fff007819 */ /* 0x001fc60000011419 */
[----:B------:R-:W-:Y:S04]  /*b9f0*/  STL [R1+0x68], R3 ;  /* 0x0000680301007387 */ /* 0x000fe80000100800 */
[----:B-1----:R-:W3:Y:S04]  /*ba00*/  LDL R13, [R1+0x94] ;  /* 0x00009400010d7983 */ /* 0x002ee80000100800 */
[----:B------:R0:W-:Y:S04]  /*ba10*/  STL [R1+0x70], R0 ;  /* 0x0000700001007387 */ /* 0x0001e80000100800 */
[----:B------:R-:W4:Y:S04]  /*ba20*/  LDL R47, [R1+0x90] ;  /* 0x00009000012f7983 */ /* 0x000f280000100800 */
[----:B------:R-:W5:Y:S04]  /*ba30*/  LDL R14, [R1+0x88] ;  /* 0x00008800010e7983 */ /* 0x000f680000100800 */
        /* <DEDUP_REMOVED lines=22> */
[----:B0-----:R-:W5:Y:S04]  /*bba0*/  LDL R0, [R1+0x1a8] ;  /* 0x0001a80001007983 */ /* 0x001f680000100800 */
[----:B------:R-:W5:Y:S04]  /*bbb0*/  LDL R57, [R1+0x1ac] ;  /* 0x0001ac0001397983 */ /* 0x000f680000100800 */
[----:B------:R-:W5:Y:S04]  /*bbc0*/  LDL R3, [R1+0x1b4] ;  /* 0x0001b40001037983 */ /* 0x000f680000100800 */
[----:B------:R-:W5:Y:S04]  /*bbd0*/  LDL R28, [R1+0x1bc] ;  /* 0x0001bc00011c7983 */ /* 0x000f680000100800 */
[----:B------:R-:W5:Y:S01]  /*bbe0*/  LDL R25, [R1+0x1c0] ;  /* 0x0001c00001197983 */ /* 0x000f620000100800 */
[----:B--2---:R-:W-:-:S05]  /*bbf0*/  SHF.R.S32.HI R50, RZ, 0x1f, R50 ;  /* 0x0000001fff327819 */ /* 0x004fca0000011432 */
[----:B------:R4:W-:Y:S01]  /*bc00*/  STL [R1+0x74], R50 ;  /* 0x0000743201007387 */ /* 0x0009e20000100800 */
[----:B---3--:R-:W-:-:S05]  /*bc10*/  SHF.R.S32.HI R13, RZ, 0x1f, R13 ;  /* 0x0000001fff0d7819 */ /* 0x008fca000001140d */
[----:B------:R0:W-:Y:S01]  /*bc20*/  STL [R1+0x120], R13 ;  /* 0x0001200d01007387 */ /* 0x0001e20000100800 */
[----:B----4-:R-:W-:Y:S02]  /*bc30*/  SHF.R.S32.HI R50, RZ, 0x1f, R47 ;  /* 0x0000001fff327819 */ /* 0x010fe4000001142f */
[----:B-----5:R-:W-:-:S03]  /*bc40*/  SHF.R.S32.HI R47, RZ, 0x1f, R14 ;  /* 0x0000001fff2f7819 */ /* 0x020fc6000001140e */
[----:B------:R-:W-:Y:S01]  /*bc50*/  STL [R1+0x12c], R50 ;  /* 0x00012c3201007387 */ /* 0x000fe20000100800 */
[----:B0-----:R-:W-:-:S03]  /*bc60*/  SHF.R.S32.HI R13, RZ, 0x1f, R46 ;  /* 0x0000001fff0d7819 */ /* 0x001fc6000001142e */
[----:B------:R-:W-:Y:S01]  /*bc70*/  STL [R1+0x138], R47 ;  /* 0x0001382f01007387 */ /* 0x000fe20000100800 */
[----:B------:R-:W-:-:S03]  /*bc80*/  SHF.R.S32.HI R14, RZ, 0x1f, R15 ;  /* 0x0000001fff0e7819 */ /* 0x000fc6000001140f */
[----:B------:R0:W-:Y:S01]  /*bc90*/  STL [R1+0x140], R13 ;  /* 0x0001400d01007387 */ /* 0x0001e20000100800 */
        /* <DEDUP_REMOVED lines=14> */
[----:B--2---:R-:W-:-:S03]  /*bd80*/  SHF.R.S32.HI R13, RZ, 0x1f, R19 ;  /* 0x0000001fff0d7819 */ /* 0x004fc60000011413 */
        /* <DEDUP_REMOVED lines=24> */
[----:B------:R-:W-:Y:S04]  /*bf10*/  STL [R1+0x218], R15 ;  /* 0x0002180f01007387 */ /* 0x000fe80000100800 */
[----:B------:R1:W-:Y:S01]  /*bf20*/  STL [R1+0x224], R13 ;  /* 0x0002240d01007387 */ /* 0x0003e20000100800 */
[----:B0-----:R-:W-:Y:S02]  /*bf30*/  SHF.R.S32.HI R14, RZ, 0x1f, R0 ;  /* 0x0000001fff0e7819 */ /* 0x001fe40000011400 */
[----:B------:R-:W-:-:S03]  /*bf40*/  SHF.R.S32.HI R0, RZ, 0x1f, R57 ;  /* 0x0000001fff007819 */ /* 0x000fc60000011439 */
[----:B------:R-:W-:Y:S01]  /*bf50*/  STL [R1+0x230], R14 ;  /* 0x0002300e01007387 */ /* 0x000fe20000100800 */
[----:B-1----:R-:W-:-:S03]  /*bf60*/  SHF.R.S32.HI R13, RZ, 0x1f, R3 ;  /* 0x0000001fff0d7819 */ /* 0x002fc60000011403 */
[----:B------:R0:W-:Y:S01]  /*bf70*/  STL [R1+0x23c], R0 ;  /* 0x00023c0001007387 */ /* 0x0001e20000100800 */
[----:B------:R-:W-:-:S03]  /*bf80*/  SHF.R.S32.HI R3, RZ, 0x1f, R28 ;  /* 0x0000001fff037819 */ /* 0x000fc6000001141c */
[----:B------:R1:W-:Y:S01]  /*bf90*/  STL [R1+0x244], R13 ;  /* 0x0002440d01007387 */ /* 0x0003e20000100800 */
[----:B0-----:R-:W-:-:S03]  /*bfa0*/  SHF.R.S32.HI R0, RZ, 0x1f, R25 ;  /* 0x0000001fff007819 */ /* 0x001fc60000011419 */
[----:B-1----:R-:W2:Y:S04]  /*bfb0*/  LDL R13, [R1+0x1c8] ;  /* 0x0001c800010d7983 */ /* 0x002ea80000100800 */
[----:B------:R0:W-:Y:S04]  /*bfc0*/  STL [R1+0x250], R3 ;  /* 0x0002500301007387 */ /* 0x0001e80000100800 */
[----:B------:R-:W3:Y:S04]  /*bfd0*/  LDL R50, [R1+0x1cc] ;  /* 0x0001cc0001327983 */ /* 0x000ee80000100800 */
        /* <DEDUP_REMOVED lines=29> */
[----:B-1----:R-:W5:Y:S01]  /*c1b0*/  LDL R0, [R1+0x288] ;  /* 0x0002880001007983 */ /* 0x002f620000100800 */
[----:B--2---:R-:W-:-:S05]  /*c1c0*/  SHF.R.S32.HI R13, RZ, 0x1f, R13 ;  /* 0x0000001fff0d7819 */ /* 0x004fca000001140d */
[----:B------:R0:W-:Y:S01]  /*c1d0*/  STL [R1+0x264], R13 ;  /* 0x0002640d01007387 */ /* 0x0001e20000100800 */
[----:B---3--:R-:W-:-:S03]  /*c1e0*/  SHF.R.S32.HI R50, RZ, 0x1f, R50 ;  /* 0x0000001fff327819 */ /* 0x008fc60000011432 */
[----:B0-----:R-:W2:Y:S01]  /*c1f0*/  LDL.LU R13, [R1+0x15e8] ;  /* 0x0015e800010d7983 */ /* 0x001ea20000300800 */
[----:B----4-:R-:W-:-:S03]  /*c200*/  SHF.R.S32.HI R14, RZ, 0x1f, R14 ;  /* 0x0000001fff0e7819 */ /* 0x010fc6000001140e */
[----:B------:R0:W-:Y:S01]  /*c210*/  STL [R1+0x270], R50 ;  /* 0x0002703201007387 */ /* 0x0001e20000100800 */
[----:B-----5:R-:W-:Y:S02]  /*c220*/  SHF.R.S32.HI R47, RZ, 0x1f, R47 ;  /* 0x0000001fff2f7819 */ /* 0x020fe4000001142f */
[----:B------:R-:W-:Y:S01]  /*c230*/  SHF.R.S32.HI R15, RZ, 0x1f, R15 ;  /* 0x0000001fff0f7819 */ /* 0x000fe2000001140f */
[----:B0-----:R-:W3:Y:S01]  /*c240*/  LDL.LU R50, [R1+0x15e4] ;  /* 0x0015e40001327983 */ /* 0x001ee20000300800 */
[----:B------:R-:W-:-:S03]  /*c250*/  SHF.R.S32.HI R46, RZ, 0x1f, R46 ;  /* 0x0000001fff2e7819 */ /* 0x000fc6000001142e */
[----:B------:R0:W-:Y:S01]  /*c260*/  STL [R1+0x27c], R14 ;  /* 0x00027c0e01007387 */ /* 0x0001e20000100800 */
[----:B------:R-:W-:Y:S02]  /*c270*/  SHF.R.S32.HI R16, RZ, 0x1f, R16 ;  /* 0x0000001fff107819 */ /* 0x000fe40000011410 */
[----:B------:R-:W-:Y:S01]  /*c280*/  SHF.R.S32.HI R45, RZ, 0x1f, R45 ;  /* 0x0000001fff2d7819 */ /* 0x000fe2000001142d */
[----:B0-----:R-:W4:Y:S04]  /*c290*/  LDL.LU R14, [R1+0x15e0] ;  /* 0x0015e000010e7983 */ /* 0x001f280000300800 */
[----:B------:R0:W-:Y:S01]  /*c2a0*/  STL [R1+0x284], R47 ;  /* 0x0002842f01007387 */ /* 0x0001e20000100800 */
[----:B------:R-:W-:Y:S02]  /*c2b0*/  SHF.R.S32.HI R17, RZ, 0x1f, R17 ;  /* 0x0000001fff117819 */ /* 0x000fe40000011411 */
[----:B------:R-:W-:Y:S01]  /*c2c0*/  SHF.R.S32.HI R44, RZ, 0x1f, R44 ;  /* 0x0000001fff2c7819 */ /* 0x000fe2000001142c */
[----:B0-----:R-:W5:Y:S04]  /*c2d0*/  LDL.LU R47, [R1+0x15dc] ;  /* 0x0015dc00012f7983 */ /* 0x001f680000300800 */
[----:B------:R0:W-:Y:S01]  /*c2e0*/  STL [R1+0x290], R15 ;  /* 0x0002900f01007387 */ /* 0x0001e20000100800 */
[----:B------:R-:W-:-:S03]  /*c2f0*/  SHF.R.S32.HI R18, RZ, 0x1f, R18 ;  /* 0x0000001fff127819 */ /* 0x000fc60000011412 */
[----:B0-----:R-:W2:Y:S04]  /*c300*/  LDL.LU R15, [R1+0x15d8] ;  /* 0x0015d800010f7983 */ /* 0x001ea80000300800 */
[----:B------:R0:W-:Y:S01]  /*c310*/  STL [R1+0x29c], R46 ;  /* 0x00029c2e01007387 */ /* 0x0001e20000100800 */
[----:B------:R-:W-:-:S03]  /*c320*/  SHF.R.S32.HI R43, RZ, 0x1f, R43 ;  /* 0x0000001fff2b7819 */ /* 0x000fc6000001142b */
[----:B0-----:R-:W3:Y:S04]  /*c330*/  LDL.LU R46, [R1+0x15d4] ;  /* 0x0015d400012e7983 */ /* 0x001ee80000300800 */
[----:B------:R0:W-:Y:S01]  /*c340*/  STL [R1+0x2a4], R16 ;  /* 0x0002a41001007387 */ /* 0x0001e20000100800 */
[----:B------:R-:W-:-:S03]  /*c350*/  SHF.R.S32.HI R19, RZ, 0x1f, R19 ;  /* 0x0000001fff137819 */ /* 0x000fc60000011413 */
[----:B0-----:R-:W4:Y:S04]  /*c360*/  LDL.LU R16, [R1+0x15d0] ;  /* 0x0015d00001107983 */ /* 0x001f280000300800 */
[----:B------:R0:W-:Y:S01]  /*c370*/  STL [R1+0x2ac], R45 ;  /* 0x0002ac2d01007387 */ /* 0x0001e20000100800 */
[----:B------:R-:W-:-:S03]  /*c380*/  SHF.R.S32.HI R42, RZ, 0x1f, R42 ;  /* 0x0000001fff2a7819 */ /* 0x000fc6000001142a */
        /* <DEDUP_REMOVED lines=49> */
[----:B------:R0:W-:Y:S04]  /*c6a0*/  STL [R1+0x2f0], R30 ;  /* 0x0002f01e01007387 */ /* 0x0001e80000100800 */
        /* <DEDUP_REMOVED lines=10> */
[----:B0-----:R-:W3:Y:S01]  /*c750*/  LDL.LU R25, [R1+0x1574] ;  /* 0x0015740001197983 */ /* 0x001ee20000300800 */
[----:B------:R-:W-:-:S05]  /*c760*/  SHF.R.S32.HI R0, RZ, 0x1f, R0 ;  /* 0x0000001fff007819 */ /* 0x000fca0000011400 */
[----:B------:R3:W-:Y:S01]  /*c770*/  STL [R1+0x308], R0 ;  /* 0x0003080001007387 */ /* 0x0007e20000100800 */
[----:B-----5:R-:W-:Y:S02]  /*c780*/  SHF.R.S32.HI R3, RZ, 0x1f, R3 ;  /* 0x0000001fff037819 */ /* 0x020fe40000011403 */
[----:B--2---:R-:W-:Y:S02]  /*c790*/  SHF.R.S32.HI R28, RZ, 0x1f, R28 ;  /* 0x0000001fff1c7819 */ /* 0x004fe4000001141c */
[----:B---3--:R-:W-:Y:S02]  /*c7a0*/  SHF.R.S32.HI R0, RZ, 0x1f, R25 ;  /* 0x0000001fff007819 */ /* 0x008fe40000011419 */
[----:B------:R-:W2:Y:S04]  /*c7b0*/  LDL.LU R25, [R1+0x1570] ;  /* 0x0015700001197983 */ /* 0x000ea80000300800 */
[----:B------:R0:W-:Y:S04]  /*c7c0*/  STL [R1+0x310], R28 ;  /* 0x0003101c01007387 */ /* 0x0001e80000100800 */
[----:B0-----:R-:W3:Y:S04]  /*c7d0*/  LDL.LU R28, [R1+0x156c] ;  /* 0x00156c00011c7983 */ /* 0x001ee80000300800 */
[----:B------:R0:W-:Y:S04]  /*c7e0*/  STL [R1+0x314], R3 ;  /* 0x0003140301007387 */ /* 0x0001e80000100800 */
[----:B0-----:R-:W5:Y:S01]  /*c7f0*/  LDL.LU R3, [R1+0x1568] ;  /* 0x0015680001037983 */ /* 0x001f620000300800 */
[----:B----4-:R-:W-:-:S05]  /*c800*/  SHF.R.S32.HI R57, RZ, 0x1f, R57 ;  /* 0x0000001fff397819 */ /* 0x010fca0000011439 */
[----:B------:R5:W-:Y:S02]  /*c810*/  STL [R1+0x318], R57 ;  /* 0x0003183901007387 */ /* 0x000be40000100800 */
[----:B-----5:R-:W-:-:S05]  /*c820*/  IADD3 R57, P0, R35, R3, RZ ;  /* 0x0000000323397210 */ /* 0x020fca0007f1e0ff */
[----:B------:R0:W-:Y:S04]  /*c830*/  STL [R1+0x1488], R57 ;  /* 0x0014883901007387 */ /* 0x0001e80000100800 */
[----:B0-----:R-:W4:Y:S02]  /*c840*/  LDL.LU R57, [R1+0x1564] ;  /* 0x0015640001397983 */ /* 0x001f240000300800 */
[----:B----4-:R-:W-:-:S05]  /*c850*/  IADD3 R35, P1, R35, R57, RZ ;  /* 0x0000003923237210 */ /* 0x010fca0007f3e0ff */
[----:B------:R0:W-:Y:S02]  /*c860*/  STL [R1+0x1484], R35 ;  /* 0x0014842301007387 */ /* 0x0001e40000100800 */
[----:B0-----:R-:W-:-:S05]  /*c870*/  IADD3 R35, P2, R36, R3, RZ ;  /* 0x0000000324237210 */ /* 0x001fca0007f5e0ff */
[----:B------:R0:W-:Y:S02]  /*c880*/  STL [R1+0x1480], R35 ;  /* 0x0014802301007387 */ /* 0x0001e40000100800 */
[----:B0-----:R-:W-:Y:S02]  /*c890*/  IADD3 R35, P3, R36, R57, RZ ;  /* 0x0000003924237210 */ /* 0x001fe40007f7e0ff */
[----:B------:R-:W-:-:S03]  /*c8a0*/  IADD3 R36, P4, R37, R3, RZ ;  /* 0x0000000325247210 */ /* 0x000fc60007f9e0ff */
[----:B------:R0:W-:Y:S04]  /*c8b0*/  STL [R1+0x1478], R35 ;  /* 0x0014782301007387 */ /* 0x0001e80000100800 */
[----:B------:R2:W-:Y:S01]  /*c8c0*/  STL [R1+0x147c], R36 ;  /* 0x00147c2401007387 */ /* 0x0005e20000100800 */
[----:B0-----:R-:W-:Y:S02]  /*c8d0*/  IADD3 R35, P5, R37, R57, RZ ;  /* 0x0000003925237210 */ /* 0x001fe40007fbe0ff */
[----:B------:R-:W-:Y:S01]  /*c8e0*/  IADD3 R37, P6, R38, R3, RZ ;  /* 0x0000000326257210 */ /* 0x000fe20007fde0ff */
[C---:B--2---:R-:W-:Y:S02]  /*c8f0*/  IMAD.X R36, R30.reuse, 0x1, R25, P0 ;  /* 0x000000011e247824 */ /* 0x044fe400000e0619 */
[----:B------:R0:W-:Y:S01]  /*c900*/  STL [R1+0x146c], R35 ;  /* 0x00146c2301007387 */ /* 0x0001e20000100800 */
[----:B---3--:R-:W-:-:S03]  /*c910*/  IMAD.X R30, R30, 0x1, R28, P1 ;  /* 0x000000011e1e7824 */ /* 0x008fc600008e061c */
[----:B------:R-:W-:Y:S01]  /*c920*/  STL [R1+0x1470], R37 ;  /* 0x0014702501007387 */ /* 0x000fe20000100800 */
[----:B0-----:R-:W-:-:S03]  /*c930*/  IADD3 R35, P0, R38, R57, RZ ;  /* 0x0000003926237210 */ /* 0x001fc60007f1e0ff */
[----:B------:R0:W-:Y:S04]  /*c940*/  STL [R1+0x1474], R36 ;  /* 0x0014742401007387 */ /* 0x0001e80000100800 */
[----:B------:R1:W-:Y:S04]  /*c950*/  STL [R1+0x1460], R35 ;  /* 0x0014602301007387 */ /* 0x0003e80000100800 */
[----:B------:R2:W-:Y:S01]  /*c960*/  STL [R1+0x1468], R30 ;  /* 0x0014681e01007387 */ /* 0x0005e20000100800 */
[----:B0-----:R-:W-:Y:S01]  /*c970*/  IADD3 R36, P1, R39, R3, RZ ;  /* 0x0000000327247210 */ /* 0x001fe20007f3e0ff */
[----:B-1----:R-:W-:-:S02]  /*c980*/  IMAD.X R35, R26, 0x1, R25, P2 ;  /* 0x000000011a237824 */ /* 0x002fc400010e0619 */
[----:B------:R-:W-:Y:S01]  /*c990*/  IMAD.X R26, R26, 0x1, R28, P3 ;  /* 0x000000011a1a7824 */ /* 0x000fe200018e061c */
[----:B--2---:R-:W-:Y:S01]  /*c9a0*/  IADD3 R30, P2, R39, R57, RZ ;  /* 0x00000039271e7210 */ /* 0x004fe20007f5e0ff */
[----:B------:R-:W-:Y:S04]  /*c9b0*/  STL [R1+0x1464], R36 ;  /* 0x0014642401007387 */ /* 0x000fe80000100800 */
[----:B------:R0:W-:Y:S04]  /*c9c0*/  STL [R1+0x145c], R35 ;  /* 0x00145c2301007387 */ /* 0x0001e80000100800 */
[----:B------:R1:W-:Y:S04]  /*c9d0*/  STL [R1+0x1454], R30 ;  /* 0x0014541e01007387 */ /* 0x0003e80000100800 */
[----:B------:R2:W-:Y:S01]  /*c9e0*/  STL [R1+0x144c], R26 ;  /* 0x00144c1a01007387 */ /* 0x0005e20000100800 */
[----:B0-----:R-:W-:Y:S01]  /*c9f0*/  IADD3 R35, P3, R40, R3, RZ ;  /* 0x0000000328237210 */ /* 0x001fe20007f7e0ff */
[----:B-1----:R-:W-:-:S04]  /*ca00*/  IMAD.X R30, R23, 0x1, R25, P4 ;  /* 0x00000001171e7824 */ /* 0x002fc800020e0619 */
[----:B------:R-:W-:Y:S01]  /*ca10*/  STL [R1+0x1458], R35 ;  /* 0x0014582301007387 */ /* 0x000fe20000100800 */
[----:B--2---:R-:W-:Y:S01]  /*ca20*/  IADD3 R26, P4, R40, R57, RZ ;  /* 0x00000039281a7210 */ /* 0x004fe20007f9e0ff */
[----:B------:R-:W-:Y:S02]  /*ca30*/  IMAD.X R23, R23, 0x1, R28, P5 ;  /* 0x0000000117177824 */ /* 0x000fe400028e061c */
[----:B------:R0:W-:Y:S04]  /*ca40*/  STL [R1+0x1450], R30 ;  /* 0x0014501e01007387 */ /* 0x0001e80000100800 */
[----:B------:R1:W-:Y:S01]  /*ca50*/  STL [R1+0x1444], R26 ;  /* 0x0014441a01007387 */ /* 0x0003e20000100800 */
[----:B0-----:R-:W-:-:S03]  /*ca60*/  IADD3 R30, P5, R42, R3, RZ ;  /* 0x000000032a1e7210 */ /* 0x001fc60007fbe0ff */
[----:B------:R0:W-:Y:S01]  /*ca70*/  STL [R1+0x143c], R23 ;  /* 0x00143c1701007387 */ /* 0x0001e20000100800 */
[----:B-1----:R-:W-:-:S03]  /*ca80*/  IMAD.X R26, R22, 0x1, R25, P6 ;  /* 0x00000001161a7824 */ /* 0x002fc600030e0619 */
[----:B------:R-:W-:Y:S04]  /*ca90*/  STL [R1+0x1448], R30 ;  /* 0x0014481e01007387 */ /* 0x000fe80000100800 */
[----:B------:R1:W-:Y:S04]  /*caa0*/  STL [R1+0x1440], R26 ;  /* 0x0014401a01007387 */ /* 0x0003e80000100800 */
[----:B------:R-:W2:Y:S01]  /*cab0*/  LDL.LU R37, [R1+0x18] ;  /* 0x0000180001257983 */ /* 0x000ea20000300800 */
[----:B0-----:R-:W-:Y:S01]  /*cac0*/  IADD3 R23, P6, R42, R57, RZ ;  /* 0x000000392a177210 */ /* 0x001fe20007fde0ff */
[----:B------:R-:W-:-:S04]  /*cad0*/  IMAD.X R22, R22, 0x1, R28, P0 ;  /* 0x0000000116167824 */ /* 0x000fc800000e061c */
[----:B------:R0:W-:Y:S01]  /*cae0*/  STL [R1+0x1434], R23 ;  /* 0x0014341701007387 */ /* 0x0001e20000100800 */
[----:B-1----:R-:W-:-:S03]  /*caf0*/  IADD3 R26, P0, R43, R3, RZ ;  /* 0x000000032b1a7210 */ /* 0x002fc60007f1e0ff */
[----:B------:R1:W-:Y:S01]  /*cb00*/  STL [R1+0x142c], R22 ;  /* 0x00142c1601007387 */ /* 0x0003e20000100800 */
[----:B0-----:R-:W-:-:S03]  /*cb10*/  IMAD.X R23, R21, 0x1, R25, P1 ;  /* 0x0000000115177824 */ /* 0x001fc600008e0619 */
[----:B------:R-:W-:Y:S01]  /*cb20*/  STL [R1+0x1438], R26 ;  /* 0x0014381a01007387 */ /* 0x000fe20000100800 */
[----:B-1----:R-:W-:-:S03]  /*cb30*/  IADD3 R22, P1, R43, R57, RZ ;  /* 0x000000392b167210 */ /* 0x002fc60007f3e0ff */
[----:B------:R0:W-:Y:S01]  /*cb40*/  STL [R1+0x1430], R23 ;  /* 0x0014301701007387 */ /* 0x0001e20000100800 */
[----:B------:R-:W-:-:S03]  /*cb50*/  IMAD.X R21, R21, 0x1, R28, P2 ;  /* 0x0000000115157824 */ /* 0x000fc600010e061c */
[----:B------:R-:W3:Y:S04]  /*cb60*/  LDL.LU R35, [R1+0x1c] ;  /* 0x00001c0001237983 */ /* 0x000ee80000300800 */
[----:B------:R1:W-:Y:S01]  /*cb70*/  STL [R1+0x1424], R22 ;  /* 0x0014241601007387 */ /* 0x0003e20000100800 */
[----:B0-----:R-:W-:-:S03]  /*cb80*/  IADD3 R23, P2, R44, R3, RZ ;  /* 0x000000032c177210 */ /* 0x001fc60007f5e0ff */
[----:B------:R0:W-:Y:S01]  /*cb90*/  STL [R1+0x141c], R21 ;  /* 0x00141c1501007387 */ /* 0x0001e20000100800 */
[----:B-1----:R-:W-:-:S03]  /*cba0*/  IMAD.X R22, R20, 0x1, R25, P3 ;  /* 0x0000000114167824 */ /* 0x002fc600018e0619 */
[----:B------:R-:W-:Y:S01]  /*cbb0*/  STL [R1+0x1428], R23 ;  /* 0x0014281701007387 */ /* 0x000fe20000100800 */
[----:B0-----:R-:W-:-:S03]  /*cbc0*/  IADD3 R21, P3, R44, R57, RZ ;  /* 0x000000392c157210 */ /* 0x001fc60007f7e0ff */
[----:B------:R0:W-:Y:S01]  /*cbd0*/  STL [R1+0x1420], R22 ;  /* 0x0014201601007387 */ /* 0x0001e20000100800 */
[----:B------:R-:W-:-:S03]  /*cbe0*/  IMAD.X R20, R20, 0x1, R28, P4 ;  /* 0x0000000114147824 */ /* 0x000fc600020e061c */
[----:B------:R-:W4:Y:S04]  /*cbf0*/  LDL.LU R26, [R1+0x20] ;  /* 0x00002000011a7983 */ /* 0x000f280000300800 */
        /* <DEDUP_REMOVED lines=8> */
[----:B------:R-:W5:Y:S04]  /*cc80*/  LDL.LU R36, [R1+0x24] ;  /* 0x0000240001247983 */ /* 0x000f680000300800 */
        /* <DEDUP_REMOVED lines=15> */
[----:B------:R0:W-:Y:S04]  /*cd80*/  STL [R1+0x13f0], R19 ;  /* 0x0013f01301007387 */ /* 0x0001e80000100800 */
[----:B------:R-:W5:Y:S01]  /*cd90*/  LDL.LU R30, [R1+0x2c] ;  /* 0x00002c00011e7983 */ /* 0x000f620000300800 */
[----:B------:R-:W-:-:S03]  /*cda0*/  IMAD.X R17, R17, 0x1, R28, P3 ;  /* 0x0000000111117824 */ /* 0x000fc600018e061c */
[----:B------:R1:W-:Y:S01]  /*cdb0*/  STL [R1+0x13e4], R18 ;  /* 0x0013e41201007387 */ /* 0x0003e20000100800 */
[----:B0-----:R-:W-:-:S03]  /*cdc0*/  IADD3 R19, P3, R50, R3, RZ ;  /* 0x0000000332137210 */ /* 0x001fc60007f7e0ff */
[----:B------:R0:W-:Y:S01]  /*cdd0*/  STL [R1+0x13dc], R17 ;  /* 0x0013dc1101007387 */ /* 0x0001e20000100800 */
[----:B-1----:R-:W-:-:S03]  /*cde0*/  IMAD.X R18, R16, 0x1, R25, P4 ;  /* 0x0000000110127824 */ /* 0x002fc600020e0619 */
[----:B------:R-:W-:Y:S04]  /*cdf0*/  STL [R1+0x13e8], R19 ;  /* 0x0013e81301007387 */ /* 0x000fe80000100800 */
[----:B------:R-:W-:Y:S01]  /*ce00*/  STL [R1+0x13e0], R18 ;  /* 0x0013e01201007387 */ /* 0x000fe20000100800 */
[----:B0-----:R-:W-:-:S03]  /*ce10*/  IADD3 R17, P4, R50, R57, RZ ;  /* 0x0000003932117210 */ /* 0x001fc60007f9e0ff */
[----:B------:R-:W5:Y:S01]  /*ce20*/  LDL.LU R38, [R1+0x3c] ;  /* 0x00003c0001267983 */ /* 0x000f620000300800 */
[----:B------:R-:W-:-:S03]  /*ce30*/  IMAD.X R16, R16, 0x1, R28, P5 ;  /* 0x0000000110107824 */ /* 0x000fc600028e061c */
[----:B------:R0:W-:Y:S04]  /*ce40*/  STL [R1+0xcd0], R17 ;  /* 0x000cd01101007387 */ /* 0x0001e80000100800 */
[----:B------:R1:W-:Y:S01]  /*ce50*/  STL [R1+0xcb4], R16 ;  /* 0x000cb41001007387 */ /* 0x0003e20000100800 */
[----:B0-----:R-:W-:Y:S01]  /*ce60*/  IMAD.X R17, R15, 0x1, R25, P6 ;  /* 0x000000010f117824 */ /* 0x001fe200030e0619 */
[C---:B--2---:R-:W-:Y:S02]  /*ce70*/  IADD3 R18, P5, R37.reuse, R3, RZ ;  /* 0x0000000325127210 */ /* 0x044fe40007fbe0ff */
[----:B-1----:R-:W-:-:S03]  /*ce80*/  IADD3 R16, P6, R37, R57, RZ ;  /* 0x0000003925107210 */ /* 0x002fc60007fde0ff */
[----:B------:R-:W-:Y:S04]  /*ce90*/  STL [R1+0xcd8], R18 ;  /* 0x000cd81201007387 */ /* 0x000fe80000100800 */
[----:B------:R3:W-:Y:S04]  /*cea0*/  STL [R1+0xcb8], R17 ;  /* 0x000cb81101007387 */ /* 0x0007e80000100800 */
[----:B------:R-:W2:Y:S01]  /*ceb0*/  LDL.LU R37, [R1+0x44] ;  /* 0x0000440001257983 */ /* 0x000ea20000300800 */
[----:B------:R-:W-:-:S03]  /*cec0*/  IMAD.X R15, R15, 0x1, R28, P0 ;  /* 0x000000010f0f7824 */ /* 0x000fc600000e061c */
[----:B------:R0:W-:Y:S04]  /*ced0*/  STL [R1+0xce0], R16 ;  /* 0x000ce01001007387 */ /* 0x0001e80000100800 */
[----:B------:R1:W-:Y:S01]  /*cee0*/  STL [R1+0xcbc], R15 ;  /* 0x000cbc0f01007387 */ /* 0x0003e20000100800 */
[----:B---3--:R-:W-:Y:S01]  /*cef0*/  IADD3 R17, P0, R35, R3, RZ ;  /* 0x0000000323117210 */ /* 0x008fe20007f1e0ff */
[----:B0-----:R-:W-:-:S04]  /*cf00*/  IMAD.X R16, R14, 0x1, R25, P1 ;  /* 0x000000010e107824 */ /* 0x001fc800008e0619 */
[----:B------:R-:W-:Y:S01]  /*cf10*/  STL [R1+0xce8], R17 ;  /* 0x000ce81101007387 */ /* 0x000fe20000100800 */
[----:B-1----:R-:W-:Y:S01]  /*cf20*/  IADD3 R15, P1, R35, R57, RZ ;  /* 0x00000039230f7210 */ /* 0x002fe20007f3e0ff */
[----:B------:R-:W-:Y:S02]  /*cf30*/  IMAD.X R14, R14, 0x1, R28, P2 ;  /* 0x000000010e0e7824 */ /* 0x000fe400010e061c */
[----:B------:R4:W-:Y:S04]  /*cf40*/  STL [R1+0xcc0], R16 ;  /* 0x000cc01001007387 */ /* 0x0009e80000100800 */
[----:B------:R-:W3:Y:S04]  /*cf50*/  LDL.LU R35, [R1+0x48] ;  /* 0x0000480001237983 */ /* 0x000ee80000300800 */
[----:B------:R0:W-:Y:S01]  /*cf60*/  STL [R1+0xcf0], R15 ;  /* 0x000cf00f01007387 */ /* 0x0001e20000100800 */
[----:B------:R-:W-:-:S02]  /*cf70*/  SHF.R.S32.HI R12, RZ, 0x1f, R12 ;  /* 0x0000001fff0c7819 */ /* 0x000fc4000001140c */
[----:B----4-:R-:W-:Y:S01]  /*cf80*/  IADD3 R16, P2, R26, R3, RZ ;  /* 0x000000031a107210 */ /* 0x010fe20007f5e0ff */
[----:B------:R1:W-:Y:S01]  /*cf90*/  STL [R1+0xcc4], R14 ;  /* 0x000cc40e01007387 */ /* 0x0003e20000100800 */
[----:B0-----:R-:W-:-:S03]  /*cfa0*/  IMAD.X R15, R13, 0x1, R25, P3 ;  /* 0x000000010d0f7824 */ /* 0x001fc600018e0619 */
[----:B------:R-:W-:Y:S01]  /*cfb0*/  STL [R1+0xcf8], R16 ;  /* 0x000cf81001007387 */ /* 0x000fe20000100800 */
[----:B------:R-:W-:-:S03]  /*cfc0*/  IMAD.X R13, R13, 0x1, R28, P4 ;  /* 0x000000010d0d7824 */ /* 0x000fc600020e061c */
[----:B------:R5:W-:Y:S01]  /*cfd0*/  STL [R1+0xcc8], R15 ;  /* 0x000cc80f01007387 */ /* 0x000be20000100800 */
[----:B-1----:R-:W-:-:S03]  /*cfe0*/  IADD3 R14, P3, R26, R57, RZ ;  /* 0x000000391a0e7210 */ /* 0x002fc60007f7e0ff */
[----:B------:R-:W4:Y:S04]  /*cff0*/  LDL.LU R26, [R1+0x4c] ;  /* 0x00004c00011a7983 */ /* 0x000f280000300800 */
[----:B------:R0:W-:Y:S01]  /*d000*/  STL [R1+0xd00], R14 ;  /* 0x000d000e01007387 */ /* 0x0001e20000100800 */
[----:B-----5:R-:W-:-:S03]  /*d010*/  IADD3 R15, P4, R36, R3, RZ ;  /* 0x00000003240f7210 */ /* 0x020fc60007f9e0ff */
[----:B------:R1:W-:Y:S01]  /*d020*/  STL [R1+0xccc], R13 ;  /* 0x000ccc0d01007387 */ /* 0x0003e20000100800 */
[----:B0-----:R-:W-:-:S03]  /*d030*/  IMAD.X R14, R12, 0x1, R25, P5 ;  /* 0x000000010c0e7824 */ /* 0x001fc600028e0619 */
[----:B------:R-:W-:Y:S01]  /*d040*/  STL [R1+0xd08], R15 ;  /* 0x000d080f01007387 */ /* 0x000fe20000100800 */
[----:B------:R-:W-:Y:S01]  /*d050*/  SHF.R.S32.HI R11, RZ, 0x1f, R11 ;  /* 0x0000001fff0b7819 */ /* 0x000fe2000001140b */
[----:B------:R-:W-:Y:S02]  /*d060*/  IMAD.X R12, R12, 0x1, R28, P6 ;  /* 0x000000010c0c7824 */ /* 0x000fe400030e061c */
[----:B------:R0:W-:Y:S01]  /*d070*/  STL [R1+0xcd4], R14 ;  /* 0x000cd40e01007387 */ /* 0x0001e20000100800 */
[----:B-1----:R-:W-:-:S03]  /*d080*/  IADD3 R13, P5, R36, R57, RZ ;  /* 0x00000039240d7210 */ /* 0x002fc60007fbe0ff */
[----:B------:R-:W5:Y:S04]  /*d090*/  LDL.LU R36, [R1+0x6c] ;  /* 0x00006c0001247983 */ /* 0x000f680000300800 */
[----:B------:R1:W-:Y:S01]  /*d0a0*/  STL [R1+0xd10], R13 ;  /* 0x000d100d01007387 */ /* 0x0003e20000100800 */
[----:B------:R-:W-:Y:S02]  /*d0b0*/  SHF.R.S32.HI R10, RZ, 0x1f, R10 ;  /* 0x0000001fff0a7819 */ /* 0x000fe4000001140a */
[----:B0-----:R-:W-:Y:S01]  /*d0c0*/  IADD3 R14, P6, R39, R3, RZ ;  /* 0x00000003270e7210 */ /* 0x001fe20007fde0ff */
[----:B------:R0:W-:Y:S01]  /*d0d0*/  STL [R1+0xcdc], R12 ;  /* 0x000cdc0c01007387 */ /* 0x0001e20000100800 */
[----:B-1----:R-:W-:-:S03]  /*d0e0*/  IMAD.X R13, R11, 0x1, R25, P0 ;  /* 0x000000010b0d7824 */ /* 0x002fc600000e0619 */
[----:B------:R-:W-:Y:S01]  /*d0f0*/  STL [R1+0xd18], R14 ;  /* 0x000d180e01007387 */ /* 0x000fe20000100800 */
[----:B------:R-:W-:-:S03]  /*d100*/  IMAD.X R11, R11, 0x1, R28, P1 ;  /* 0x000000010b0b7824 */ /* 0x000fc600008e061c */
[----:B------:R1:W-:Y:S01]  /*d110*/  STL [R1+0xce4], R13 ;  /* 0x000ce40d01007387 */ /* 0x0003e20000100800 */
[----:B0-----:R-:W-:-:S03]  /*d120*/  IADD3 R12, P0, R39, R57, RZ ;  /* 0x00000039270c7210 */ /* 0x001fc60007f1e0ff */
[----:B------:R-:W5:Y:S04]  /*d130*/  LDL.LU R39, [R1+0x7c] ;  /* 0x00007c0001277983 */ /* 0x000f680000300800 */
[----:B------:R0:W-:Y:S01]  /*d140*/  STL [R1+0xd20], R12 ;  /* 0x000d200c01007387 */ /* 0x0001e20000100800 */
[----:B-1----:R-:W-:-:S03]  /*d150*/  IADD3 R13, P1, R30, R3, RZ ;  /* 0x000000031e0d7210 */ /* 0x002fc60007f3e0ff */
[----:B------:R1:W-:Y:S01]  /*d160*/  STL [R1+0xcec], R11 ;  /* 0x000cec0b01007387 */ /* 0x0003e20000100800 */
[----:B0-----:R-:W-:-:S03]  /*d170*/  IMAD.X R12, R10, 0x1, R25, P2 ;  /* 0x000000010a0c7824 */ /* 0x001fc600010e0619 */
[----:B------:R-:W-:Y:S01]  /*d180*/  STL [R1+0xd28], R13 ;  /* 0x000d280d01007387 */ /* 0x000fe20000100800 */
[----:B------:R-:W-:-:S03]  /*d190*/  SHF.R.S32.HI R9, RZ, 0x1f, R9 ;  /* 0x0000001fff097819 */ /* 0x000fc60000011409 */
[----:B------:R0:W-:Y:S01]  /*d1a0*/  STL [R1+0xcf4], R12 ;  /* 0x000cf40c01007387 */ /* 0x0001e20000100800 */
[----:B-1----:R-:W-:-:S03]  /*d1b0*/  IADD3 R11, P2, R30, R57, RZ ;  /* 0x000000391e0b7210 */ /* 0x002fc60007f5e0ff */
        /* <DEDUP_REMOVED lines=19> */
[----:B------:R-:W-:Y:S01]  /*d2f0*/  SHF.R.S32.HI R7, RZ, 0x1f, R7 ;  /* 0x0000001fff077819 */ /* 0x000fe20000011407 */
[----:B------:R-:W-:-:S02]  /*d300*/  IMAD.X R8, R8, 0x1, R28, P0 ;  /* 0x0000000108087824 */ /* 0x000fc400000e061c */
        /* <DEDUP_REMOVED lines=30> */
[----:B0-----:R-:W-:-:S03]  /*d4f0*/  IADD3 R7, P6, R39, R3, RZ ;  /* 0x0000000327077210 */ /* 0x001fc60007fde0ff */
        /* <DEDUP_REMOVED lines=18> */
[----:B0-----:R-:W-:-:S03]  /*d620*/  IMAD.X R5, R24, 0x1, R25, P4 ;  /* 0x0000000118057824 */ /* 0x001fc600020e0619 */
[----:B------:R0:W-:Y:S01]  /*d630*/  STL [R1+0xd48], R2 ;  /* 0x000d480201007387 */ /* 0x0001e20000100800 */
[C---:B-1----:R-:W-:Y:S02]  /*d640*/  IADD3 R4, P3, R38.reuse, R3, RZ ;  /* 0x0000000326047210 */ /* 0x042fe40007f7e0ff */
[----:B0-----:R-:W-:-:S03]  /*d650*/  IADD3 R2, P4, R38, R57, RZ ;  /* 0x0000003926027210 */ /* 0x001fc60007f9e0ff */
[----:B------:R0:W-:Y:S04]  /*d660*/  STL [R1+0xd68], R4 ;  /* 0x000d680401007387 */ /* 0x0001e80000100800 */
[----:B------:R1:W-:Y:S01]  /*d670*/  STL [R1+0xd4c], R5 ;  /* 0x000d4c0501007387 */ /* 0x0003e20000100800 */
[----:B------:R-:W-:-:S03]  /*d680*/  SHF.R.S32.HI R27, RZ, 0x1f, R27 ;  /* 0x0000001fff1b7819 */ /* 0x000fc6000001141b */
[----:B------:R-:W5:Y:S01]  /*d690*/  LDL.LU R38, [R1+0xdc] ;  /* 0x0000dc0001267983 */ /* 0x000f620000300800 */
[----:B0-----:R-:W-:-:S03]  /*d6a0*/  IMAD.X R4, R24, 0x1, R28, P5 ;  /* 0x0000000118047824 */ /* 0x001fc600028e061c */
[----:B------:R2:W-:Y:S01]  /*d6b0*/  STL [R1+0xd70], R2 ;  /* 0x000d700201007387 */ /* 0x0005e20000100800 */
[----:B-1----:R-:W-:-:S03]  /*d6c0*/  IMAD.X R5, R27, 0x1, R25, P6 ;  /* 0x000000011b057824 */ /* 0x002fc600030e0619 */
[----:B------:R0:W-:Y:S01]  /*d6d0*/  STL [R1+0xd50], R4 ;  /* 0x000d500401007387 */ /* 0x0001e20000100800 */
[C---:B--2---:R-:W-:Y:S02]  /*d6e0*/  IADD3 R2, P5, R37.reuse, R3, RZ ;  /* 0x0000000325027210 */ /* 0x044fe40007fbe0ff */
[----:B0-----:R-:W-:-:S03]  /*d6f0*/  IADD3 R4, P6, R37, R57, RZ ;  /* 0x0000003925047210 */ /* 0x001fc60007fde0ff */
[----:B------:R0:W-:Y:S04]  /*d700*/  STL [R1+0xd78], R2 ;  /* 0x000d780201007387 */ /* 0x0001e80000100800 */
[----:B------:R1:W-:Y:S04]  /*d710*/  STL [R1+0xd54], R5 ;  /* 0x000d540501007387 */ /* 0x0003e80000100800 */
[----:B------:R-:W2:Y:S01]  /*d720*/  LDL.LU R37, [R1+0xe8] ;  /* 0x0000e80001257983 */ /* 0x000ea20000300800 */
[----:B0-----:R-:W-:-:S03]  /*d730*/  IMAD.X R2, R27, 0x1, R28, P0 ;  /* 0x000000011b027824 */ /* 0x001fc600000e061c */
[----:B------:R3:W-:Y:S01]  /*d740*/  STL [R1+0xd80], R4 ;  /* 0x000d800401007387 */ /* 0x0007e20000100800 */
[----:B-1----:R-:W-:-:S03]  /*d750*/  IMAD.X R5, R29, 0x1, R25, P1 ;  /* 0x000000011d057824 */ /* 0x002fc600008e0619 */
[----:B------:R0:W-:Y:S01]  /*d760*/  STL [R1+0xd58], R2 ;  /* 0x000d580201007387 */ /* 0x0001e20000100800 */
[C---:B---3--:R-:W-:Y:S02]  /*d770*/  IADD3 R4, P0, R35.reuse, R3, RZ ;  /* 0x0000000323047210 */ /* 0x048fe40007f1e0ff */
[----:B0-----:R-:W-:-:S03]  /*d780*/  IADD3 R2, P1, R35, R57, RZ ;  /* 0x0000003923027210 */ /* 0x001fc60007f3e0ff */
[----:B------:R0:W-:Y:S04]  /*d790*/  STL [R1+0xd88], R4 ;  /* 0x000d880401007387 */ /* 0x0001e80000100800 */
[----:B------:R1:W-:Y:S04]  /*d7a0*/  STL [R1+0xd5c], R5 ;  /* 0x000d5c0501007387 */ /* 0x0003e80000100800 */
[----:B------:R-:W3:Y:S01]  /*d7b0*/  LDL.LU R35, [R1+0xec] ;  /* 0x0000ec0001237983 */ /* 0x000ee20000300800 */
[----:B0-----:R-:W-:-:S03]  /*d7c0*/  IMAD.X R4, R29, 0x1, R28, P2 ;  /* 0x000000011d047824 */ /* 0x001fc600010e061c */
[----:B------:R4:W-:Y:S01]  /*d7d0*/  STL [R1+0xd90], R2 ;  /* 0x000d900201007387 */ /* 0x0009e20000100800 */
[----:B-1----:R-:W-:-:S03]  /*d7e0*/  IMAD.X R5, R31, 0x1, R25, P3 ;  /* 0x000000011f057824 */ /* 0x002fc600018e0619 */
[----:B------:R0:W-:Y:S01]  /*d7f0*/  STL [R1+0xd60], R4 ;  /* 0x000d600401007387 */ /* 0x0001e20000100800 */
[C---:B----4-:R-:W-:Y:S02]  /*d800*/  IADD3 R2, P2, R26.reuse, R3, RZ ;  /* 0x000000031a027210 */ /* 0x050fe40007f5e0ff */
[----:B0-----:R-:W-:-:S03]  /*d810*/  IADD3 R4, P3, R26, R57, RZ ;  /* 0x000000391a047210 */ /* 0x001fc60007f7e0ff */
[----:B------:R0:W-:Y:S04]  /*d820*/  STL [R1+0xd98], R2 ;  /* 0x000d980201007387 */ /* 0x0001e80000100800 */
[----:B------:R5:W-:Y:S04]  /*d830*/  STL [R1+0xd64], R5 ;  /* 0x000d640501007387 */ /* 0x000be80000100800 */
[----:B------:R-:W4:Y:S01]  /*d840*/  LDL.LU R26, [R1+0xf0] ;  /* 0x0000f000011a7983 */ /* 0x000f220000300800 */
[----:B0-----:R-:W-:-:S03]  /*d850*/  IMAD.X R2, R31, 0x1, R28, P4 ;  /* 0x000000011f027824 */ /* 0x001fc600020e061c */
[----:B------:R-:W-:Y:S01]  /*d860*/  STL [R1+0xda0], R4 ;  /* 0x000da00401007387 */ /* 0x000fe20000100800 */
[----:B-----5:R-:W-:-:S03]  /*d870*/  IADD3 R5, P4, R36, R3, RZ ;  /* 0x0000000324057210 */ /* 0x020fc60007f9e0ff */
[----:B------:R0:W-:Y:S04]  /*d880*/  STL [R1+0xd6c], R2 ;  /* 0x000d6c0201007387 */ /* 0x0001e80000100800 */
[----:B------:R-:W-:Y:S01]  /*d890*/  STL [R1+0xda8], R5 ;  /* 0x000da80501007387 */ /* 0x000fe20000100800 */
[--C-:B0-----:R-:W-:Y:S01]  /*d8a0*/  IMAD.X R2, R32, 0x1, R25.reuse, P5 ;  /* 0x0000000120027824 */ /* 0x101fe200028e0619 */
[----:B------:R-:W-:Y:S02]  /*d8b0*/  IADD3 R4, P5, R36, R57, RZ ;  /* 0x0000003924047210 */ /* 0x000fe40007fbe0ff */
[----:B------:R-:W5:Y:S04]  /*d8c0*/  LDL.LU R36, [R1+0x100] ;  /* 0x0001000001247983 */ /* 0x000f680000300800 */
[----:B------:R0:W-:Y:S04]  /*d8d0*/  STL [R1+0xd74], R2 ;  /* 0x000d740201007387 */ /* 0x0001e80000100800 */
[----:B------:R1:W-:Y:S01]  /*d8e0*/  STL [R1+0xdb0], R4 ;  /* 0x000db00401007387 */ /* 0x0003e20000100800 */
[----:B0-----:R-:W-:Y:S01]  /*d8f0*/  IMAD.X R2, R32, 0x1, R28, P6 ;  /* 0x0000000120027824 */ /* 0x001fe200030e061c */
[----:B------:R-:W-:Y:S01]  /*d900*/  IADD3 R5, P6, R39, R3, RZ ;  /* 0x0000000327057210 */ /* 0x000fe20007fde0ff */
[----:B-1----:R-:W-:-:S03]  /*d910*/  IMAD.X R4, R33, 0x1, R25, P0 ;  /* 0x0000000121047824 */ /* 0x002fc600000e0619 */
[----:B------:R0:W-:Y:S04]  /*d920*/  STL [R1+0xd7c], R2 ;  /* 0x000d7c0201007387 */ /* 0x0001e80000100800 */
[----:B------:R-:W-:Y:S01]  /*d930*/  STL [R1+0xdb8], R5 ;  /* 0x000db80501007387 */ /* 0x000fe20000100800 */
[----:B0-----:R-:W-:-:S03]  /*d940*/  IADD3 R2, P0, R39, R57, RZ ;  /* 0x0000003927027210 */ /* 0x001fc60007f1e0ff */
        /* <DEDUP_REMOVED lines=9> */
[----:B------:R-:W5:Y:S01]  /*d9e0*/  LDL.LU R30, [R1+0x118] ;  /* 0x00011800011e7983 */ /* 0x000f620000300800 */
[----:B------:R-:W-:-:S03]  /*d9f0*/  SHF.R.S32.HI R41, RZ, 0x1f, R41 ;  /* 0x0000001fff297819 */ /* 0x000fc60000011429 */
        /* <DEDUP_REMOVED lines=12> */
[----:B0-----:R-:W-:Y:S02]  /*dac0*/  IMAD.X R4, R41, 0x1, R28, P5 ;  /* 0x0000000129047824 */ /* 0x001fe400028e061c */
[----:B-1----:R-:W-:-:S03]  /*dad0*/  IMAD.X R2, R48, 0x1, R25, P6 ;  /* 0x0000000130027824 */ /* 0x002fc600030e0619 */
[----:B------:R0:W-:Y:S01]  /*dae0*/  STL [R1+0xdac], R4 ;  /* 0x000dac0401007387 */ /* 0x0001e20000100800 */
[C---:B--2---:R-:W-:Y:S02]  /*daf0*/  IADD3 R5, P5, R37.reuse, R3, RZ ;  /* 0x0000000325057210 */ /* 0x044fe40007fbe0ff */
[----:B0-----:R-:W-:-:S03]  /*db00*/  IADD3 R4, P6, R37, R57, RZ ;  /* 0x0000003925047210 */ /* 0x001fc60007fde0ff */
[----:B------:R0:W-:Y:S04]  /*db10*/  STL [R1+0xde8], R5 ;  /* 0x000de80501007387 */ /* 0x0001e80000100800 */
[----:B------:R-:W2:Y:S01]  /*db20*/  LDL.LU R37, [R1+0x114] ;  /* 0x0001140001257983 */ /* 0x000ea20000300800 */
[----:B------:R-:W-:-:S03]  /*db30*/  SHF.R.S32.HI R49, RZ, 0x1f, R49 ;  /* 0x0000001fff317819 */ /* 0x000fc60000011431 */
[----:B------:R1:W-:Y:S02]  /*db40*/  STL [R1+0xdb4], R2 ;  /* 0x000db40201007387 */ /* 0x0003e40000100800 */
[----:B0-----:R-:W-:Y:S02]  /*db50*/  IMAD.X R5, R49, 0x1, R25, P1 ;  /* 0x0000000131057824 */ /* 0x001fe400008e0619 */
[----:B------:R3:W-:Y:S01]  /*db60*/  STL [R1+0xdf0], R4 ;  /* 0x000df00401007387 */ /* 0x0007e20000100800 */
[----:B-1----:R-:W-:Y:S01]  /*db70*/  IMAD.X R2, R48, 0x1, R28, P0 ;  /* 0x0000000130027824 */ /* 0x002fe200000e061c */
[----:B---3--:R-:W-:-:S04]  /*db80*/  IADD3 R4, P0, R35, R3, RZ ;  /* 0x0000000323047210 */ /* 0x008fc80007f1e0ff */
[----:B------:R0:W-:Y:S01]  /*db90*/  STL [R1+0xdbc], R2 ;  /* 0x000dbc0201007387 */ /* 0x0001e20000100800 */
[----:B------:R-:W-:-:S03]  /*dba0*/  SHF.R.S32.HI R51, RZ, 0x1f, R51 ;  /* 0x0000001fff337819 */ /* 0x000fc60000011433 */
[----:B------:R1:W-:Y:S04]  /*dbb0*/  STL [R1+0xdf8], R4 ;  /* 0x000df80401007387 */ /* 0x0003e80000100800 */
[----:B------:R-:W-:Y:S01]  /*dbc0*/  STL [R1+0xdc4], R5 ;  /* 0x000dc40501007387 */ /* 0x000fe20000100800 */
[----:B0-----:R-:W-:-:S03]  /*dbd0*/  IADD3 R2, P1, R35, R57, RZ ;  /* 0x0000003923027210 */ /* 0x001fc60007f3e0ff */
[----:B------:R-:W3:Y:S01]  /*dbe0*/  LDL.LU R35, [R1+0x110] ;  /* 0x0001100001237983 */ /* 0x000ee20000300800 */
[----:B-1----:R-:W-:-:S03]  /*dbf0*/  IMAD.X R4, R49, 0x1, R28, P2 ;  /* 0x0000000131047824 */ /* 0x002fc600010e061c */
[----:B------:R4:W-:Y:S04]  /*dc00*/  STL [R1+0xe00], R2 ;  /* 0x000e000201007387 */ /* 0x0009e80000100800 */
[----:B------:R0:W-:Y:S01]  /*dc10*/  STL [R1+0xdcc], R4 ;  /* 0x000dcc0401007387 */ /* 0x0001e20000100800 */
[C---:B----4-:R-:W-:Y:S01]  /*dc20*/  IADD3 R2, P2, R26.reuse, R3, RZ ;  /* 0x000000031a027210 */ /* 0x050fe20007f5e0ff */
[----:B0-----:R-:W-:Y:S01]  /*dc30*/  IMAD.X R4, R51, 0x1, R25, P3 ;  /* 0x0000000133047824 */ /* 0x001fe200018e0619 */
[----:B------:R-:W-:-:S03]  /*dc40*/  IADD3 R5, P3, R26, R57, RZ ;  /* 0x000000391a057210 */ /* 0x000fc60007f7e0ff */
[----:B------:R0:W-:Y:S01]  /*dc50*/  STL [R1+0xe08], R2 ;  /* 0x000e080201007387 */ /* 0x0001e20000100800 */
[----:B------:R-:W-:-:S03]  /*dc60*/  SHF.R.S32.HI R52, RZ, 0x1f, R52 ;  /* 0x0000001fff347819 */ /* 0x000fc60000011434 */
[----:B------:R5:W-:Y:S04]  /*dc70*/  STL [R1+0xdd4], R4 ;  /* 0x000dd40401007387 */ /* 0x000be80000100800 */
[----:B------:R1:W-:Y:S01]  /*dc80*/  STL [R1+0xe10], R5 ;  /* 0x000e100501007387 */ /* 0x0003e20000100800 */
[----:B0-----:R-:W-:-:S03]  /*dc90*/  IMAD.X R2, R51, 0x1, R28, P4 ;  /* 0x0000000133027824 */ /* 0x001fc600020e061c */
[----:B------:R-:W4:Y:S01]  /*dca0*/  LDL.LU R23, [R1+0x10c] ;  /* 0x00010c0001177983 */ /* 0x000f220000300800 */
[----:B-----5:R-:W-:-:S03]  /*dcb0*/  IADD3 R4, P4, R36, R3, RZ ;  /* 0x0000000324047210 */ /* 0x020fc60007f9e0ff */
[----:B------:R0:W-:Y:S01]  /*dcc0*/  STL [R1+0xddc], R2 ;  /* 0x000ddc0201007387 */ /* 0x0001e20000100800 */
[----:B------:R-:W-:Y:S01]  /*dcd0*/  SHF.R.S32.HI R53, RZ, 0x1f, R53 ;  /* 0x0000001fff357819 */ /* 0x000fe20000011435 */
[C---:B-1----:R-:W-:Y:S02]  /*dce0*/  IMAD.X R5, R52.reuse, 0x1, R28, P6 ;  /* 0x0000000134057824 */ /* 0x042fe400030e061c */
[----:B------:R1:W-:Y:S01]  /*dcf0*/  STL [R1+0xe18], R4 ;  /* 0x000e180401007387 */ /* 0x0003e20000100800 */
[----:B0-----:R-:W-:Y:S01]  /*dd00*/  IMAD.X R2, R52, 0x1, R25, P5 ;  /* 0x0000000134027824 */ /* 0x001fe200028e0619 */
[----:B-1----:R-:W-:-:S04]  /*dd10*/  IADD3 R4, P5, R36, R57, RZ ;  /* 0x0000003924047210 */ /* 0x002fc80007fbe0ff */
[----:B------:R-:W-:Y:S04]  /*dd20*/  STL [R1+0xde4], R2 ;  /* 0x000de40201007387 */ /* 0x000fe80000100800 */
[----:B------:R0:W-:Y:S04]  /*dd30*/  STL [R1+0xe20], R4 ;  /* 0x000e200401007387 */ /* 0x0001e80000100800 */
[----:B------:R-:W-:Y:S04]  /*dd40*/  STL [R1+0xdec], R5 ;  /* 0x000dec0501007387 */ /* 0x000fe80000100800 */
[----:B------:R-:W5:Y:S01]  /*dd50*/  LDL.LU R36, [R1+0x104] ;  /* 0x0001040001247983 */ /* 0x000f620000300800 */
[----:B0-----:R-:W-:Y:S01]  /*dd60*/  IMAD.X R4, R53, 0x1, R25, P0 ;  /* 0x0000000135047824 */ /* 0x001fe200000e0619 */
[----:B------:R-:W-:-:S02]  /*dd70*/  IADD3 R2, P6, R39, R3, RZ ;  /* 0x0000000327027210 */ /* 0x000fc40007fde0ff */
[----:B------:R-:W-:-:S03]  /*dd80*/  SHF.R.S32.HI R54, RZ, 0x1f, R54 ;  /* 0x0000001fff367819 */ /* 0x000fc60000011436 */
[----:B------:R0:W-:Y:S04]  /*dd90*/  STL [R1+0xe28], R2 ;  /* 0x000e280201007387 */ /* 0x0001e80000100800 */
[----:B------:R1:W-:Y:S01]  /*dda0*/  STL [R1+0xdf4], R4 ;  /* 0x000df40401007387 */ /* 0x0003e20000100800 */
[----:B0-----:R-:W-:Y:S01]  /*ddb0*/  IADD3 R2, P0, R39, R57, RZ ;  /* 0x0000003927027210 */ /* 0x001fe20007f1e0ff */
[----:B-1----:R-:W-:-:S04]  /*ddc0*/  IMAD.X R4, R53, 0x1, R28, P1 ;  /* 0x0000000135047824 */ /* 0x002fc800008e061c */
[----:B------:R0:W-:Y:S04]  /*ddd0*/  STL [R1+0xe30], R2 ;  /* 0x000e300201007387 */ /* 0x0001e80000100800 */
[----:B------:R1:W-:Y:S01]  /*dde0*/  STL [R1+0xdfc], R4 ;  /* 0x000dfc0401007387 */ /* 0x0003e20000100800 */
[----:B------:R-:W-:Y:S01]  /*ddf0*/  IADD3 R5, P1, R30, R3, RZ ;  /* 0x000000031e057210 */ /* 0x000fe20007f3e0ff */
[----:B0-----:R-:W-:Y:S01]  /*de00*/  IMAD.X R2, R54, 0x1, R25, P2 ;  /* 0x0000000136027824 */ /* 0x001fe200010e0619 */
[----:B-1----:R-:W-:-:S03]  /*de10*/  IADD3 R4, P2, R30, R57, RZ ;  /* 0x000000391e047210 */ /* 0x002fc60007f5e0ff */
[----:B------:R0:W-:Y:S04]  /*de20*/  STL [R1+0xe38], R5 ;  /* 0x000e380501007387 */ /* 0x0001e80000100800 */
[----:B------:R-:W5:Y:S01]  /*de30*/  LDL.LU R40, [R1+0xfc] ;  /* 0x0000fc0001287983 */ /* 0x000f620000300800 */
[----:B------:R-:W-:-:S03]  /*de40*/  SHF.R.S32.HI R55, RZ, 0x1f, R55 ;  /* 0x0000001fff377819 */ /* 0x000fc60000011437 */
[----:B------:R1:W-:Y:S04]  /*de50*/  STL [R1+0xe04], R2 ;  /* 0x000e040201007387 */ /* 0x0003e80000100800 */
[----:B------:R1:W-:Y:S01]  /*de60*/  STL [R1+0xe40], R4 ;  /* 0x000e400401007387 */ /* 0x0003e20000100800 */
[----:B0-----:R-:W-:Y:S02]  /*de70*/  IMAD.X R5, R55, 0x1, R25, P4 ;  /* 0x0000000137057824 */ /* 0x001fe400020e0619 */
[----:B-1----:R-:W-:Y:S01]  /*de80*/  IMAD.X R2, R54, 0x1, R28, P3 ;  /* 0x0000000136027824 */ /* 0x002fe200018e061c */
[----:B------:R-:W-:-:S04]  /*de90*/  IADD3 R4, P3, R38, R3, RZ ;  /* 0x0000000326047210 */ /* 0x000fc80007f7e0ff */
[----:B------:R0:W-:Y:S04]  /*dea0*/  STL [R1+0xe0c], R2 ;  /* 0x000e0c0201007387 */ /* 0x0001e80000100800 */
[----:B------:R1:W-:Y:S01]  /*deb0*/  STL [R1+0xe48], R4 ;  /* 0x000e480401007387 */ /* 0x0003e20000100800 */
[----:B0-----:R-:W-:-:S03]  /*dec0*/  IADD3 R2, P4, R38, R57, RZ ;  /* 0x0000003926027210 */ /* 0x001fc60007f9e0ff */
[----:B------:R0:W-:Y:S01]  /*ded0*/  STL [R1+0xe14], R5 ;  /* 0x000e140501007387 */ /* 0x0001e20000100800 */
[----:B-1----:R-:W-:-:S03]  /*dee0*/  IMAD.X R4, R55, 0x1, R28, P5 ;  /* 0x0000000137047824 */ /* 0x002fc600028e061c */
[----:B------:R-:W5:Y:S01]  /*def0*/  LDL.LU R26, [R1+0xf8] ;  /* 0x0000f800011a7983 */ /* 0x000f620000300800 */
[----:B------:R-:W-:-:S03]  /*df00*/  SHF.R.S32.HI R56, RZ, 0x1f, R56 ;  /* 0x0000001fff387819 */ /* 0x000fc60000011438 */
[----:B------:R-:W-:Y:S04]  /*df10*/  STL [R1+0xe50], R2 ;  /* 0x000e500201007387 */ /* 0x000fe80000100800 */
[----:B------:R1:W-:Y:S04]  /*df20*/  STL [R1+0xe1c], R4 ;  /* 0x000e1c0401007387 */ /* 0x0003e80000100800 */
[----:B------:R-:W5:Y:S01]  /*df30*/  LDL.LU R39, [R1] ;  /* 0x0000000001277983 */ /* 0x000f620000300800 */
[C---:B0-----:R-:W-:Y:S02]  /*df40*/  IMAD.X R5, R56.reuse, 0x1, R25, P6 ;  /* 0x0000000138057824 */ /* 0x041fe400030e0619 */
[----:B-1----:R-:W-:Y:S01]  /*df50*/  IMAD.X R4, R56, 0x1, R28, P0 ;  /* 0x0000000138047824 */ /* 0x002fe200000e061c */
[----:B--2---:R-:W-:-:S05]  /*df60*/  IADD3 R2, P5, R37, R3, RZ ;  /* 0x0000000325027210 */ /* 0x004fca0007fbe0ff */
[----:B------:R0:W-:Y:S04]  /*df70*/  STL [R1+0xe58], R2 ;  /* 0x000e580201007387 */ /* 0x0001e80000100800 */
[----:B------:R-:W-:Y:S04]  /*df80*/  STL [R1+0xe24], R5 ;  /* 0x000e240501007387 */ /* 0x000fe80000100800 */
[----:B------:R-:W2:Y:S01]  /*df90*/  LDL.LU R30, [R1+0xf4] ;  /* 0x0000f400011e7983 */ /* 0x000ea20000300800 */
[----:B0-----:R-:W-:-:S05]  /*dfa0*/  IADD3 R2, P6, R37, R57, RZ ;  /* 0x0000003925027210 */ /* 0x001fca0007fde0ff */
[----:B------:R3:W-:Y:S04]  /*dfb0*/  STL [R1+0xe60], R2 ;  /* 0x000e600201007387 */ /* 0x0007e80000100800 */
[----:B------:R0:W-:Y:S04]  /*dfc0*/  STL [R1+0xe2c], R4 ;  /* 0x000e2c0401007387 */ /* 0x0001e80000100800 */
[----:B------:R-:W2:Y:S01]  /*dfd0*/  LDL.LU R38, [R1+0x4] ;  /* 0x0000040001267983 */ /* 0x000ea20000300800 */
[----:B------:R-:W-:Y:S02]  /*dfe0*/  SHF.R.S32.HI R58, RZ, 0x1f, R58 ;  /* 0x0000001fff3a7819 */ /* 0x000fe4000001143a */
[----:B---3--:R-:W-:-:S03]  /*dff0*/  IADD3 R2, P0, R35, R3, RZ ;  /* 0x0000000323027210 */ /* 0x008fc60007f1e0ff */
[C---:B------:R-:W-:Y:S02]  /*e000*/  IMAD.X R5, R58.reuse, 0x1, R25, P1 ;  /* 0x000000013a057824 */ /* 0x040fe400008e0619 */
[----:B------:R1:W-:Y:S01]  /*e010*/  STL [R1+0xe68], R2 ;  /* 0x000e680201007387 */ /* 0x0003e20000100800 */
[----:B0-----:R-:W-:Y:S01]  /*e020*/  IMAD.X R4, R58, 0x1, R28, P2 ;  /* 0x000000013a047824 */ /* 0x001fe200010e061c */
[----:B------:R-:W-:Y:S02]  /*e030*/  SHF.R.S32.HI R59, RZ, 0x1f, R59 ;  /* 0x0000001fff3b7819 */ /* 0x000fe4000001143b */
[----:B------:R0:W-:Y:S04]  /*e040*/  STL [R1+0xe34], R5 ;  /* 0x000e340501007387 */ /* 0x0001e80000100800 */
[----:B------:R-:W3:Y:S01]  /*e050*/  LDL.LU R37, [R1+0xe4] ;  /* 0x0000e40001257983 */ /* 0x000ee20000300800 */
[----:B-1----:R-:W-:-:S05]  /*e060*/  IADD3 R2, P1, R35, R57, RZ ;  /* 0x0000003923027210 */ /* 0x002fca0007f3e0ff */
[----:B------:R4:W-:Y:S01]  /*e070*/  STL [R1+0xe70], R2 ;  /* 0x000e700201007387 */ /* 0x0009e20000100800 */
[----:B0-----:R-:W-:-:S03]  /*e080*/  IMAD.X R5, R59, 0x1, R25, P3 ;  /* 0x000000013b057824 */ /* 0x001fc600018e0619 */
[----:B------:R0:W-:Y:S04]  /*e090*/  STL [R1+0xe3c], R4 ;  /* 0x000e3c0401007387 */ /* 0x0001e80000100800 */
[----:B------:R-:W3:Y:S01]  /*e0a0*/  LDL.LU R35, [R1+0x8] ;  /* 0x0000080001237983 */ /* 0x000ee20000300800 */
[----:B----4-:R-:W-:Y:S01]  /*e0b0*/  IADD3 R2, P2, R23, R3, RZ ;  /* 0x0000000317027210 */ /* 0x010fe20007f5e0ff */
[----:B0-----:R-:W-:-:S04]  /*e0c0*/  IMAD.X R4, R59, 0x1, R28, P4 ;  /* 0x000000013b047824 */ /* 0x001fc800020e061c */
[----:B------:R0:W-:Y:S01]  /*e0d0*/  STL [R1+0xe78], R2 ;  /* 0x000e780201007387 */ /* 0x0001e20000100800 */
[----:B------:R-:W-:-:S03]  /*e0e0*/  SHF.R.S32.HI R60, RZ, 0x1f, R60 ;  /* 0x0000001fff3c7819 */ /* 0x000fc6000001143c */
[----:B------:R1:W-:Y:S04]  /*e0f0*/  STL [R1+0xe44], R5 ;  /* 0x000e440501007387 */ /* 0x0003e80000100800 */
[----:B------:R-:W4:Y:S01]  /*e100*/  LDL.LU R22, [R1+0xe0] ;  /* 0x0000e00001167983 */ /* 0x000f220000300800 */
[----:B0-----:R-:W-:-:S05]  /*e110*/  IADD3 R2, P3, R23, R57, RZ ;  /* 0x0000003917027210 */ /* 0x001fca0007f7e0ff */
[----:B------:R5:W-:Y:S01]  /*e120*/  STL [R1+0xe80], R2 ;  /* 0x000e800201007387 */ /* 0x000be20000100800 */
[----:B-1----:R-:W-:-:S03]  /*e130*/  IMAD.X R5, R60, 0x1, R25, P5 ;  /* 0x000000013c057824 */ /* 0x002fc600028e0619 */
[----:B------:R0:W-:Y:S04]  /*e140*/  STL [R1+0xe4c], R4 ;  /* 0x000e4c0401007387 */ /* 0x0001e80000100800 */
[----:B------:R-:W4:Y:S01]  /*e150*/  LDL.LU R42, [R1+0xc] ;  /* 0x00000c00012a7983 */ /* 0x000f220000300800 */
[----:B-----5:R-:W-:Y:S01]  /*e160*/  IADD3 R2, P4, R36, R3, RZ ;  /* 0x0000000324027210 */ /* 0x020fe20007f9e0ff */
[----:B0-----:R-:W-:-:S04]  /*e170*/  IMAD.X R4, R60, 0x1, R28, P6 ;  /* 0x000000013c047824 */ /* 0x001fc800030e061c */
[----:B------:R0:W-:Y:S01]  /*e180*/  STL [R1+0xe88], R2 ;  /* 0x000e880201007387 */ /* 0x0001e20000100800 */
[----:B------:R-:W-:-:S03]  /*e190*/  SHF.R.S32.HI R61, RZ, 0x1f, R61 ;  /* 0x0000001fff3d7819 */ /* 0x000fc6000001143d */
[----:B------:R1:W-:Y:S04]  /*e1a0*/  STL [R1+0xe54], R5 ;  /* 0x000e540501007387 */ /* 0x0003e80000100800 */
[----:B------:R-:W5:Y:S01]  /*e1b0*/  LDL.LU R23, [R1+0xd8] ;  /* 0x0000d80001177983 */ /* 0x000f620000300800 */
[----:B0-----:R-:W-:-:S05]  /*e1c0*/  IADD3 R2, P5, R36, R57, RZ ;  /* 0x0000003924027210 */ /* 0x001fca0007fbe0ff */
[----:B------:R-:W-:Y:S01]  /*e1d0*/  STL [R1+0xe90], R2 ;  /* 0x000e900201007387 */ /* 0x000fe20000100800 */
[----:B-1----:R-:W-:-:S03]  /*e1e0*/  IMAD.X R5, R61, 0x1, R25, P0 ;  /* 0x000000013d057824 */ /* 0x002fc600000e0619 */
[----:B------:R0:W-:Y:S04]  /*e1f0*/  STL [R1+0xe5c], R4 ;  /* 0x000e5c0401007387 */ /* 0x0001e80000100800 */
[----:B------:R-:W5:Y:S01]  /*e200*/  LDL.LU R36, [R1+0x10] ;  /* 0x0000100001247983 */ /* 0x000f620000300800 */
[----:B0-----:R-:W-:Y:S01]  /*e210*/  IMAD.X R4, R61, 0x1, R28, P1 ;  /* 0x000000013d047824 */ /* 0x001fe200008e061c */
[----:B------:R-:W-:-:S05]  /*e220*/  IADD3 R2, P6, R40, R3, RZ ;  /* 0x0000000328027210 */ /* 0x000fca0007fde0ff */
[----:B------:R0:W-:Y:S04]  /*e230*/  STL [R1+0xe98], R2 ;  /* 0x000e980201007387 */ /* 0x0001e80000100800 */
[----:B------:R-:W-:Y:S04]  /*e240*/  STL [R1+0xe64], R5 ;  /* 0x000e640501007387 */ /* 0x000fe80000100800 */
[----:B------:R-:W5:Y:S01]  /*e250*/  LDL.LU R43, [R1+0xd4] ;  /* 0x0000d400012b7983 */ /* 0x000f620000300800 */
[----:B0-----:R-:W-:-:S05]  /*e260*/  IADD3 R2, P0, R40, R57, RZ ;  /* 0x0000003928027210 */ /* 0x001fca0007f1e0ff */
[----:B------:R0:W-:Y:S04]  /*e270*/  STL [R1+0xea0], R2 ;  /* 0x000ea00201007387 */ /* 0x0001e80000100800 */
[----:B------:R1:W-:Y:S04]  /*e280*/  STL [R1+0xe6c], R4 ;  /* 0x000e6c0401007387 */ /* 0x0003e80000100800 */
[----:B------:R-:W5:Y:S01]  /*e290*/  LDL.LU R40, [R1+0x14] ;  /* 0x0000140001287983 */ /* 0x000f620000300800 */
[----:B0-----:R-:W-:-:S05]  /*e2a0*/  IADD3 R2, P1, R26, R3, RZ ;  /* 0x000000031a027210 */ /* 0x001fca0007f3e0ff */
[----:B------:R0:W-:Y:S01]  /*e2b0*/  STL [R1+0xea8], R2 ;  /* 0x000ea80201007387 */ /* 0x0001e20000100800 */
[C---:B------:R-:W-:Y:S02]  /*e2c0*/  IMAD.X R5, R39.reuse, 0x1, R25, P2 ;  /* 0x0000000127057824 */ /* 0x040fe400010e0619 */
[----:B-1----:R-:W-:Y:S01]  /*e2d0*/  IMAD.X R4, R39, 0x1, R28, P3 ;  /* 0x0000000127047824 */ /* 0x002fe200018e061c */
[----:B0-----:R-:W-:Y:S02]  /*e2e0*/  IADD3 R2, P2, R26, R57, RZ ;  /* 0x000000391a027210 */ /* 0x001fe40007f5e0ff */
[----:B------:R-:W-:Y:S04]  /*e2f0*/  STL [R1+0xe74], R5 ;  /* 0x000e740501007387 */ /* 0x000fe80000100800 */
[----:B------:R-:W5:Y:S04]  /*e300*/  LDL.LU R26, [R1+0xd0] ;  /* 0x0000d000011a7983 */ /* 0x000f680000300800 */
[----:B------:R2:W-:Y:S04]  /*e310*/  STL [R1+0xeb0], R2 ;  /* 0x000eb00201007387 */ /* 0x0005e80000100800 */
[----:B------:R-:W-:Y:S04]  /*e320*/  STL [R1+0xe7c], R4 ;  /* 0x000e7c0401007387 */ /* 0x000fe80000100800 */
[----:B------:R-:W5:Y:S01]  /*e330*/  LDL.LU R39, [R1+0x30] ;  /* 0x0000300001277983 */ /* 0x000f620000300800 */
[----:B--2---:R-:W-:-:S05]  /*e340*/  IADD3 R2, P3, R30, R3, RZ ;  /* 0x000000031e027210 */ /* 0x004fca0007f7e0ff */
[----:B------:R0:W-:Y:S01]  /*e350*/  STL [R1+0xeb8], R2 ;  /* 0x000eb80201007387 */ /* 0x0001e20000100800 */
[----:B------:R-:W-:Y:S01]  /*e360*/  IMAD.X R5, R38, 0x1, R25, P4 ;  /* 0x0000000126057824 */ /* 0x000fe200020e0619 */
[----:B0-----:R-:W-:Y:S01]  /*e370*/  IADD3 R2, P4, R30, R57, RZ ;  /* 0x000000391e027210 */ /* 0x001fe20007f9e0ff */
[----:B------:R-:W-:-:S03]  /*e380*/  IMAD.X R4, R38, 0x1, R28, P5 ;  /* 0x0000000126047824 */ /* 0x000fc600028e061c */
[----:B------:R-:W-:Y:S04]  /*e390*/  STL [R1+0xe84], R5 ;  /* 0x000e840501007387 */ /* 0x000fe80000100800 */
[----:B------:R-:W2:Y:S04]  /*e3a0*/  LDL.LU R30, [R1+0xc4] ;  /* 0x0000c400011e7983 */ /* 0x000ea80000300800 */
[----:B------:R3:W-:Y:S04]  /*e3b0*/  STL [R1+0xec0], R2 ;  /* 0x000ec00201007387 */ /* 0x0007e80000100800 */
[----:B------:R0:W-:Y:S04]  /*e3c0*/  STL [R1+0xe8c], R4 ;  /* 0x000e8c0401007387 */ /* 0x0001e80000100800 */
[----:B------:R-:W2:Y:S01]  /*e3d0*/  LDL.LU R38, [R1+0x34] ;  /* 0x0000340001267983 */ /* 0x000ea20000300800 */
[----:B---3--:R-:W-:-:S05]  /*e3e0*/  IADD3 R2, P5, R37, R3, RZ ;  /* 0x0000000325027210 */ /* 0x008fca0007fbe0ff */
[----:B------:R1:W-:Y:S01]  /*e3f0*/  STL [R1+0xec8], R2 ;  /* 0x000ec80201007387 */ /* 0x0003e20000100800 */
[C---:B------:R-:W-:Y:S02]  /*e400*/  IMAD.X R5, R35.reuse, 0x1, R25, P6 ;  /* 0x0000000123057824 */ /* 0x040fe400030e0619 */
[----:B0-----:R-:W-:Y:S01]  /*e410*/  IMAD.X R4, R35, 0x1, R28, P0 ;  /* 0x0000000123047824 */ /* 0x001fe200000e061c */
[----:B-1----:R-:W-:Y:S02]  /*e420*/  IADD3 R2, P6, R37, R57, RZ ;  /* 0x0000003925027210 */ /* 0x002fe40007fde0ff */
[----:B------:R-:W-:Y:S04]  /*e430*/  STL [R1+0xe94], R5 ;  /* 0x000e940501007387 */ /* 0x000fe80000100800 */
[----:B------:R-:W3:Y:S04]  /*e440*/  LDL.LU R37, [R1+0xc0] ;  /* 0x0000c00001257983 */ /* 0x000ee80000300800 */
[----:B------:R4:W-:Y:S04]  /*e450*/  STL [R1+0xed0], R2 ;  /* 0x000ed00201007387 */ /* 0x0009e80000100800 */
[----:B------:R0:W-:Y:S04]  /*e460*/  STL [R1+0xe9c], R4 ;  /* 0x000e9c0401007387 */ /* 0x0001e80000100800 */
[----:B------:R-:W3:Y:S01]  /*e470*/  LDL.LU R35, [R1+0x38] ;  /* 0x0000380001237983 */ /* 0x000ee20000300800 */
[----:B----4-:R-:W-:-:S05]  /*e480*/  IADD3 R2, P0, R22, R3, RZ ;  /* 0x0000000316027210 */ /* 0x010fca0007f1e0ff */
[----:B------:R1:W-:Y:S01]  /*e490*/  STL [R1+0xed8], R2 ;  /* 0x000ed80201007387 */ /* 0x0003e20000100800 */
[C---:B------:R-:W-:Y:S02]  /*e4a0*/  IMAD.X R5, R42.reuse, 0x1, R25, P1 ;  /* 0x000000012a057824 */ /* 0x040fe400008e0619 */
[----:B0-----:R-:W-:-:S03]  /*e4b0*/  IMAD.X R4, R42, 0x1, R28, P2 ;  /* 0x000000012a047824 */ /* 0x001fc600010e061c */
[----:B------:R-:W-:Y:S01]  /*e4c0*/  STL [R1+0xea4], R5 ;  /* 0x000ea40501007387 */ /* 0x000fe20000100800 */
[----:B-1----:R-:W-:-:S03]  /*e4d0*/  IADD3 R2, P1, R22, R57, RZ ;  /* 0x0000003916027210 */ /* 0x002fc60007f3e0ff */
[----:B------:R-:W4:Y:S04]  /*e4e0*/  LDL.LU R22, [R1+0xb8] ;  /* 0x0000b80001167983 */ /* 0x000f280000300800 */
[----:B------:R5:W-:Y:S04]  /*e4f0*/  STL [R1+0xee0], R2 ;  /* 0x000ee00201007387 */ /* 0x000be80000100800 */
[----:B------:R0:W-:Y:S04]  /*e500*/  STL [R1+0xeac], R4 ;  /* 0x000eac0401007387 */ /* 0x0001e80000100800 */
[----:B------:R-:W4:Y:S01]  /*e510*/  LDL.LU R42, [R1+0x40] ;  /* 0x00004000012a7983 */ /* 0x000f220000300800 */
[----:B-----5:R-:W-:-:S05]  /*e520*/  IADD3 R2, P2, R23, R3, RZ ;  /* 0x0000000317027210 */ /* 0x020fca0007f5e0ff */
[----:B------:R1:W-:Y:S01]  /*e530*/  STL [R1+0xee8], R2 ;  /* 0x000ee80201007387 */ /* 0x0003e20000100800 */
[C---:B------:R-:W-:Y:S02]  /*e540*/  IMAD.X R5, R36.reuse, 0x1, R25, P3 ;  /* 0x0000000124057824 */ /* 0x040fe400018e0619 */
[----:B0-----:R-:W-:-:S03]  /*e550*/  IMAD.X R4, R36, 0x1, R28, P4 ;  /* 0x0000000124047824 */ /* 0x001fc600020e061c */
[----:B------:R-:W-:Y:S01]  /*e560*/  STL [R1+0xeb4], R5 ;  /* 0x000eb40501007387 */ /* 0x000fe20000100800 */
[----:B-1----:R-:W-:-:S03]  /*e570*/  IADD3 R2, P3, R23, R57, RZ ;  /* 0x0000003917027210 */ /* 0x002fc60007f7e0ff */
[----:B------:R-:W5:Y:S04]  /*e580*/  LDL.LU R23, [R1+0xb0] ;  /* 0x0000b00001177983 */ /* 0x000f680000300800 */
[----:B------:R0:W-:Y:S04]  /*e590*/  STL [R1+0xef0], R2 ;  /* 0x000ef00201007387 */ /* 0x0001e80000100800 */
[----:B------:R-:W-:Y:S04]  /*e5a0*/  STL [R1+0xebc], R4 ;  /* 0x000ebc0401007387 */ /* 0x000fe80000100800 */
[----:B------:R-:W5:Y:S01]  /*e5b0*/  LDL.LU R36, [R1+0x50] ;  /* 0x0000500001247983 */ /* 0x000f620000300800 */
[----:B0-----:R-:W-:-:S05]  /*e5c0*/  IADD3 R2, P4, R43, R3, RZ ;  /* 0x000000032b027210 */ /* 0x001fca0007f9e0ff */
[----:B------:R0:W-:Y:S01]  /*e5d0*/  STL [R1+0xef8], R2 ;  /* 0x000ef80201007387 */ /* 0x0001e20000100800 */
[C---:B------:R-:W-:Y:S01]  /*e5e0*/  IMAD.X R5, R40.reuse, 0x1, R25, P5 ;  /* 0x0000000128057824 */ /* 0x040fe200028e0619 */
[----:B0-----:R-:W-:Y:S01]  /*e5f0*/  IADD3 R2, P5, R43, R57, RZ ;  /* 0x000000392b027210 */ /* 0x001fe20007fbe0ff */
[----:B------:R-:W-:-:S03]  /*e600*/  IMAD.X R4, R40, 0x1, R28, P6 ;  /* 0x0000000128047824 */ /* 0x000fc600030e061c */
[----:B------:R-:W-:Y:S04]  /*e610*/  STL [R1+0xec4], R5 ;  /* 0x000ec40501007387 */ /* 0x000fe80000100800 */
[----:B------:R-:W5:Y:S04]  /*e620*/  LDL.LU R43, [R1+0xa8] ;  /* 0x0000a800012b7983 */ /* 0x000f680000300800 */
        /* <DEDUP_REMOVED lines=11> */
[----:B------:R0:W-:Y:S04]  /*e6e0*/  STL [R1+0xedc], R4 ;  /* 0x000edc0401007387 */ /* 0x0001e80000100800 */
[----:B------:R-:W5:Y:S01]  /*e6f0*/  LDL.LU R39, [R1+0x58] ;  /* 0x0000580001277983 */ /* 0x000f620000300800 */
[----:B--2---:R-:W-:-:S05]  /*e700*/  IADD3 R2, P1, R30, R3, RZ ;  /* 0x000000031e027210 */ /* 0x004fca0007f3e0ff */
[----:B------:R1:W-:Y:S01]  /*e710*/  STL [R1+0xf18], R2 ;  /* 0x000f180201007387 */ /* 0x0003e20000100800 */
[C---:B------:R-:W-:Y:S02]  /*e720*/  IMAD.X R5, R38.reuse, 0x1, R25, P2 ;  /* 0x0000000126057824 */ /* 0x040fe400010e0619 */
[----:B0-----:R-:W-:Y:S01]  /*e730*/  IMAD.X R4, R38, 0x1, R28, P3 ;  /* 0x0000000126047824 */ /* 0x001fe200018e061c */
[----:B-1----:R-:W-:Y:S02]  /*e740*/  IADD3 R2, P2, R30, R57, RZ ;  /* 0x000000391e027210 */ /* 0x002fe40007f5e0ff */
        /* <DEDUP_REMOVED lines=77> */
[C-C-:B------:R-:W-:Y:S02]  /*ec20*/  IMAD.X R5, R42.reuse, 0x1, R25.reuse, P4 ;  /* 0x000000012a057824 */ /* 0x140fe400020e0619 */
[----:B0-----:R-:W-:Y:S01]  /*ec30*/  IMAD.X R4, R42, 0x1, R28, P5 ;  /* 0x000000012a047824 */ /* 0x001fe200028e061c */
[----:B-1----:R-:W-:Y:S02]  /*ec40*/  IADD3 R2, P4, R22, R57, RZ ;  /* 0x0000003916027210 */ /* 0x002fe40007f9e0ff */
[----:B------:R-:W-:Y:S04]  /*ec50*/  STL [R1+0xf64], R5 ;  /* 0x000f640501007387 */ /* 0x000fe80000100800 */
[----:B------:R-:W4:Y:S04]  /*ec60*/  LDL.LU R22, [R1+0x128] ;  /* 0x0001280001167983 */ /* 0x000f280000300800 */
[----:B------:R5:W-:Y:S04]  /*ec70*/  STL [R1+0xfa0], R2 ;  /* 0x000fa00201007387 */ /* 0x000be80000100800 */
[----:B------:R0:W-:Y:S04]  /*ec80*/  STL [R1+0xf6c], R4 ;  /* 0x000f6c0401007387 */ /* 0x0001e80000100800 */
[----:B------:R-:W4:Y:S01]  /*ec90*/  LDL.LU R42, [R1+0x138] ;  /* 0x00013800012a7983 */ /* 0x000f220000300800 */
[----:B-----5:R-:W-:Y:S01]  /*eca0*/  IADD3 R2, P5, R23, R3, RZ ;  /* 0x0000000317027210 */ /* 0x020fe20007fbe0ff */
[----:B------:R-:W-:-:S04]  /*ecb0*/  IMAD.X R5, R36, 0x1, R25, P6 ;  /* 0x0000000124057824 */ /* 0x000fc800030e0619 */
[----:B------:R1:W-:Y:S01]  /*ecc0*/  STL [R1+0xfa8], R2 ;  /* 0x000fa80201007387 */ /* 0x0003e20000100800 */
        /* <DEDUP_REMOVED lines=50> */
[----:B0-----:R-:W-:Y:S01]  /*eff0*/  IMAD.X R4, R42, 0x1, R28, P3 ;  /* 0x000000012a047824 */ /* 0x001fe200018e061c */
[----:B-1----:R-:W-:Y:S02]  /*f000*/  IADD3 R2, P2, R22, R57, RZ ;  /* 0x0000003916027210 */ /* 0x002fe40007f5e0ff */
[----:B------:R-:W-:Y:S04]  /*f010*/  STL [R1+0xfc4], R5 ;  /* 0x000fc40501007387 */ /* 0x000fe80000100800 */
[----:B------:R-:W4:Y:S04]  /*f020*/  LDL.LU R22, [R1+0x150] ;  /* 0x0001500001167983 */ /* 0x000f280000300800 */
[----:B------:R5:W-:Y:S04]  /*f030*/  STL [R1+0x1000], R2 ;  /* 0x0010000201007387 */ /* 0x000be80000100800 */
[----:B------:R0:W-:Y:S04]  /*f040*/  STL [R1+0xfcc], R4 ;  /* 0x000fcc0401007387 */ /* 0x0001e80000100800 */
[----:B------:R-:W4:Y:S01]  /*f050*/  LDL.LU R42, [R1+0x178] ;  /* 0x00017800012a7983 */ /* 0x000f220000300800 */
[----:B-----5:R-:W-:-:S05]  /*f060*/  IADD3 R2, P3, R23, R3, RZ ;  /* 0x0000000317027210 */ /* 0x020fca0007f7e0ff */
[----:B------:R1:W-:Y:S01]  /*f070*/  STL [R1+0x1008], R2 ;  /* 0x0010080201007387 */ /* 0x0003e20000100800 */
[C---:B------:R-:W-:Y:S02]  /*f080*/  IMAD.X R5, R36.reuse, 0x1, R25, P4 ;  /* 0x0000000124057824 */ /* 0x040fe400020e0619 */
[----:B0-----:R-:W-:Y:S01]  /*f090*/  IMAD.X R4, R36, 0x1, R28, P5 ;  /* 0x0000000124047824 */ /* 0x001fe200028e061c */
[----:B-1----:R-:W-:Y:S02]  /*f0a0*/  IADD3 R2, P4, R23, R57, RZ ;  /* 0x0000003917027210 */ /* 0x002fe40007f9e0ff */
        /* <DEDUP_REMOVED lines=273> */
[----:B------:R-:W-:Y:S04]  /*101c0*/  STL [R1+0x118c], R4 ;  /* 0x00118c0401007387 */ /* 0x000fe80000100800 */
[----:B------:R-:W2:Y:S01]  /*101d0*/  LDL.LU R38, [R1+0x2a4] ;  /* 0x0002a40001267983 */ /* 0x000ea20000300800 */
[----:B---3--:R-:W-:-:S05]  /*101e0*/  IADD3 R2, P3, R37, R3, RZ ;  /* 0x0000000325027210 */ /* 0x008fca0007f7e0ff */
[----:B------:R0:W-:Y:S01]  /*101f0*/  STL [R1+0x11c8], R2 ;  /* 0x0011c80201007387 */ /* 0x0001e20000100800 */
[----:B------:R-:W-:Y:S01]  /*10200*/  IMAD.X R5, R35, 0x1, R25, P4 ;  /* 0x0000000123057824 */ /* 0x000fe200020e0619 */
[----:B0-----:R-:W-:Y:S01]  /*10210*/  IADD3 R2, P4, R37, R57, RZ ;  /* 0x0000003925027210 */ /* 0x001fe20007f9e0ff */
[----:B------:R-:W-:-:S03]  /*10220*/  IMAD.X R4, R35, 0x1, R28, P5 ;  /* 0x0000000123047824 */ /* 0x000fc600028e061c */
        /* <DEDUP_REMOVED lines=17> */
[C---:B0-----:R-:W-:Y:S01]  /*10340*/  IMAD.X R4, R36.reuse, 0x1, R25, P1 ;  /* 0x0000000124047824 */ /* 0x041fe200008e0619 */
[----:B-1----:R-:W-:Y:S02]  /*10350*/  IADD3 R2, P1, R23, R57, RZ ;  /* 0x0000003917027210 */ /* 0x002fe40007f3e0ff */
[----:B------:R-:W5:Y:S04]  /*10360*/  LDL.LU R23, [R1+0x214] ;  /* 0x0002140001177983 */ /* 0x000f680000300800 */
[----:B------:R0:W-:Y:S04]  /*10370*/  STL [R1+0x11b4], R4 ;  /* 0x0011b40401007387 */ /* 0x0001e80000100800 */
[----:B------:R1:W-:Y:S01]  /*10380*/  STL [R1+0x11f0], R2 ;  /* 0x0011f00201007387 */ /* 0x0003e20000100800 */
[----:B0-----:R-:W-:-:S03]  /*10390*/  IMAD.X R4, R36, 0x1, R28, P2 ;  /* 0x0000000124047824 */ /* 0x001fc600010e061c */
[----:B------:R-:W5:Y:S01]  /*103a0*/  LDL.LU R36, [R1+0x2b4] ;  /* 0x0002b40001247983 */ /* 0x000f620000300800 */
[----:B-1----:R-:W-:-:S03]  /*103b0*/  IADD3 R2, P2, R43, R3, RZ ;  /* 0x000000032b027210 */ /* 0x002fc60007f5e0ff */
[----:B------:R0:W-:Y:S04]  /*103c0*/  STL [R1+0x11bc], R4 ;  /* 0x0011bc0401007387 */ /* 0x0001e80000100800 */
        /* <DEDUP_REMOVED lines=17> */
[----:B------:R-:W5:Y:S04]  /*104e0*/  LDL.LU R39, [R1+0x2bc] ;  /* 0x0002bc0001277983 */ /* 0x000f680000300800 */
[----:B------:R0:W-:Y:S01]  /*104f0*/  STL [R1+0x11dc], R4 ;  /* 0x0011dc0401007387 */ /* 0x0001e20000100800 */
[----:B--2---:R-:W-:-:S05]  /*10500*/  IADD3 R2, P6, R30, R3, RZ ;  /* 0x000000031e027210 */ /* 0x004fca0007fde0ff */
[----:B------:R1:W-:Y:S01]  /*10510*/  STL [R1+0x1218], R2 ;  /* 0x0012180201007387 */ /* 0x0003e20000100800 */
[----:B0-----:R-:W-:Y:S01]  /*10520*/  IMAD.X R4, R38, 0x1, R25, P0 ;  /* 0x0000000126047824 */ /* 0x001fe200000e0619 */
[----:B-1----:R-:W-:Y:S02]  /*10530*/  IADD3 R2, P0, R30, R57, RZ ;  /* 0x000000391e027210 */ /* 0x002fe40007f1e0ff */
[----:B------:R-:W2:Y:S04]  /*10540*/  LDL.LU R30, [R1+0x228] ;  /* 0x00022800011e7983 */ /* 0x000ea80000300800 */
[----:B------:R0:W-:Y:S04]  /*10550*/  STL [R1+0x11e4], R4 ;  /* 0x0011e40401007387 */ /* 0x0001e80000100800 */
[----:B------:R3:W-:Y:S01]  /*10560*/  STL [R1+0x1220], R2 ;  /* 0x0012200201007387 */ /* 0x0007e20000100800 */
[----:B0-----:R-:W-:-:S03]  /*10570*/  IMAD.X R4, R38, 0x1, R28, P1 ;  /* 0x0000000126047824 */ /* 0x001fc600008e061c */
[----:B------:R-:W2:Y:S01]  /*10580*/  LDL.LU R38, [R1+0x2c0] ;  /* 0x0002c00001267983 */ /* 0x000ea20000300800 */
[----:B---3--:R-:W-:-:S03]  /*10590*/  IADD3 R2, P1, R37, R3, RZ ;  /* 0x0000000325027210 */ /* 0x008fc60007f3e0ff */
[----:B------:R0:W-:Y:S04]  /*105a0*/  STL [R1+0x11ec], R4 ;  /* 0x0011ec0401007387 */ /* 0x0001e80000100800 */
[----:B------:R1:W-:Y:S01]  /*105b0*/  STL [R1+0x1228], R2 ;  /* 0x0012280201007387 */ /* 0x0003e20000100800 */
[----:B------:R-:W-:Y:S01]  /*105c0*/  IMAD.X R5, R35, 0x1, R25, P2 ;  /* 0x0000000123057824 */ /* 0x000fe200010e0619 */
[----:B0-----:R-:W-:Y:S01]  /*105d0*/  IADD3 R4, P2, R37, R57, RZ ;  /* 0x0000003925047210 */ /* 0x001fe20007f5e0ff */
[----:B-1----:R-:W-:-:S03]  /*105e0*/  IMAD.X R2, R35, 0x1, R28, P3 ;  /* 0x0000000123027824 */ /* 0x002fc600018e061c */
[----:B------:R-:W-:Y:S04]  /*105f0*/  STL [R1+0x11f4], R5 ;  /* 0x0011f40501007387 */ /* 0x000fe80000100800 */
[----:B------:R-:W3:Y:S04]  /*10600*/  LDL.LU R37, [R1+0x22c] ;  /* 0x00022c0001257983 */ /* 0x000ee80000300800 */
[----:B------:R4:W-:Y:S04]  /*10610*/  STL [R1+0x1230], R4 ;  /* 0x0012300401007387 */ /* 0x0009e80000100800 */
[----:B------:R0:W-:Y:S04]  /*10620*/  STL [R1+0x11fc], R2 ;  /* 0x0011fc0201007387 */ /* 0x0001e80000100800 */
[----:B------:R-:W3:Y:S01]  /*10630*/  LDL.LU R35, [R1+0x2c4] ;  /* 0x0002c40001237983 */ /* 0x000ee20000300800 */
[----:B----4-:R-:W-:-:S05]  /*10640*/  IADD3 R4, P3, R22, R3, RZ ;  /* 0x0000000316047210 */ /* 0x010fca0007f7e0ff */
[----:B------:R1:W-:Y:S01]  /*10650*/  STL [R1+0x1238], R4 ;  /* 0x0012380401007387 */ /* 0x0003e20000100800 */
[----:B0-----:R-:W-:Y:S01]  /*10660*/  IMAD.X R2, R42, 0x1, R25, P4 ;  /* 0x000000012a027824 */ /* 0x001fe200020e0619 */
[----:B------:R-:W-:Y:S01]  /*10670*/  IADD3 R5, P4, R22, R57, RZ ;  /* 0x0000003916057210 */ /* 0x000fe20007f9e0ff */
[----:B-1----:R-:W-:-:S03]  /*10680*/  IMAD.X R4, R42, 0x1, R28, P5 ;  /* 0x000000012a047824 */ /* 0x002fc600028e061c */
[----:B------:R5:W-:Y:S04]  /*10690*/  STL [R1+0x1204], R2 ;  /* 0x0012040201007387 */ /* 0x000be80000100800 */
[----:B------:R-:W-:Y:S04]  /*106a0*/  STL [R1+0x1240], R5 ;  /* 0x0012400501007387 */ /* 0x000fe80000100800 */
[----:B------:R-:W4:Y:S01]  /*106b0*/  LDL.LU R22, [R1+0x234] ;  /* 0x0002340001167983 */ /* 0x000f220000300800 */
[----:B-----5:R-:W-:-:S03]  /*106c0*/  IADD3 R2, P5, R23, R3, RZ ;  /* 0x0000000317027210 */ /* 0x020fc60007fbe0ff */
[----:B------:R-:W-:Y:S04]  /*106d0*/  STL [R1+0x120c], R4 ;  /* 0x00120c0401007387 */ /* 0x000fe80000100800 */
[----:B------:R-:W5:Y:S04]  /*106e0*/  LDL.LU R42, [R1+0x2c8] ;  /* 0x0002c800012a7983 */ /* 0x000f680000300800 */
[----:B------:R0:W-:Y:S02]  /*106f0*/  STL [R1+0x1248], R2 ;  /* 0x0012480201007387 */ /* 0x0001e40000100800 */
[C---:B0-----:R-:W-:Y:S01]  /*10700*/  IMAD.X R2, R36.reuse, 0x1, R25, P6 ;  /* 0x0000000124027824 */ /* 0x041fe200030e0619 */
[----:B------:R-:W-:Y:S01]  /*10710*/  IADD3 R5, P6, R23, R57, RZ ;  /* 0x0000003917057210 */ /* 0x000fe20007fde0ff */
[----:B------:R-:W-:-:S03]  /*10720*/  IMAD.X R4, R36, 0x1, R28, P0 ;  /* 0x0000000124047824 */ /* 0x000fc600000e061c */
[----:B------:R0:W-:Y:S04]  /*10730*/  STL [R1+0x1214], R2 ;  /* 0x0012140201007387 */ /* 0x0001e80000100800 */
[----:B------:R-:W-:Y:S04]  /*10740*/  STL [R1+0x1250], R5 ;  /* 0x0012500501007387 */ /* 0x000fe80000100800 */
[----:B------:R-:W5:Y:S01]  /*10750*/  LDL.LU R36, [R1+0x238] ;  /* 0x0002380001247983 */ /* 0x000f620000300800 */
[----:B0-----:R-:W-:-:S03]  /*10760*/  IADD3 R2, P0, R43, R3, RZ ;  /* 0x000000032b027210 */ /* 0x001fc60007f1e0ff */
[----:B------:R0:W-:Y:S04]  /*10770*/  STL [R1+0x121c], R4 ;  /* 0x00121c0401007387 */ /* 0x0001e80000100800 */
[----:B------:R-:W5:Y:S04]  /*10780*/  LDL.LU R23, [R1+0x2cc] ;  /* 0x0002cc0001177983 */ /* 0x000f680000300800 */
[----:B------:R1:W-:Y:S01]  /*10790*/  STL [R1+0x1258], R2 ;  /* 0x0012580201007387 */ /* 0x0003e20000100800 */
[C---:B0-----:R-:W-:Y:S02]  /*107a0*/  IMAD.X R4, R40.reuse, 0x1, R28, P2 ;  /* 0x0000000128047824 */ /* 0x041fe400010e061c */
[----:B-1----:R-:W-:Y:S01]  /*107b0*/  IMAD.X R2, R40, 0x1, R25, P1 ;  /* 0x0000000128027824 */ /* 0x002fe200008e0619 */
[----:B------:R-:W-:-:S04]  /*107c0*/  IADD3 R5, P1, R43, R57, RZ ;  /* 0x000000392b057210 */ /* 0x000fc80007f3e0ff */
[----:B------:R0:W-:Y:S04]  /*107d0*/  STL [R1+0x1224], R2 ;  /* 0x0012240201007387 */ /* 0x0001e80000100800 */
[----:B------:R-:W-:Y:S04]  /*107e0*/  STL [R1+0x1260], R5 ;  /* 0x0012600501007387 */ /* 0x000fe80000100800 */
[----:B------:R-:W5:Y:S04]  /*107f0*/  LDL.LU R40, [R1+0x240] ;  /* 0x0002400001287983 */ /* 0x000f680000300800 */
[----:B------:R-:W-:Y:S01]  /*10800*/  STL [R1+0x122c], R4 ;  /* 0x00122c0401007387 */ /* 0x000fe20000100800 */
[----:B0-----:R-:W-:-:S03]  /*10810*/  IADD3 R2, P2, R26, R3, RZ ;  /* 0x000000031a027210 */ /* 0x001fc60007f5e0ff */
[----:B------:R-:W5:Y:S04]  /*10820*/  LDL.LU R21, [R1+0x2d0] ;  /* 0x0002d00001157983 */ /* 0x000f680000300800 */
[----:B------:R0:W-:Y:S02]  /*10830*/  STL [R1+0x1268], R2 ;  /* 0x0012680201007387 */ /* 0x0001e40000100800 */
[C---:B0-----:R-:W-:Y:S01]  /*10840*/  IMAD.X R2, R39.reuse, 0x1, R25, P3 ;  /* 0x0000000127027824 */ /* 0x041fe200018e0619 */
[----:B------:R-:W-:Y:S01]  /*10850*/  IADD3 R5, P3, R26, R57, RZ ;  /* 0x000000391a057210 */ /* 0x000fe20007f7e0ff */
[----:B------:R-:W-:-:S03]  /*10860*/  IMAD.X R4, R39, 0x1, R28, P4 ;  /* 0x0000000127047824 */ /* 0x000fc600020e061c */
[----:B------:R2:W-:Y:S04]  /*10870*/  STL [R1+0x1234], R2 ;  /* 0x0012340201007387 */ /* 0x0005e80000100800 */
[----:B------:R0:W-:Y:S04]  /*10880*/  STL [R1+0x1270], R5 ;  /* 0x0012700501007387 */ /* 0x0001e80000100800 */
[----:B------:R-:W5:Y:S04]  /*10890*/  LDL.LU R26, [R1+0x248] ;  /* 0x00024800011a7983 */ /* 0x000f680000300800 */
[----:B------:R1:W-:Y:S04]  /*108a0*/  STL [R1+0x123c], R4 ;  /* 0x00123c0401007387 */ /* 0x0003e80000100800 */
[----:B------:R-:W5:Y:S01]  /*108b0*/  LDL.LU R39, [R1+0x2d4] ;  /* 0x0002d40001277983 */ /* 0x000f620000300800 */
[----:B--2---:R-:W-:-:S05]  /*108c0*/  IADD3 R2, P4, R30, R3, RZ ;  /* 0x000000031e027210 */ /* 0x004fca0007f9e0ff */
[----:B------:R2:W-:Y:S01]  /*108d0*/  STL [R1+0x1278], R2 ;  /* 0x0012780201007387 */ /* 0x0005e20000100800 */
[----:B0-----:R-:W-:Y:S01]  /*108e0*/  IMAD.X R5, R38, 0x1, R25, P5 ;  /* 0x0000000126057824 */ /* 0x001fe200028e0619 */
[----:B-1----:R-:W-:Y:S01]  /*108f0*/  IADD3 R4, P5, R30, R57, RZ ;  /* 0x000000391e047210 */ /* 0x002fe20007fbe0ff */
[----:B--2---:R-:W-:-:S03]  /*10900*/  IMAD.X R2, R38, 0x1, R28, P6 ;  /* 0x0000000126027824 */ /* 0x004fc600030e061c */
[----:B------:R-:W-:Y:S04]  /*10910*/  STL [R1+0x1244], R5 ;  /* 0x0012440501007387 */ /* 0x000fe80000100800 */
[----:B------:R-:W2:Y:S04]  /*10920*/  LDL.LU R30, [R1+0x24c] ;  /* 0x00024c00011e7983 */ /* 0x000ea80000300800 */
[----:B------:R3:W-:Y:S04]  /*10930*/  STL [R1+0x1280], R4 ;  /* 0x0012800401007387 */ /* 0x0007e80000100800 */
[----:B------:R0:W-:Y:S04]  /*10940*/  STL [R1+0x124c], R2 ;  /* 0x00124c0201007387 */ /* 0x0001e80000100800 */
[----:B------:R-:W2:Y:S01]  /*10950*/  LDL.LU R38, [R1+0x2d8] ;  /* 0x0002d80001267983 */ /* 0x000ea20000300800 */
[----:B---3--:R-:W-:-:S05]  /*10960*/  IADD3 R4, P6, R37, R3, RZ ;  /* 0x0000000325047210 */ /* 0x008fca0007fde0ff */
[----:B------:R1:W-:Y:S01]  /*10970*/  STL [R1+0x1288], R4 ;  /* 0x0012880401007387 */ /* 0x0003e20000100800 */
[----:B0-----:R-:W-:Y:S01]  /*10980*/  IMAD.X R2, R35, 0x1, R25, P0 ;  /* 0x0000000123027824 */ /* 0x001fe200000e0619 */
[----:B-1----:R-:W-:Y:S02]  /*10990*/  IADD3 R4, P0, R37, R57, RZ ;  /* 0x0000003925047210 */ /* 0x002fe40007f1e0ff */
[----:B------:R-:W3:Y:S04]  /*109a0*/  LDL.LU R37, [R1+0x254] ;  /* 0x0002540001257983 */ /* 0x000ee80000300800 */
[----:B------:R0:W-:Y:S04]  /*109b0*/  STL [R1+0x1254], R2 ;  /* 0x0012540201007387 */ /* 0x0001e80000100800 */
[----:B------:R5:W-:Y:S01]  /*109c0*/  STL [R1+0x1290], R4 ;  /* 0x0012900401007387 */ /* 0x000be20000100800 */
[----:B0-----:R-:W-:-:S03]  /*109d0*/  IMAD.X R2, R35, 0x1, R28, P1 ;  /* 0x0000000123027824 */ /* 0x001fc600008e061c */
[----:B------:R-:W3:Y:S01]  /*109e0*/  LDL.LU R35, [R1+0x2dc] ;  /* 0x0002dc0001237983 */ /* 0x000ee20000300800 */
[----:B----4-:R-:W-:-:S03]  /*109f0*/  IADD3 R5, P1, R22, R3, RZ ;  /* 0x0000000316057210 */ /* 0x010fc60007f3e0ff */
[----:B------:R0:W-:Y:S04]  /*10a00*/  STL [R1+0x125c], R2 ;  /* 0x00125c0201007387 */ /* 0x0001e80000100800 */
[----:B------:R-:W-:Y:S04]  /*10a10*/  STL [R1+0x1298], R5 ;  /* 0x0012980501007387 */ /* 0x000fe80000100800 */
[----:B------:R-:W4:Y:S01]  /*10a20*/  LDL.LU R43, [R1+0x25c] ;  /* 0x00025c00012b7983 */ /* 0x000f220000300800 */
[----:B-----5:R-:W-:Y:S01]  /*10a30*/  IMAD.X R4, R42, 0x1, R25, P2 ;  /* 0x000000012a047824 */ /* 0x020fe200010e0619 */
[----:B0-----:R-:W-:-:S04]  /*10a40*/  IADD3 R2, P2, R22, R57, RZ ;  /* 0x0000003916027210 */ /* 0x001fc80007f5e0ff */
[----:B------:R-:W-:Y:S04]  /*10a50*/  STL [R1+0x1264], R4 ;  /* 0x0012640401007387 */ /* 0x000fe80000100800 */
[----:B------:R-:W5:Y:S04]  /*10a60*/  LDL.LU R22, [R1+0x2e0] ;  /* 0x0002e00001167983 */ /* 0x000f680000300800 */
[----:B------:R0:W-:Y:S02]  /*10a70*/  STL [R1+0x12a0], R2 ;  /* 0x0012a00201007387 */ /* 0x0001e40000100800 */
[----:B0-----:R-:W-:Y:S01]  /*10a80*/  IMAD.X R2, R42, 0x1, R28, P3 ;  /* 0x000000012a027824 */ /* 0x001fe200018e061c */
[----:B------:R-:W-:-:S04]  /*10a90*/  IADD3 R5, P3, R36, R3, RZ ;  /* 0x0000000324057210 */ /* 0x000fc80007f7e0ff */
[----:B------:R0:W-:Y:S04]  /*10aa0*/  STL [R1+0x126c], R2 ;  /* 0x00126c0201007387 */ /* 0x0001e80000100800 */
[----:B------:R-:W-:Y:S01]  /*10ab0*/  STL [R1+0x12a8], R5 ;  /* 0x0012a80501007387 */ /* 0x000fe20000100800 */
[----:B------:R-:W-:-:S03]  /*10ac0*/  IMAD.X R4, R23, 0x1, R25, P4 ;  /* 0x0000000117047824 */ /* 0x000fc600020e0619 */
[----:B------:R-:W5:Y:S01]  /*10ad0*/  LDL.LU R42, [R1+0x260] ;  /* 0x00026000012a7983 */ /* 0x000f620000300800 */
[----:B0-----:R-:W-:-:S03]  /*10ae0*/  IADD3 R2, P4, R36, R57, RZ ;  /* 0x0000003924027210 */ /* 0x001fc60007f9e0ff */
        /* <DEDUP_REMOVED lines=10> */
[----:B------:R0:W-:Y:S04]  /*10b90*/  STL [R1+0x1284], R4 ;  /* 0x0012840401007387 */ /* 0x0001e80000100800 */
[----:B------:R-:W5:Y:S01]  /*10ba0*/  LDL.LU R40, [R1+0x2e8] ;  /* 0x0002e80001287983 */ /* 0x000f620000300800 */
[----:B0-----:R-:W-:-:S03]  /*10bb0*/  IMAD.X R4, R21, 0x1, R28, P0 ;  /* 0x0000000115047824 */ /* 0x001fc600000e061c */
[----:B------:R0:W-:Y:S04]  /*10bc0*/  STL [R1+0x12c0], R2 ;  /* 0x0012c00201007387 */ /* 0x0001e80000100800 */
[----:B------:R1:W-:Y:S01]  /*10bd0*/  STL [R1+0x128c], R4 ;  /* 0x00128c0401007387 */ /* 0x0003e20000100800 */
[----:B------:R-:W-:-:S05]  /*10be0*/  IADD3 R5, P0, R26, R3, RZ ;  /* 0x000000031a057210 */ /* 0x000fca0007f1e0ff */
[----:B------:R-:W-:Y:S01]  /*10bf0*/  STL [R1+0x12c8], R5 ;  /* 0x0012c80501007387 */ /* 0x000fe20000100800 */
        /* <DEDUP_REMOVED lines=11> */
[----:B------:R-:W-:-:S04]  /*10cb0*/  IADD3 R5, P3, R30, R57, RZ ;  /* 0x000000391e057210 */ /* 0x000fc80007f7e0ff */
[----:B------:R3:W-:Y:S04]  /*10cc0*/  STL [R1+0x12a4], R2 ;  /* 0x0012a40201007387 */ /* 0x0007e80000100800 */
[----:B------:R-:W-:Y:S04]  /*10cd0*/  STL [R1+0x12e0], R5 ;  /* 0x0012e00501007387 */ /* 0x000fe80000100800 */
[----:B------:R-:W2:Y:S01]  /*10ce0*/  LDL.LU R30, [R1+0x274] ;  /* 0x00027400011e7983 */ /* 0x000ea20000300800 */
[----:B-1----:R-:W-:Y:S01]  /*10cf0*/  IMAD.X R4, R38, 0x1, R28, P4 ;  /* 0x0000000126047824 */ /* 0x002fe200020e061c */
[----:B---3--:R-:W-:-:S04]  /*10d00*/  IADD3 R2, P4, R37, R3, RZ ;  /* 0x0000000325027210 */ /* 0x008fc80007f9e0ff */
[----:B------:R0:W-:Y:S04]  /*10d10*/  STL [R1+0x12ac], R4 ;  /* 0x0012ac0401007387 */ /* 0x0001e80000100800 */
[----:B------:R1:W-:Y:S04]  /*10d20*/  STL [R1+0x12e8], R2 ;  /* 0x0012e80201007387 */ /* 0x0003e80000100800 */
[----:B------:R-:W3:Y:S01]  /*10d30*/  LDL.LU R38, [R1+0x2f0] ;  /* 0x0002f00001267983 */ /* 0x000ee20000300800 */
[----:B0-----:R-:W-:Y:S01]  /*10d40*/  IMAD.X R4, R35, 0x1, R25, P5 ;  /* 0x0000000123047824 */ /* 0x001fe200028e0619 */
[----:B-1----:R-:W-:Y:S01]  /*10d50*/  IADD3 R2, P5, R37, R57, RZ ;  /* 0x0000003925027210 */ /* 0x002fe20007fbe0ff */
[----:B------:R-:W-:-:S03]  /*10d60*/  IMAD.X R5, R35, 0x1, R28, P6 ;  /* 0x0000000123057824 */ /* 0x000fc600030e061c */
[----:B------:R4:W-:Y:S04]  /*10d70*/  STL [R1+0x12b4], R4 ;  /* 0x0012b40401007387 */ /* 0x0009e80000100800 */
[----:B------:R5:W-:Y:S01]  /*10d80*/  STL [R1+0x12f0], R2 ;  /* 0x0012f00201007387 */ /* 0x000be20000100800 */
[----:B----4-:R-:W-:-:S03]  /*10d90*/  IADD3 R4, P6, R43, R3, RZ ;  /* 0x000000032b047210 */ /* 0x010fc60007fde0ff */
[----:B------:R-:W-:Y:S04]  /*10da0*/  STL [R1+0x12bc], R5 ;  /* 0x0012bc0501007387 */ /* 0x000fe80000100800 */
[----:B------:R-:W4:Y:S01]  /*10db0*/  LDL.LU R35, [R1+0x278] ;  /* 0x0002780001237983 */ /* 0x000f220000300800 */
[----:B-----5:R-:W-:-:S03]  /*10dc0*/  IMAD.X R2, R22, 0x1, R25, P0 ;  /* 0x0000000116027824 */ /* 0x020fc600000e0619 */
[----:B------:R0:W-:Y:S04]  /*10dd0*/  STL [R1+0x12f8], R4 ;  /* 0x0012f80401007387 */ /* 0x0001e80000100800 */
[----:B------:R-:W5:Y:S04]  /*10de0*/  LDL.LU R37, [R1+0x2f4] ;  /* 0x0002f40001257983 */ /* 0x000f680000300800 */
[----:B------:R1:W-:Y:S01]  /*10df0*/  STL [R1+0x12c4], R2 ;  /* 0x0012c40201007387 */ /* 0x0003e20000100800 */
[----:B0-----:R-:W-:Y:S01]  /*10e00*/  IMAD.X R4, R22, 0x1, R28, P1 ;  /* 0x0000000116047824 */ /* 0x001fe200008e061c */
[----:B-1----:R-:W-:-:S05]  /*10e10*/  IADD3 R2, P0, R43, R57, RZ ;  /* 0x000000392b027210 */ /* 0x002fca0007f1e0ff */
[----:B------:R0:W-:Y:S01]  /*10e20*/  STL [R1+0x1300], R2 ;  /* 0x0013000201007387 */ /* 0x0001e20000100800 */
[----:B------:R-:W-:-:S03]  /*10e30*/  IADD3 R5, P1, R42, R3, RZ ;  /* 0x000000032a057210 */ /* 0x000fc60007f3e0ff */
[----:B------:R1:W-:Y:S04]  /*10e40*/  STL [R1+0x12cc], R4 ;  /* 0x0012cc0401007387 */ /* 0x0003e80000100800 */
[----:B------:R-:W-:Y:S01]  /*10e50*/  STL [R1+0x1308], R5 ;  /* 0x0013080501007387 */ /* 0x000fe20000100800 */
[----:B0-----:R-:W-:-:S03]  /*10e60*/  IMAD.X R2, R36, 0x1, R25, P2 ;  /* 0x0000000124027824 */ /* 0x001fc600010e0619 */
[----:B------:R-:W5:Y:S01]  /*10e70*/  LDL.LU R20, [R1+0x280] ;  /* 0x0002800001147983 */ /* 0x000f620000300800 */
[----:B-1----:R-:W-:-:S03]  /*10e80*/  IADD3 R4, P2, R42, R57, RZ ;  /* 0x000000392a047210 */ /* 0x002fc60007f5e0ff */
[----:B------:R0:W-:Y:S04]  /*10e90*/  STL [R1+0x12d4], R2 ;  /* 0x0012d40201007387 */ /* 0x0001e80000100800 */
[----:B------:R1:W-:Y:S01]  /*10ea0*/  STL [R1+0x1310], R4 ;  /* 0x0013100401007387 */ /* 0x0003e20000100800 */
[----:B0-----:R-:W-:-:S03]  /*10eb0*/  IMAD.X R2, R36, 0x1, R28, P3 ;  /* 0x0000000124027824 */ /* 0x001fc600018e061c */
[----:B------:R-:W5:Y:S04]  /*10ec0*/  LDL.LU R36, [R1+0x2f8] ;  /* 0x0002f80001247983 */ /* 0x000f680000300800 */
[----:B------:R0:W-:Y:S01]  /*10ed0*/  STL [R1+0x12dc], R2 ;  /* 0x0012dc0201007387 */ /* 0x0001e20000100800 */
[----:B------:R-:W-:-:S05]  /*10ee0*/  IADD3 R5, P3, R23, R3, RZ ;  /* 0x0000000317057210 */ /* 0x000fca0007f7e0ff */
[----:B------:R-:W-:Y:S01]  /*10ef0*/  STL [R1+0x1318], R5 ;  /* 0x0013180501007387 */ /* 0x000fe20000100800 */
[----:B-1----:R-:W-:-:S03]  /*10f00*/  IMAD.X R4, R40, 0x1, R25, P4 ;  /* 0x0000000128047824 */ /* 0x002fc600020e0619 */
[----:B------:R-:W5:Y:S01]  /*10f10*/  LDL.LU R44, [R1+0x288] ;  /* 0x00028800012c7983 */ /* 0x000f620000300800 */
[----:B0-----:R-:W-:-:S03]  /*10f20*/  IADD3 R2, P4, R23, R57, RZ ;  /* 0x0000003917027210 */ /* 0x001fc60007f9e0ff */
[----:B------:R0:W-:Y:S04]  /*10f30*/  STL [R1+0x12e4], R4 ;  /* 0x0012e40401007387 */ /* 0x0001e80000100800 */
[----:B------:R-:W5:Y:S01]  /*10f40*/  LDL.LU R21, [R1+0x2fc] ;  /* 0x0002fc0001157983 */ /* 0x000f620000300800 */
[----:B0-----:R-:W-:-:S03]  /*10f50*/  IMAD.X R4, R40, 0x1, R28, P5 ;  /* 0x0000000128047824 */ /* 0x001fc600028e061c */
[----:B------:R0:W-:Y:S04]  /*10f60*/  STL [R1+0x1320], R2 ;  /* 0x0013200201007387 */ /* 0x0001e80000100800 */
[----:B------:R-:W5:Y:S04]  /*10f70*/  LDL.LU R43, [R1+0x28c] ;  /* 0x00028c00012b7983 */ /* 0x000f680000300800 */
[----:B------:R1:W-:Y:S04]  /*10f80*/  STL [R1+0x12ec], R4 ;  /* 0x0012ec0401007387 */ /* 0x0003e80000100800 */
[----:B------:R-:W5:Y:S01]  /*10f90*/  LDL.LU R22, [R1+0x300] ;  /* 0x0003000001167983 */ /* 0x000f620000300800 */
[----:B0-----:R-:W-:-:S05]  /*10fa0*/  IADD3 R2, P5, R26, R3, RZ ;  /* 0x000000031a027210 */ /* 0x001fca0007fbe0ff */
[----:B------:R0:W-:Y:S04]  /*10fb0*/  STL [R1+0x1328], R2 ;  /* 0x0013280201007387 */ /* 0x0001e80000100800 */
[----:B------:R-:W5:Y:S01]  /*10fc0*/  LDL.LU R42, [R1+0x294] ;  /* 0x00029400012a7983 */ /* 0x000f620000300800 */
[----:B-1----:R-:W-:Y:S01]  /*10fd0*/  IMAD.X R4, R39, 0x1, R25, P6 ;  /* 0x0000000127047824 */ /* 0x002fe200030e0619 */
[----:B0-----:R-:W-:-:S04]  /*10fe0*/  IADD3 R2, P6, R26, R57, RZ ;  /* 0x000000391a027210 */ /* 0x001fc80007fde0ff */
[----:B------:R0:W-:Y:S04]  /*10ff0*/  STL [R1+0x12f4], R4 ;  /* 0x0012f40401007387 */ /* 0x0001e80000100800 */
[----:B------:R-:W5:Y:S01]  /*11000*/  LDL.LU R23, [R1+0x304] ;  /* 0x0003040001177983 */ /* 0x000f620000300800 */
[----:B0-----:R-:W-:-:S03]  /*11010*/  IMAD.X R4, R39, 0x1, R28, P0 ;  /* 0x0000000127047824 */ /* 0x001fc600000e061c */
[----:B------:R2:W-:Y:S04]  /*11020*/  STL [R1+0x1330], R2 ;  /* 0x0013300201007387 */ /* 0x0005e80000100800 */
[----:B------:R-:W5:Y:S04]  /*11030*/  LDL.LU R40, [R1+0x298] ;  /* 0x0002980001287983 */ /* 0x000f680000300800 */
[----:B------:R3:W-:Y:S04]  /*11040*/  STL [R1+0x12fc], R4 ;  /* 0x0012fc0401007387 */ /* 0x0007e80000100800 */
[----:B------:R-:W5:Y:S01]  /*11050*/  LDL.LU R26, [R1+0x308] ;  /* 0x00030800011a7983 */ /* 0x000f620000300800 */
[----:B--2---:R-:W-:-:S05]  /*11060*/  IADD3 R2, P0, R30, R3, RZ ;  /* 0x000000031e027210 */ /* 0x004fca0007f1e0ff */
[----:B------:R0:W-:Y:S04]  /*11070*/  STL [R1+0x1338], R2 ;  /* 0x0013380201007387 */ /* 0x0001e80000100800 */
[----:B------:R-:W2:Y:S01]  /*11080*/  LDL.LU R39, [R1+0x2a0] ;  /* 0x0002a00001277983 */ /* 0x000ea20000300800 */
[----:B---3--:R-:W-:Y:S01]  /*11090*/  IMAD.X R4, R38, 0x1, R25, P1 ;  /* 0x0000000126047824 */ /* 0x008fe200008e0619 */
[----:B0-----:R-:W-:Y:S01]  /*110a0*/  IADD3 R2, P1, R30, R57, RZ ;  /* 0x000000391e027210 */ /* 0x001fe20007f3e0ff */
[----:B------:R-:W-:-:S03]  /*110b0*/  IMAD.X R5, R38, 0x1, R28, P2 ;  /* 0x0000000126057824 */ /* 0x000fc600010e061c */
[----:B------:R4:W-:Y:S04]  /*110c0*/  STL [R1+0x1304], R4 ;  /* 0x0013040401007387 */ /* 0x0009e80000100800 */
[----:B------:R5:W-:Y:S04]  /*110d0*/  STL [R1+0x1340], R2 ;  /* 0x0013400201007387 */ /* 0x000be80000100800 */
[----:B------:R-:W-:Y:S04]  /*110e0*/  STL [R1+0x130c], R5 ;  /* 0x00130c0501007387 */ /* 0x000fe80000100800 */
[----:B------:R-:W3:Y:S01]  /*110f0*/  LDL.LU R30, [R1+0x2a8] ;  /* 0x0002a800011e7983 */ /* 0x000ee20000300800 */
[----:B----4-:R-:W-:-:S05]  /*11100*/  IADD3 R4, P2, R35, R3, RZ ;  /* 0x0000000323047210 */ /* 0x010fca0007f5e0ff */
[----:B------:R0:W-:Y:S04]  /*11110*/  STL [R1+0x1348], R4 ;  /* 0x0013480401007387 */ /* 0x0001e80000100800 */
[----:B------:R-:W4:Y:S01]  /*11120*/  LDL.LU R38, [R1+0x310] ;  /* 0x0003100001267983 */ /* 0x000f220000300800 */
[----:B-----5:R-:W-:-:S05]  /*11130*/  IMAD.X R2, R37, 0x1, R25, P3 ;  /* 0x0000000125027824 */ /* 0x020fca00018e0619 */
[----:B------:R1:W-:Y:S01]  /*11140*/  STL [R1+0x1314], R2 ;  /* 0x0013140201007387 */ /* 0x0003e20000100800 */
[----:B0-----:R-:W-:Y:S01]  /*11150*/  IMAD.X R4, R37, 0x1, R28, P4 ;  /* 0x0000000125047824 */ /* 0x001fe200020e061c */
[----:B-1----:R-:W-:Y:S02]  /*11160*/  IADD3 R2, P3, R35, R57, RZ ;  /* 0x0000003923027210 */ /* 0x002fe40007f7e0ff */
[----:B------:R-:W5:Y:S04]  /*11170*/  LDL.LU R35, [R1+0x31c] ;  /* 0x00031c0001237983 */ /* 0x000f680000300800 */
[----:B------:R0:W-:Y:S04]  /*11180*/  STL [R1+0x1350], R2 ;  /* 0x0013500201007387 */ /* 0x0001e80000100800 */
[----:B------:R-:W5:Y:S01]  /*11190*/  LDL.LU R37, [R1+0x314] ;  /* 0x0003140001257983 */ /* 0x000f620000300800 */
[----:B0-----:R-:W-:-:S03]  /*111a0*/  IADD3 R2, P4, R20, R3, RZ ;  /* 0x0000000314027210 */ /* 0x001fc60007f9e0ff */
[----:B------:R-:W-:Y:S04]  /*111b0*/  STL [R1+0x131c], R4 ;  /* 0x00131c0401007387 */ /* 0x000fe80000100800 */
[----:B------:R0:W-:Y:S01]  /*111c0*/  STL [R1+0x1358], R2 ;  /* 0x0013580201007387 */ /* 0x0001e20000100800 */
[----:B------:R-:W-:Y:S01]  /*111d0*/  IMAD.X R5, R36, 0x1, R25, P5 ;  /* 0x0000000124057824 */ /* 0x000fe200028e0619 */
[----:B0-----:R-:W-:Y:S01]  /*111e0*/  IADD3 R2, P5, R20, R57, RZ ;  /* 0x0000003914027210 */ /* 0x001fe20007fbe0ff */
[----:B------:R-:W-:-:S03]  /*111f0*/  IMAD.X R4, R36, 0x1, R28, P6 ;  /* 0x0000000124047824 */ /* 0x000fc600030e061c */
[----:B------:R-:W-:Y:S04]  /*11200*/  STL [R1+0x1324], R5 ;  /* 0x0013240501007387 */ /* 0x000fe80000100800 */
[----:B------:R-:W5:Y:S04]  /*11210*/  LDL.LU R36, [R1+0x318] ;  /* 0x0003180001247983 */ /* 0x000f680000300800 */
[----:B------:R0:W-:Y:S04]  /*11220*/  STL [R1+0x1360], R2 ;  /* 0x0013600201007387 */ /* 0x0001e80000100800 */
[----:B------:R1:W-:Y:S01]  /*11230*/  STL [R1+0x132c], R4 ;  /* 0x00132c0401007387 */ /* 0x0003e20000100800 */
[C---:B0-----:R-:W-:Y:S01]  /*11240*/  IADD3 R2, P6, R44.reuse, R3, RZ ;  /* 0x000000032c027210 */ /* 0x041fe20007fde0ff */
[----:B-1----:R-:W-:Y:S01]  /*11250*/  IMAD.X R4, R21, 0x1, R25, P0 ;  /* 0x0000000115047824 */ /* 0x002fe200000e0619 */
[----:B------:R-:W-:-:S03]  /*11260*/  IADD3 R5, P0, R44, R57, RZ ;  /* 0x000000392c057210 */ /* 0x000fc60007f1e0ff */
[----:B------:R0:W-:Y:S04]  /*11270*/  STL [R1+0x1368], R2 ;  /* 0x0013680201007387 */ /* 0x0001e80000100800 */
[----:B------:R1:W-:Y:S04]  /*11280*/  STL [R1+0x1334], R4 ;  /* 0x0013340401007387 */ /* 0x0003e80000100800 */
[----:B------:R1:W-:Y:S01]  /*11290*/  STL [R1+0x1370], R5 ;  /* 0x0013700501007387 */ /* 0x0003e20000100800 */
[----:B0-----:R-:W-:Y:S01]  /*112a0*/  IMAD.X R2, R21, 0x1, R28, P1 ;  /* 0x0000000115027824 */ /* 0x001fe200008e061c */
[----:B-1----:R-:W-:-:S04]  /*112b0*/  IADD3 R4, P1, R43, R3, RZ ;  /* 0x000000032b047210 */ /* 0x002fc80007f3e0ff */
[----:B------:R0:W-:Y:S01]  /*112c0*/  STL [R1+0x133c], R2 ;  /* 0x00133c0201007387 */ /* 0x0001e20000100800 */
[----:B------:R-:W-:-:S03]  /*112d0*/  IMAD.X R5, R22, 0x1, R25, P2 ;  /* 0x0000000116057824 */ /* 0x000fc600010e0619 */
[----:B------:R1:W-:Y:S04]  /*112e0*/  STL [R1+0x1378], R4 ;  /* 0x0013780401007387 */ /* 0x0003e80000100800 */
[----:B------:R1:W-:Y:S01]  /*112f0*/  STL [R1+0x1344], R5 ;  /* 0x0013440501007387 */ /* 0x0003e20000100800 */
[----:B0-----:R-:W-:Y:S01]  /*11300*/  IADD3 R2, P2, R43, R57, RZ ;  /* 0x000000392b027210 */ /* 0x001fe20007f5e0ff */
[----:B-1----:R-:W-:-:S04]  /*11310*/  IMAD.X R4, R22, 0x1, R28, P3 ;  /* 0x0000000116047824 */ /* 0x002fc800018e061c */
[----:B------:R0:W-:Y:S01]  /*11320*/  STL [R1+0x1380], R2 ;  /* 0x0013800201007387 */ /* 0x0001e20000100800 */
[----:B------:R-:W-:-:S03]  /*11330*/  IADD3 R5, P3, R42, R3, RZ ;  /* 0x000000032a057210 */ /* 0x000fc60007f7e0ff */
[----:B------:R1:W-:Y:S04]  /*11340*/  STL [R1+0x134c], R4 ;  /* 0x00134c0401007387 */ /* 0x0003e80000100800 */
[----:B------:R1:W-:Y:S01]  /*11350*/  STL [R1+0x1384], R5 ;  /* 0x0013840501007387 */ /* 0x0003e20000100800 */
[C---:B0-----:R-:W-:Y:S01]  /*11360*/  IMAD.X R2, R23.reuse, 0x1, R25, P4 ;  /* 0x0000000117027824 */ /* 0x041fe200020e0619 */
[----:B-1----:R-:W-:Y:S01]  /*11370*/  IADD3 R4, P4, R42, R57, RZ ;  /* 0x000000392a047210 */ /* 0x002fe20007f9e0ff */
[----:B------:R-:W-:-:S03]  /*11380*/  IMAD.X R5, R23, 0x1, R28, P5 ;  /* 0x0000000117057824 */ /* 0x000fc600028e061c */
[----:B------:R0:W-:Y:S04]  /*11390*/  STL [R1+0x1354], R2 ;  /* 0x0013540201007387 */ /* 0x0001e80000100800 */
[----:B------:R1:W-:Y:S04]  /*113a0*/  STL [R1+0x1388], R4 ;  /* 0x0013880401007387 */ /* 0x0003e80000100800 */
[----:B------:R1:W-:Y:S01]  /*113b0*/  STL [R1+0x135c], R5 ;  /* 0x00135c0501007387 */ /* 0x0003e20000100800 */
[----:B0-----:R-:W-:Y:S01]  /*113c0*/  IADD3 R2, P5, R40, R3, RZ ;  /* 0x0000000328027210 */ /* 0x001fe20007fbe0ff */
[----:B-1----:R-:W-:-:S04]  /*113d0*/  IMAD.X R4, R26, 0x1, R25, P6 ;  /* 0x000000011a047824 */ /* 0x002fc800030e0619 */
[----:B------:R0:W-:Y:S01]  /*113e0*/  STL [R1+0x138c], R2 ;  /* 0x00138c0201007387 */ /* 0x0001e20000100800 */
[----:B------:R-:W-:-:S03]  /*113f0*/  IADD3 R5, P6, R40, R57, RZ ;  /* 0x0000003928057210 */ /* 0x000fc60007fde0ff */
[----:B------:R-:W-:Y:S04]  /*11400*/  STL [R1+0x1364], R4 ;  /* 0x0013640401007387 */ /* 0x000fe80000100800 */
[----:B------:R1:W-:Y:S01]  /*11410*/  STL [R1+0x1390], R5 ;  /* 0x0013900501007387 */ /* 0x0003e20000100800 */
[----:B0-----:R-:W-:-:S05]  /*11420*/  IMAD.X R2, R26, 0x1, R28, P0 ;  /* 0x000000011a027824 */ /* 0x001fca00000e061c */
[----:B------:R-:W-:Y:S01]  /*11430*/  STL [R1+0x136c], R2 ;  /* 0x00136c0201007387 */ /* 0x000fe20000100800 */
[----:B-1----:R-:W-:Y:S01]  /*11440*/  IMAD.X R5, R0, 0x1, R25, P1 ;  /* 0x0000000100057824 */ /* 0x002fe200008e0619 */
[----:B--2---:R-:W-:-:S05]  /*11450*/  IADD3 R4, P0, R39, R3, RZ ;  /* 0x0000000327047210 */ /* 0x004fca0007f1e0ff */
[----:B------:R0:W-:Y:S04]  /*11460*/  STL [R1+0x1394], R4 ;  /* 0x0013940401007387 */ /* 0x0001e80000100800 */
[----:B------:R-:W-:Y:S01]  /*11470*/  STL [R1+0x1374], R5 ;  /* 0x0013740501007387 */ /* 0x000fe20000100800 */
[----:B0-----:R-:W-:-:S03]  /*11480*/  IMAD.X R4, R0, 0x1, R28, P2 ;  /* 0x0000000100047824 */ /* 0x001fc600010e061c */
[----:B------:R-:W2:Y:S01]  /*11490*/  LDL.LU R0, [R1+0x1560] ;  /* 0x0015600001007983 */ /* 0x000ea20000300800 */
[----:B------:R-:W-:-:S05]  /*114a0*/  IADD3 R2, P1, R39, R57, RZ ;  /* 0x0000003927027210 */ /* 0x000fca0007f3e0ff */
[----:B------:R3:W-:Y:S04]  /*114b0*/  STL [R1+0x1398], R2 ;  /* 0x0013980201007387 */ /* 0x0007e80000100800 */
[----:B------:R0:W-:Y:S01]  /*114c0*/  STL [R1+0x137c], R4 ;  /* 0x00137c0401007387 */ /* 0x0001e20000100800 */
[----:B---3--:R-:W-:-:S05]  /*114d0*/  IADD3 R2, P2, R30, R3, RZ ;  /* 0x000000031e027210 */ /* 0x008fca0007f5e0ff */
[----:B------:R-:W-:Y:S01]  /*114e0*/  STL [R1+0xcb0], R2 ;  /* 0x000cb00201007387 */ /* 0x000fe20000100800 */
[----:B----4-:R-:W-:Y:S01]  /*114f0*/  IMAD.X R3, R38, 0x1, R25, P3 ;  /* 0x0000000126037824 */ /* 0x010fe200018e0619 */
[----:B0-----:R-:W-:-:S04]  /*11500*/  IADD3 R4, P3, R30, R57, RZ ;  /* 0x000000391e047210 */ /* 0x001fc80007f7e0ff */
[----:B------:R0:W-:Y:S04]  /*11510*/  STL [R1+0xcac], R3 ;  /* 0x000cac0301007387 */ /* 0x0001e80000100800 */
[----:B------:R5:W-:Y:S01]  /*11520*/  STL [R1+0xca8], R4 ;  /* 0x000ca80401007387 */ /* 0x000be20000100800 */
[----:B0-----:R-:W-:Y:S01]  /*11530*/  IMAD.X R3, R38, 0x1, R28, P4 ;  /* 0x0000000126037824 */ /* 0x001fe200020e061c */
[----:B-----5:R-:W-:-:S04]  /*11540*/  IADD3 R4, P4, R35, UR8, RZ ;  /* 0x0000000823047c10 */ /* 0x020fc8000ff9e0ff */
[----:B------:R0:W-:Y:S01]  /*11550*/  STL [R1+0xc94], R3 ;  /* 0x000c940301007387 */ /* 0x0001e20000100800 */
[C---:B------:R-:W-:Y:S02]  /*11560*/  IMAD.X R6, R37.reuse, 0x1, R25, P5 ;  /* 0x0000000125067824 */ /* 0x040fe400028e0619 */
[----:B0-----:R-:W-:-:S03]  /*11570*/  IMAD.X R3, R37, 0x1, R28, P6 ;  /* 0x0000000125037824 */ /* 0x001fc600030e061c */
[----:B------:R0:W-:Y:S01]  /*11580*/  STL [R1+0xc98], R6 ;  /* 0x000c980601007387 */ /* 0x0001e20000100800 */
[----:B------:R-:W-:-:S03]  /*11590*/  SHF.R.S32.HI R2, RZ, 0x1f, R30 ;  /* 0x0000001fff027819 */ /* 0x000fc6000001141e */
[----:B------:R-:W-:Y:S04]  /*115a0*/  STL [R1+0x784], R4 ;  /* 0x0007840401007387 */ /* 0x000fe80000100800 */
[----:B------:R1:W-:Y:S01]  /*115b0*/  STL [R1+0xc9c], R3 ;  /* 0x000c9c0301007387 */ /* 0x0003e20000100800 */
[--C-:B------:R-:W-:Y:S02]  /*115c0*/  IMAD.X R7, R2, 0x1, R25.reuse, P2 ;  /* 0x0000000102077824 */ /* 0x100fe400010e0619 */
[C---:B0-----:R-:W-:Y:S02]  /*115d0*/  IMAD.X R6, R36.reuse, 0x1, R25, P0 ;  /* 0x0000000124067824 */ /* 0x041fe400000e0619 */
[----:B-1----:R-:W-:Y:S01]  /*115e0*/  IMAD.X R3, R36, 0x1, R28, P1 ;  /* 0x0000000124037824 */ /* 0x002fe200008e061c */
[----:B------:R-:W-:Y:S01]  /*115f0*/  UIMAD UR29, UR13, 0x3f, URZ ;  /* 0x0000003f0d1d78a4 */ /* 0x000fe2000f8e023f */
[----:B------:R-:W0:Y:S01]  /*11600*/  LDC R36, c[0x0][0x230] ;  /* 0x00008c00ff247b82 */ /* 0x000e220000000800 */
[----:B--2---:R-:W-:-:S05]  /*11610*/  IADD3 R5, P5, R0, UR8, RZ ;  /* 0x0000000800057c10 */ /* 0x004fca000ffbe0ff */
[----:B------:R-:W-:Y:S04]  /*11620*/  STL [R1+0x78c], R5 ;  /* 0x00078c0501007387 */ /* 0x000fe80000100800 */
[----:B------:R1:W-:Y:S04]  /*11630*/  STL [R1+0xca0], R6 ;  /* 0x000ca00601007387 */ /* 0x0003e80000100800 */
[----:B------:R2:W-:Y:S01]  /*11640*/  STL [R1+0xca4], R3 ;  /* 0x000ca40301007387 */ /* 0x0005e20000100800 */
[----:B-1----:R-:W-:Y:S01]  /*11650*/  IMAD.X R6, R2, 0x1, R28, P3 ;  /* 0x0000000102067824 */ /* 0x002fe200018e061c */
[----:B------:R-:W-:-:S02]  /*11660*/  LEA.HI.X.SX32 R2, R0, UR9, 0x1, P5 ;  /* 0x0000000900027c11 */ /* 0x000fc4000a8f0eff */
[----:B------:R1:W-:Y:S01]  /*11670*/  STL [R1+0xc90], R7 ;  /* 0x000c900701007387 */ /* 0x0003e20000100800 */
[----:B--2---:R-:W-:-:S03]  /*11680*/  LEA.HI.X.SX32 R3, R35, UR9, 0x1, P4 ;  /* 0x0000000923037c11 */ /* 0x004fc6000a0f0eff */
[----:B------:R2:W-:Y:S04]  /*11690*/  STL [R1+0x89c], R6 ;  /* 0x00089c0601007387 */ /* 0x0005e80000100800 */
[----:B------:R-:W3:Y:S04]  /*116a0*/  LDL.LU R0, [R1+0x155c] ;  /* 0x00155c0001007983 */ /* 0x000ee80000300800 */
[----:B------:R-:W-:Y:S04]  /*116b0*/  STL [R1+0x780], R3 ;  /* 0x0007800301007387 */ /* 0x000fe80000100800 */
[----:B------:R-:W-:Y:S04]  /*116c0*/  STL [R1+0x788], R2 ;  /* 0x0007880201007387 */ /* 0x000fe80000100800 */
        /* <DEDUP_REMOVED lines=214> */
[----:B------:R-:W-:Y:S01]  /*12430*/  STL [R1+0xe4], RZ ;  /* 0x0000e4ff01007387 */ /* 0x000fe20000100800 */
[----:B------:R-:W-:-:S03]  /*12440*/  USHF.R.S32.HI UR31, URZ, 0x1f, UR29 ;  /* 0x0000001f3f1f7899 */ /* 0x000fc6000801141d */
[----:B------:R-:W-:Y:S01]  /*12450*/  STL [R1+0xe8], RZ ;  /* 0x0000e8ff01007387 */ /* 0x000fe20000100800 */
[----:B-1----:R-:W-:-:S03]  /*12460*/  IADD3 R7, P0, R5, UR29, RZ ;  /* 0x0000001d05077c10 */ /* 0x002fc6000ff1e0ff */
[----:B------:R-:W-:Y:S01]  /*12470*/  STL [R1+0xec], RZ ;  /* 0x0000ecff01007387 */ /* 0x000fe20000100800 */
[----:B--2---:R-:W-:-:S03]  /*12480*/  IADD3 R6, P1, R4, UR29, RZ ;  /* 0x0000001d04067c10 */ /* 0x004fc6000ff3e0ff */
[----:B------:R-:W-:Y:S04]  /*12490*/  STL [R1+0x430], RZ ;  /* 0x000430ff01007387 */ /* 0x000fe80000100800 */
[----:B------:R-:W-:Y:S04]  /*124a0*/  STL [R1+0x434], RZ ;  /* 0x000434ff01007387 */ /* 0x000fe80000100800 */
[----:B------:R-:W-:Y:S04]  /*124b0*/  STL [R1+0x438], RZ ;  /* 0x000438ff01007387 */ /* 0x000fe80000100800 */
[----:B------:R-:W-:Y:S01]  /*124c0*/  STL [R1+0x43c], RZ ;  /* 0x00043cff01007387 */ /* 0x000fe20000100800 */
[----:B------:R-:W-:-:S03]  /*124d0*/  UIMAD UR27, UR13, 0x3e, URZ ;  /* 0x0000003e0d1b78a4 */ /* 0x000fc6000f8e023f */
[----:B------:R-:W-:Y:S04]  /*124e0*/  STL [R1+0x420], RZ ;  /* 0x000420ff01007387 */ /* 0x000fe80000100800 */
[----:B------:R-:W-:Y:S04]  /*124f0*/  STL [R1+0x424], RZ ;  /* 0x000424ff01007387 */ /* 0x000fe80000100800 */
[----:B------:R1:W-:Y:S04]  /*12500*/  STL [R1+0x8a4], R7 ;  /* 0x0008a40701007387 */ /* 0x0003e80000100800 */
[----:B------:R-:W-:Y:S04]  /*12510*/  STL [R1+0x428], RZ ;  /* 0x000428ff01007387 */ /* 0x000fe80000100800 */
[----:B------:R2:W-:Y:S01]  /*12520*/  STL [R1+0x8ac], R6 ;  /* 0x0008ac0601007387 */ /* 0x0005e20000100800 */
[----:B-1----:R-:W-:Y:S01]  /*12530*/  IADD3.X R7, R2, UR31, RZ, P0, !PT ;  /* 0x0000001f02077c10 */ /* 0x002fe200087fe4ff */
[----:B------:R-:W-:-:S04]  /*12540*/  USHF.R.S32.HI UR29, URZ, 0x1f, UR27 ;  /* 0x0000001f3f1d7899 */ /* 0x000fc8000801141b */
[----:B------:R1:W-:Y:S01]  /*12550*/  STL [R1+0x8a0], R7 ;  /* 0x0008a00701007387 */ /* 0x0003e20000100800 */
[----:B--2---:R-:W-:-:S05]  /*12560*/  IADD3.X R6, R3, UR31, RZ, P1, !PT ;  /* 0x0000001f03067c10 */ /* 0x004fca0008ffe4ff */
[----:B------:R2:W-:Y:S01]  /*12570*/  STL [R1+0x8a8], R6 ;  /* 0x0008a80601007387 */ /* 0x0005e20000100800 */
[----:B-1----:R-:W-:Y:S01]  /*12580*/  IADD3 R7, P0, R5, UR27, RZ ;  /* 0x0000001b05077c10 */ /* 0x002fe2000ff1e0ff */
[----:B------:R-:W-:-:S04]  /*12590*/  UIMAD UR25, UR13, 0x3d, URZ ;  /* 0x0000003d0d1978a4 */ /* 0x000fc8000f8e023f */
[----:B------:R1:W-:Y:S01]  /*125a0*/  STL [R1+0x8b4], R7 ;  /* 0x0008b40701007387 */ /* 0x0003e20000100800 */
[----:B--2---:R-:W-:-:S03]  /*125b0*/  IADD3 R6, P1, R4, UR27, RZ ;  /* 0x0000001b04067c10 */ /* 0x004fc6000ff3e0ff */
        /* <DEDUP_REMOVED lines=316> */
[----:B------:R-:W-:-:S04]  /*13980*/  USHF.L.U32 UR28, UR13, 0x5, URZ ;  /* 0x000000050d1c7899 */ /* 0x000fc8000800063f */
        /* <DEDUP_REMOVED lines=38> */
[----:B------:R-:W-:Y:S01]  /*13bf0*/  USHF.R.S32.HI UR18, URZ, 0x1f, UR16 ;  /* 0x0000001f3f127899 */ /* 0x000fe20008011410 */
[----:B--2---:R-:W-:-:S03]  /*13c00*/  IADD3.X R6, R3, UR22, RZ, P1, !PT ;  /* 0x0000001603067c10 */ /* 0x004fc60008ffe4ff */
[----:B------:R1:W-:Y:S04]  /*13c10*/  STL [R1+0xab0], R7 ;  /* 0x000ab00701007387 */ /* 0x0003e80000100800 */
[----:B------:R2:W-:Y:S01]  /*13c20*/  STL [R1+0xab8], R6 ;  /* 0x000ab80601007387 */ /* 0x0005e20000100800 */
[----:B-1----:R-:W-:Y:S02]  /*13c30*/  IADD3 R7, P0, R5, UR16, RZ ;  /* 0x0000001005077c10 */ /* 0x002fe4000ff1e0ff */
[----:B--2---:R-:W-:-:S03]  /*13c40*/  IADD3 R6, P1, R4, UR16, RZ ;  /* 0x0000001004067c10 */ /* 0x004fc6000ff3e0ff */
[----:B------:R1:W-:Y:S01]  /*13c50*/  STL [R1+0xac4], R7 ;  /* 0x000ac40701007387 */ /* 0x0003e20000100800 */
[----:B------:R-:W-:-:S03]  /*13c60*/  UIMAD UR12, UR13, 0x1c, URZ ;  /* 0x0000001c0d0c78a4 */ /* 0x000fc6000f8e023f */
[----:B------:R2:W-:Y:S01]  /*13c70*/  STL [R1+0xacc], R6 ;  /* 0x000acc0601007387 */ /* 0x0005e20000100800 */
[----:B-1----:R-:W-:Y:S02]  /*13c80*/  IADD3.X R7, R2, UR18, RZ, P0, !PT ;  /* 0x0000001202077c10 */ /* 0x002fe400087fe4ff */
[----:B--2---:R-:W-:-:S03]  /*13c90*/  IADD3.X R6, R3, UR18, RZ, P1, !PT ;  /* 0x0000001203067c10 */ /* 0x004fc60008ffe4ff */
[----:B------:R1:W-:Y:S01]  /*13ca0*/  STL [R1+0xac0], R7 ;  /* 0x000ac00701007387 */ /* 0x0003e20000100800 */
[----:B------:R-:W-:-:S03]  /*13cb0*/  UIMAD UR11, UR13, 0x1b, URZ ;  /* 0x0000001b0d0b78a4 */ /* 0x000fc6000f8e023f */
[----:B------:R2:W-:Y:S01]  /*13cc0*/  STL [R1+0xac8], R6 ;  /* 0x000ac80601007387 */ /* 0x0005e20000100800 */
[----:B-1----:R-:W-:Y:S02]  /*13cd0*/  IADD3 R7, P2, R5, UR12, RZ ;  /* 0x0000000c05077c10 */ /* 0x002fe4000ff5e0ff */
[----:B--2---:R-:W-:-:S03]  /*13ce0*/  IADD3 R6, P1, R4, UR12, RZ ;  /* 0x0000000c04067c10 */ /* 0x004fc6000ff3e0ff */
[----:B------:R1:W-:Y:S01]  /*13cf0*/  STL [R1+0xad4], R7 ;  /* 0x000ad40701007387 */ /* 0x0003e20000100800 */
[----:B------:R-:W-:-:S03]  /*13d00*/  UIMAD UR10, UR13, 0x1a, URZ ;  /* 0x0000001a0d0a78a4 */ /* 0x000fc6000f8e023f */
[----:B------:R2:W-:Y:S01]  /*13d10*/  STL [R1+0xadc], R6 ;  /* 0x000adc0601007387 */ /* 0x0005e20000100800 */
[----:B0-----:R-:W-:Y:S01]  /*13d20*/  VIADD R36, R36, 0x3f ;  /* 0x0000003f24247836 */ /* 0x001fe20000000000 */
[----:B-1----:R-:W-:Y:S02]  /*13d30*/  IADD3 R7, P0, R5, UR11, RZ ;  /* 0x0000000b05077c10 */ /* 0x002fe4000ff1e0ff */
[----:B--2---:R-:W-:-:S03]  /*13d40*/  IADD3 R6, P6, R4, UR11, RZ ;  /* 0x0000000b04067c10 */ /* 0x004fc6000ffde0ff */
[----:B------:R-:W-:Y:S01]  /*13d50*/  STL [R1+0xae4], R7 ;  /* 0x000ae40701007387 */ /* 0x000fe20000100800 */
[----:B------:R-:W-:Y:S01]  /*13d60*/  UIMAD UR8, UR13, 0x19, URZ ;  /* 0x000000190d0878a4 */ /* 0x000fe2000f8e023f */
[----:B------:R-:W-:Y:S02]  /*13d70*/  SHF.R.S32.HI R35, RZ, 0x1f, R36 ;  /* 0x0000001fff237819 */ /* 0x000fe40000011424 */
[----:B------:R0:W-:Y:S01]  /*13d80*/  STL [R1+0xaec], R6 ;  /* 0x000aec0601007387 */ /* 0x0001e20000100800 */
[----:B------:R-:W-:Y:S01]  /*13d90*/  USHF.R.S32.HI UR14, URZ, 0x1f, UR12 ;  /* 0x0000001f3f0e7899 */ /* 0x000fe2000801140c */
[----:B------:R-:W-:Y:S02]  /*13da0*/  LEA.HI R35, R35, R36, RZ, 0x6 ;  /* 0x0000002423237211 */ /* 0x000fe400078f30ff */
[----:B0-----:R-:W-:Y:S02]  /*13db0*/  IADD3 R6, P5, R5, UR10, RZ ;  /* 0x0000000a05067c10 */ /* 0x001fe4000ffbe0ff */
[----:B------:R-:W-:-:S03]  /*13dc0*/  IADD3 R7, P4, R4, UR10, RZ ;  /* 0x0000000a04077c10 */ /* 0x000fc6000ff9e0ff */
[----:B------:R0:W-:Y:S01]  /*13dd0*/  STL [R1+0xaf4], R6 ;  /* 0x000af40601007387 */ /* 0x0001e20000100800 */
[----:B------:R-:W-:Y:S01]  /*13de0*/  SHF.R.S32.HI R8, RZ, 0x6, R35 ;  /* 0x00000006ff087819 */ /* 0x000fe20000011423 */
[----:B------:R-:W-:Y:S01]  /*13df0*/  UIMAD UR58, UR13, 0x18, URZ ;  /* 0x000000180d3a78a4 */ /* 0x000fe2000f8e023f */
[----:B---3--:R-:W-:Y:S01]  /*13e00*/  LOP3.LUT R8, R0, 0x20, RZ, 0x3c, !PT ;  /* 0x0000002000087812 */ /* 0x008fe200078e3cff */
[----:B------:R1:W-:Y:S01]  /*13e10*/  STL [R1+0xafc], R7 ;  /* 0x000afc0701007387 */ /* 0x0003e20000100800 */
[----:B------:R-:W-:Y:S02]  /*13e20*/  IADD3.X R8, R2, UR14, RZ, P2, !PT ;  /* 0x0000000e02087c10 */ /* 0x000fe400097fe4ff */
[C---:B0-----:R-:W-:Y:S02]  /*13e30*/  LOP3.LUT R6, R0.reuse, 0x10, RZ, 0x3c, !PT ;  /* 0x0000001000067812 */ /* 0x041fe400078e3cff */
[----:B------:R-:W-:Y:S01]  /*13e40*/  IADD3 R6, P3, R5, UR8, RZ ;  /* 0x0000000805067c10 */ /* 0x000fe2000ff7e0ff */
[----:B------:R-:W-:Y:S01]  /*13e50*/  USHF.R.S32.HI UR59, URZ, 0x1f, UR11 ;  /* 0x0000001f3f3b7899 */ /* 0x000fe2000801140b */
[----:B-1----:R-:W-:-:S02]  /*13e60*/  LOP3.LUT R7, R0, 0x30, RZ, 0x3c, !PT ;  /* 0x0000003000077812 */ /* 0x002fc400078e3cff */
[----:B------:R-:W-:Y:S01]  /*13e70*/  IADD3 R7, P2, R4, UR8, RZ ;  /* 0x0000000804077c10 */ /* 0x000fe2000ff5e0ff */
[----:B------:R0:W-:Y:S01]  /*13e80*/  STL [R1+0xb04], R6 ;  /* 0x000b040601007387 */ /* 0x0001e20000100800 */
[----:B------:R-:W-:-:S03]  /*13e90*/  UIMAD UR56, UR13, 0x17, URZ ;  /* 0x000000170d3878a4 */ /* 0x000fc6000f8e023f */
[----:B------:R1:W-:Y:S01]  /*13ea0*/  STL [R1+0xad0], R8 ;  /* 0x000ad00801007387 */ /* 0x0003e20000100800 */
[----:B0-----:R-:W-:-:S03]  /*13eb0*/  IADD3.X R6, R3, UR14, RZ, P1, !PT ;  /* 0x0000000e03067c10 */ /* 0x001fc60008ffe4ff */
[----:B------:R0:W-:Y:S01]  /*13ec0*/  STL [R1+0xb0c], R7 ;  /* 0x000b0c0701007387 */ /* 0x0001e20000100800 */
[----:B------:R-:W-:Y:S01]  /*13ed0*/  USHF.R.S32.HI UR57, URZ, 0x1f, UR10 ;  /* 0x0000001f3f397899 */ /* 0x000fe2000801140a */
[----:B-1----:R-:W-:Y:S02]  /*13ee0*/  IADD3 R8, P1, R5, UR58, RZ ;  /* 0x0000003a05087c10 */ /* 0x002fe4000ff3e0ff */
[----:B------:R1:W-:Y:S01]  /*13ef0*/  STL [R1+0xad8], R6 ;  /* 0x000ad80601007387 */ /* 0x0003e20000100800 */
[----:B0-----:R-:W-:-:S03]  /*13f00*/  IADD3.X R7, R2, UR59, RZ, P0, !PT ;  /* 0x0000003b02077c10 */ /* 0x001fc600087fe4ff */
[----:B------:R0:W-:Y:S01]  /*13f10*/  STL [R1+0xb14], R8 ;  /* 0x000b140801007387 */ /* 0x0001e20000100800 */
[----:B-1----:R-:W-:-:S03]  /*13f20*/  IADD3 R6, P0, R4, UR58, RZ ;  /* 0x0000003a04067c10 */ /* 0x002fc6000ff1e0ff */
[----:B------:R1:W-:Y:S01]  /*13f30*/  STL [R1+0xae0], R7 ;  /* 0x000ae00701007387 */ /* 0x0003e20000100800 */
[----:B------:R-:W-:-:S03]  /*13f40*/  UIMAD UR54, UR13, 0x16, URZ ;  /* 0x000000160d3678a4 */ /* 0x000fc6000f8e023f */
[----:B------:R2:W-:Y:S01]  /*13f50*/  STL [R1+0xb1c], R6 ;  /* 0x000b1c0601007387 */ /* 0x0005e20000100800 */
[----:B0-----:R-:W-:Y:S02]  /*13f60*/  IADD3.X R8, R3, UR59, RZ, P6, !PT ;  /* 0x0000003b03087c10 */ /* 0x001fe4000b7fe4ff */
[----:B-1----:R-:W-:-:S03]  /*13f70*/  IADD3 R7, P6, R5, UR56, RZ ;  /* 0x0000003805077c10 */ /* 0x002fc6000ffde0ff */
[----:B------:R0:W-:Y:S01]  /*13f80*/  STL [R1+0xae8], R8 ;  /* 0x000ae80801007387 */ /* 0x0001e20000100800 */
[----:B--2---:R-:W-:Y:S01]  /*13f90*/  IADD3.X R6, R2, UR57, RZ, P5, !PT ;  /* 0x0000003902067c10 */ /* 0x004fe2000affe4ff */
[----:B------:R-:W-:Y:S02]  /*13fa0*/  USHF.R.S32.HI UR55, URZ, 0x1f, UR8 ;  /* 0x0000001f3f377899 */ /* 0x000fe40008011408 */
[----:B------:R1:W-:Y:S04]  /*13fb0*/  STL [R1+0xb24], R7 ;  /* 0x000b240701007387 */ /* 0x0003e80000100800 */
[----:B------:R2:W-:Y:S01]  /*13fc0*/  STL [R1+0xaf0], R6 ;  /* 0x000af00601007387 */ /* 0x0005e20000100800 */
[----:B0-----:R-:W-:Y:S02]  /*13fd0*/  IADD3 R8, P5, R4, UR56, RZ ;  /* 0x0000003804087c10 */ /* 0x001fe4000ffbe0ff */
[----:B-1----:R-:W-:-:S03]  /*13fe0*/  IADD3.X R7, R3, UR57, RZ, P4, !PT ;  /* 0x0000003903077c10 */ /* 0x002fc6000a7fe4ff */
[----:B------:R0:W-:Y:S01]  /*13ff0*/  STL [R1+0xb2c], R8 ;  /* 0x000b2c0801007387 */ /* 0x0001e20000100800 */
[----:B--2---:R-:W-:Y:S01]  /*14000*/  IADD3 R6, P4, R5, UR54, RZ ;  /* 0x0000003605067c10 */ /* 0x004fe2000ff9e0ff */
[----:B------:R-:W-:Y:S02]  /*14010*/  UIMAD UR52, UR13, 0x15, URZ ;  /* 0x000000150d3478a4 */ /* 0x000fe4000f8e023f */
[----:B------:R1:W-:Y:S01]  /*14020*/  STL [R1+0xaf8], R7 ;  /* 0x000af80701007387 */ /* 0x0003e20000100800 */
[----:B------:R-:W-:-:S03]  /*14030*/  USHF.R.S32.HI UR53, URZ, 0x1f, UR58 ;  /* 0x0000001f3f357899 */ /* 0x000fc6000801143a */
[----:B------:R2:W-:Y:S01]  /*14040*/  STL [R1+0xb34], R6 ;  /* 0x000b340601007387 */ /* 0x0005e20000100800 */
[----:B0-----:R-:W-:Y:S02]  /*14050*/  IADD3.X R8, R2, UR55, RZ, P3, !PT ;  /* 0x0000003702087c10 */ /* 0x001fe40009ffe4ff */
[----:B-1----:R-:W-:-:S03]  /*14060*/  IADD3 R7, P3, R4, UR54, RZ ;  /* 0x0000003604077c10 */ /* 0x002fc6000ff7e0ff */
[----:B------:R0:W-:Y:S01]  /*14070*/  STL [R1+0xb00], R8 ;  /* 0x000b000801007387 */ /* 0x0001e20000100800 */
[----:B--2---:R-:W-:-:S03]  /*14080*/  IADD3.X R6, R3, UR55, RZ, P2, !PT ;  /* 0x0000003703067c10 */ /* 0x004fc600097fe4ff */
[----:B------:R1:W-:Y:S01]  /*14090*/  STL [R1+0xb3c], R7 ;  /* 0x000b3c0701007387 */ /* 0x0003e20000100800 */
[----:B------:R-:W-:Y:S02]  /*140a0*/  UIMAD UR50, UR13, 0x14, URZ ;  /* 0x000000140d3278a4 */ /* 0x000fe4000f8e023f */
[----:B------:R-:W-:Y:S01]  /*140b0*/  USHF.R.S32.HI UR51, URZ, 0x1f, UR56 ;  /* 0x0000001f3f337899 */ /* 0x000fe20008011438 */
[----:B------:R2:W-:Y:S01]  /*140c0*/  STL [R1+0xb08], R6 ;  /* 0x000b080601007387 */ /* 0x0005e20000100800 */
[----:B0-----:R-:W-:Y:S02]  /*140d0*/  IADD3 R8, P2, R5, UR52, RZ ;  /* 0x0000003405087c10 */ /* 0x001fe4000ff5e0ff */
[----:B-1----:R-:W-:-:S03]  /*140e0*/  IADD3.X R7, R2, UR53, RZ, P1, !PT ;  /* 0x0000003502077c10 */ /* 0x002fc60008ffe4ff */
[----:B------:R0:W-:Y:S01]  /*140f0*/  STL [R1+0xb44], R8 ;  /* 0x000b440801007387 */ /* 0x0001e20000100800 */
[----:B--2---:R-:W-:-:S03]  /*14100*/  IADD3 R6, P1, R4, UR52, RZ ;  /* 0x0000003404067c10 */ /* 0x004fc6000ff3e0ff */
        /* <DEDUP_REMOVED lines=31> */
[----:B------:R-:W-:-:S03]  /*14300*/  USHF.L.U32 UR43, UR13, 0x4, URZ ;  /* 0x000000040d2b7899 */ /* 0x000fc6000800063f */
        /* <DEDUP_REMOVED lines=81> */
[----:B------:R-:W-:Y:S02]  /*14820*/  USHF.L.U32 UR27, UR13, 0x3, URZ ;  /* 0x000000030d1b7899 */ /* 0x000fe4000800063f */
        /* <DEDUP_REMOVED lines=74> */
[----:B------:R-:W-:-:S03]  /*14cd0*/  USHF.R.S32.HI UR12, URZ, 0x1f, UR17 ;  /* 0x0000001f3f0c7899 */ /* 0x000fc60008011411 */
[----:B------:R2:W-:Y:S01]  /*14ce0*/  STL [R1+0xc40], R6 ;  /* 0x000c400601007387 */ /* 0x0005e20000100800 */
[----:B0-----:R-:W-:Y:S02]  /*14cf0*/  IADD3 R8, P5, R4, UR15, RZ ;  /* 0x0000000f04087c10 */ /* 0x001fe4000ffbe0ff */
[----:B-1----:R-:W-:-:S03]  /*14d00*/  IADD3.X R7, R3, UR16, RZ, P4, !PT ;  /* 0x0000001003077c10 */ /* 0x002fc6000a7fe4ff */
[----:B------:R-:W-:Y:S01]  /*14d10*/  STL [R1+0xc7c], R8 ;  /* 0x000c7c0801007387 */ /* 0x000fe20000100800 */
[----:B--2---:R-:W-:Y:S02]  /*14d20*/  IADD3 R6, P4, R5, UR13, RZ ;  /* 0x0000000d05067c10 */ /* 0x004fe4000ff9e0ff */
[----:B------:R-:W-:Y:S02]  /*14d30*/  IADD3.X R5, R2, UR18, RZ, P3, !PT ;  /* 0x0000001202057c10 */ /* 0x000fe40009ffe4ff */
[----:B------:R-:W-:Y:S01]  /*14d40*/  IADD3 R4, P3, R4, UR13, RZ ;  /* 0x0000000d04047c10 */ /* 0x000fe2000ff7e0ff */
[----:B------:R-:W-:Y:S01]  /*14d50*/  STL [R1+0xc48], R7 ;  /* 0x000c480701007387 */ /* 0x000fe20000100800 */
[----:B------:R-:W-:-:S03]  /*14d60*/  USHF.R.S32.HI UR11, URZ, 0x1f, UR15 ;  /* 0x0000001f3f0b7899 */ /* 0x000fc6000801140f */
[----:B------:R0:W-:Y:S01]  /*14d70*/  STL [R1+0xc84], R6 ;  /* 0x000c840601007387 */ /* 0x0001e20000100800 */
[----:B------:R-:W-:-:S03]  /*14d80*/  USHF.R.S32.HI UR9, URZ, 0x1f, UR13 ;  /* 0x0000001f3f097899 */ /* 0x000fc6000801140d */
[----:B------:R1:W-:Y:S04]  /*14d90*/  STL [R1+0xc50], R5 ;  /* 0x000c500501007387 */ /* 0x0003e80000100800 */
[----:B------:R2:W-:Y:S01]  /*14da0*/  STL [R1+0xc8c], R4 ;  /* 0x000c8c0401007387 */ /* 0x0005e20000100800 */
[----:B0-----:R-:W-:Y:S02]  /*14db0*/  IADD3.X R6, R3, UR18, RZ, P2, !PT ;  /* 0x0000001203067c10 */ /* 0x001fe400097fe4ff */
[----:B-1----:R-:W-:-:S03]  /*14dc0*/  IADD3.X R5, R2, UR12, RZ, P1, !PT ;  /* 0x0000000c02057c10 */ /* 0x002fc60008ffe4ff */
[----:B------:R0:W-:Y:S01]  /*14dd0*/  STL [R1+0xc58], R6 ;  /* 0x000c580601007387 */ /* 0x0001e20000100800 */
[----:B--2---:R-:W-:-:S03]  /*14de0*/  IADD3.X R4, R3, UR12, RZ, P0, !PT ;  /* 0x0000000c03047c10 */ /* 0x004fc600087fe4ff */
[----:B------:R1:W-:Y:S04]  /*14df0*/  STL [R1+0xc60], R5 ;  /* 0x000c600501007387 */ /* 0x0003e80000100800 */
[----:B------:R2:W-:Y:S01]  /*14e00*/  STL [R1+0xc68], R4 ;  /* 0x000c680401007387 */ /* 0x0005e20000100800 */
[C---:B0-----:R-:W-:Y:S02]  /*14e10*/  IADD3.X R6, R2.reuse, UR11, RZ, P6, !PT ;  /* 0x0000000b02067c10 */ /* 0x041fe4000b7fe4ff */
[C---:B-1----:R-:W-:Y:S02]  /*14e20*/  IADD3.X R5, R3.reuse, UR11, RZ, P5, !PT ;  /* 0x0000000b03057c10 */ /* 0x042fe4000affe4ff */
[----:B--2---:R-:W-:Y:S02]  /*14e30*/  IADD3.X R4, R2, UR9, RZ, P4, !PT ;  /* 0x0000000902047c10 */ /* 0x004fe4000a7fe4ff */
[----:B------:R-:W-:Y:S01]  /*14e40*/  IADD3.X R2, R3, UR9, RZ, P3, !PT ;  /* 0x0000000903027c10 */ /* 0x000fe20009ffe4ff */
[----:B------:R0:W-:Y:S04]  /*14e50*/  STL [R1+0xc70], R6 ;  /* 0x000c700601007387 */ /* 0x0001e80000100800 */
[----:B------:R0:W-:Y:S04]  /*14e60*/  STL [R1+0xc78], R5 ;  /* 0x000c780501007387 */ /* 0x0001e80000100800 */
[----:B------:R0:W-:Y:S04]  /*14e70*/  STL [R1+0xc88], R2 ;  /* 0x000c880201007387 */ /* 0x0001e80000100800 */
[----:B------:R0:W-:Y:S01]  /*14e80*/  STL [R1+0xc80], R4 ;  /* 0x000c800401007387 */ /* 0x0001e20000100800 */
[----:B------:R-:W-:-:S04]  /*14e90*/  USHF.L.U32 UR5, UR13, 0x6, URZ ;  /* 0x000000060d057899 */ /* 0x000fc8000800063f */
[----:B------:R-:W-:-:S12]  /*14ea0*/  USHF.R.S32.HI UR10, URZ, 0x1f, UR5 ;  /* 0x0000001f3f0a7899 */ /* 0x000fd80008011405 */
.L_x_1:
[----:B-1----:R1:W-:Y:S01]  /*14eb0*/  STL [R1+0x2024], R22 ;  /* 0x0020241601007387 */ /* 0x0023e20000100800 */
[----:B0-----:R-:W0:Y:S03]  /*14ec0*/  LDC R2, c[0x0][0x230] ;  /* 0x00008c00ff027b82 */ /* 0x001e260000000800 */
[----:B------:R-:W2:Y:S04]  /*14ed0*/  LDL R5, [R1+0x780] ;  /* 0x0007800001057983 */ /* 0x000ea80000100800 */
[----:B------:R-:W2:Y:S04]  /*14ee0*/  LDL R4, [R1+0x784] ;  /* 0x0007840001047983 */ /* 0x000ea80000100800 */
[----:B-1----:R-:W0:Y:S04]  /*14ef0*/  LDL R22, [R1+0x850] ;  /* 0x0008500001167983 */ /* 0x002e280000100800 */
[----:B------:R1:W-:Y:S02]  /*14f00*/  STL [R1+0x2020], R25 ;  /* 0x0020201901007387 */ /* 0x0003e40000100800 */
[----:B-1----:R-:W-:-:S02]  /*14f10*/  PRMT R25, RZ, 0x7610, R25 ;  /* 0x00007610ff197816 */ /* 0x002fc40000000019 */
        /* <DEDUP_REMOVED lines=19> */
[----:B------:R-:W-:Y:S01]  /*15050*/  STL [R1+0x1fd0], R46 ;  /* 0x001fd02e01007387 */ /* 0x000fe20000100800 */
[----:B0-----:R-:W-:-:S05]  /*15060*/  IMAD R2, R22, -0x40, R2 ;  /* 0xffffffc016027824 */ /* 0x001fca00078e0202 */
[----:B------:R-:W-:-:S13]  /*15070*/  ISETP.GT.AND P0, PT, R2, RZ, PT ;  /* 0x000000ff0200720c */ /* 0x000fda0003f04270 */
[----:B--2---:R-:W2:Y:S04]  /*15080*/  @P0 LDG.E.U8 R25, desc[UR6][R4.64] ;  /* 0x0000000604190981 */ /* 0x004ea8000c1e1100 */
        /* <DEDUP_REMOVED lines=22> */
[----:B-----5:R-:W-:Y:S04]  /*151f0*/  STL [R1+0x1c70], R0 ;  /* 0x001c700001007387 */ /* 0x020fe80000100800 */
        /* <DEDUP_REMOVED lines=86> */
[----:B------:R-:W3:Y:S04]  /*15760*/  LDL.LU R22, [R1+0x2024] ;  /* 0x0020240001167983 */ /* 0x000ee80000300800 */
[----:B--2---:R0:W-:Y:S04]  /*15770*/  STL [R1+0x518], R25 ;  /* 0x0005181901007387 */ /* 0x0041e80000100800 */
[----:B0-----:R-:W2:Y:S04]  /*15780*/  LDL.LU R25, [R1+0x2020] ;  /* 0x0020200001197983 */ /* 0x001ea80000300800 */
[----:B------:R-:W4:Y:S04]  /*15790*/  LDL R4, [R1+0x788] ;  /* 0x0007880001047983 */ /* 0x000f280000100800 */
[----:B------:R-:W4:Y:S01]  /*157a0*/  LDL R5, [R1+0x78c] ;  /* 0x00078c0001057983 */ /* 0x000f220000100800 */
[----:B------:R-:W-:-:S02]  /*157b0*/  PRMT R24, RZ, 0x7610, R24 ;  /* 0x00007610ff187816 */ /* 0x000fc40000000018 */
[----:B----4-:R-:W-:-:S04]  /*157c0*/  @P0 LOP3.LUT R5, R5, R4, RZ, 0x3c, !PT ;  /* 0x0000000405050212 */ /* 0x010fc800078e3cff */
[----:B------:R-:W-:-:S04]  /*157d0*/  @P0 LOP3.LUT R4, R5, R4, RZ, 0x3c, !PT ;  /* 0x0000000405040212 */ /* 0x000fc800078e3cff */
[----:B------:R-:W-:-:S05]  /*157e0*/  @P0 LOP3.LUT R5, R5, R4, RZ, 0x3c, !PT ;  /* 0x0000000405050212 */ /* 0x000fca00078e3cff */
[----:B------:R-:W4:Y:S01]  /*157f0*/  @P0 LDG.E.U8 R24, desc[UR6][R4.64] ;  /* 0x0000000604180981 */ /* 0x000f22000c1e1100 */
[----:B------:R-:W-:-:S03]  /*15800*/  ISETP.GT.AND P1, PT, R2, 0x1, PT ;  /* 0x000000010200780c */ /* 0x000fc60003f24270 */
[----:B----4-:R0:W-:Y:S04]  /*15810*/  STL [R1+0x514], R24 ;  /* 0x0005141801007387 */ /* 0x0101e80000100800 */
[----:B0-----:R-:W4:Y:S04]  /*15820*/  LDL.LU R24, [R1+0x201c] ;  /* 0x00201c0001187983 */ /* 0x001f280000300800 */
[----:B------:R-:W3:Y:S04]  /*15830*/  LDL R4, [R1+0xc88] ;  /* 0x000c880001047983 */ /* 0x000ee80000100800 */
[----:B------:R-:W3:Y:S01]  /*15840*/  LDL R5, [R1+0xc8c] ;  /* 0x000c8c0001057983 */ /* 0x000ee20000100800 */
[----:B------:R-:W-:-:S02]  /*15850*/  PRMT R23, RZ, 0x7610, R23 ;  /* 0x00007610ff177816 */ /* 0x000fc40000000017 */
[----:B---3--:R-:W-:-:S04]  /*15860*/  @P1 LOP3.LUT R5, R5, R4, RZ, 0x3c, !PT ;  /* 0x0000000405051212 */ /* 0x008fc800078e3cff */
[----:B------:R-:W-:-:S04]  /*15870*/  @P1 LOP3.LUT R4, R5, R4, RZ, 0x3c, !PT ;  /* 0x0000000405041212 */ /* 0x000fc800078e3cff */
[----:B------:R-:W-:-:S05]  /*15880*/  @P1 LOP3.LUT R5, R5, R4, RZ, 0x3c, !PT ;  /* 0x0000000405051212 */ /* 0x000fca00078e3cff */
[----:B------:R-:W3:Y:S04]  /*15890*/  @P1 LDG.E.U8 R23, desc[UR6][R4.64] ;  /* 0x0000000604171981 */ /* 0x000ee8000c1e1100 */
[----:B---3--:R0:W-:Y:S04]  /*158a0*/  STL [R1+0x510], R23 ;  /* 0x0005101701007387 */ /* 0x0081e80000100800 */
[----:B0-----:R-:W3:Y:S04]  /*158b0*/  LDL.LU R23, [R1+0x2018] ;  /* 0x0020180001177983 */ /* 0x001ee80000300800 */
[----:B------:R-:W2:Y:S04]  /*158c0*/  LDL R4, [R1+0xc80] ;  /* 0x000c800001047983 */ /* 0x000ea80000100800 */
[----:B------:R-:W2:Y:S01]  /*158d0*/  LDL R5, [R1+0xc84] ;  /* 0x000c840001057983 */ /* 0x000ea20000100800 */
[----:B------:R-:W-:-:S02]  /*158e0*/  PRMT R20, RZ, 0x7610, R20 ;  /* 0x00007610ff147816 */ /* 0x000fc40000000014 */
[----:B--2---:R-:W-:-:S04]  /*158f0*/  @P1 LOP3.LUT R5, R5, R4, RZ, 0x3c, !PT ;  /* 0x0000000405051212 */ /* 0x004fc800078e3cff */
[----:B------:R-:W-:-:S04]  /*15900*/  @P1 LOP3.LUT R4, R5, R4, RZ, 0x3c, !PT ;  /* 0x0000000405041212 */ /* 0x000fc800078e3cff */
[----:B------:R-:W-:-:S05]  /*15910*/  @P1 LOP3.LUT R5, R5, R4, RZ, 0x3c, !PT ;  /* 0x0000000405051212 */ /* 0x000fca00078e3cff */
[----:B------:R-:W2:Y:S01]  /*15920*/  @P1 LDG.E.U8 R20, desc[UR6][R4.64] ;  /* 0x0000000604141981 */ /* 0x000ea2000c1e1100 */
[----:B------:R-:W-:-:S03]  /*15930*/  ISETP.GT.AND P2, PT, R2, 0x2, PT ;  /* 0x000000020200780c */ /* 0x000fc60003f44270 */
        /* <DEDUP_REMOVED lines=8> */
[----:B------:R-:W4:Y:S04]  /*159c0*/  @P2 LDG.E.U8 R13, desc[UR6][R4.64] ;  /* 0x00000006040d2981 */ /* 0x000f28000c1e1100 */
        /* <DEDUP_REMOVED lines=8> */
[----:B------:R-:W3:Y:S01]  /*15a50*/  @P2 LDG.E.U8 R11, desc[UR6][R4.64] ;  /* 0x00000006040b2981 */ /* 0x000ee2000c1e1100 */
[----:B------:R-:W-:-:S03]  /*15a60*/  ISETP.GT.AND P0, PT, R2, 0x3, PT ;  /* 0x000000030200780c */ /* 0x000fc60003f04270 */
        /* <DEDUP_REMOVED lines=8> */
[----:B------:R-:W2:Y:S04]  /*15af0*/  @P0 LDG.E.U8 R19, desc[UR6][R4.64] ;  /* 0x0000000604130981 */ /* 0x000ea8000c1e1100 */
        /* <DEDUP_REMOVED lines=293> */
[----:B------:R0:W4:Y:S04]  /*16d50*/  @P0 LDG.E.U8 R10, desc[UR6][R4.64] ;  /* 0x00000006040a0981 */ /* 0x000128000c1e1100 */
[----:B------:R-:W0:Y:S04]  /*16d60*/  LDL R4, [R1+0xb68] ;  /* 0x000b680001047983 */ /* 0x000e280000100800 */
[----:B------:R-:W0:Y:S01]  /*16d70*/  LDL R5, [R1+0xb6c] ;  /* 0x000b6c0001057983 */ /* 0x000e220000100800 */
[----:B------:R-:W-:Y:S02]  /*16d80*/  ISETP.GT.AND P1, PT, R2, 0x13, PT ;  /* 0x000000130200780c */ /* 0x000fe40003f24270 */
[----:B------:R-:W-:-:S11]  /*16d90*/  PRMT R49, RZ, 0x7610, R49 ;  /* 0x00007610ff317816 */ /* 0x000fd60000000031 */
[----:B0-----:R-:W-:-:S04]  /*16da0*/  @P1 LOP3.LUT R5, R5, R4, RZ, 0x3c, !PT ;  /* 0x0000000405051212 */ /* 0x001fc800078e3cff */
[----:B------:R-:W-:-:S04]  /*16db0*/  @P1 LOP3.LUT R4, R5, R4, RZ, 0x3c, !PT ;  /* 0x0000000405041212 */ /* 0x000fc800078e3cff */
[----:B------:R-:W-:-:S05]  /*16dc0*/  @P1 LOP3.LUT R5, R5, R4, RZ, 0x3c, !PT ;  /* 0x0000000405051212 */ /* 0x000fca00078e3cff */
[----:B------:R-:W3:Y:S04]  /*16dd0*/  @P1 LDG.E.U8 R49, desc[UR6][R4.64] ;  /* 0x0000000604311981 */ /* 0x000ee8000c1e1100 */
[----:B----4-:R0:W-:Y:S04]  /*16de0*/  STL [R1+0x94], R10 ;  /* 0x0000940a01007387 */ /* 0x0101e80000100800 */
[----:B0-----:R-:W4:Y:S04]  /*16df0*/  LDL R10, [R1+0xb4c] ;  /* 0x000b4c00010a7983 */ /* 0x001f280000100800 */
        /* <DEDUP_REMOVED lines=24> */
[----:B------:R-:W-:Y:S02]  /*16f80*/  ISETP.GT.AND P0, PT, R2, 0x15, PT ;  /* 0x000000150200780c */ /* 0x000fe40003f04270 */
[----:B---3--:R-:W-:-:S04]  /*16f90*/  @P2 LOP3.LUT R5, R5, R4, RZ, 0x3c, !PT ;  /* 0x0000000405052212 */ /* 0x008fc800078e3cff */
[----:B------:R-:W-:-:S04]  /*16fa0*/  @P2 LOP3.LUT R4, R5, R4, RZ, 0x3c, !PT ;  /* 0x0000000405042212 */ /* 0x000fc800078e3cff */
[----:B------:R-:W-:-:S05]  /*16fb0*/  @P2 LOP3.LUT R5, R5, R4, RZ, 0x3c, !PT ;  /* 0x0000000405052212 */ /* 0x000fca00078e3cff */
[----:B------:R0:W3:Y:S04]  /*16fc0*/  @P2 LDG.E.U8 R26, desc[UR6][R4.64] ;  /* 0x00000006041a2981 */ /* 0x0000e8000c1e1100 */
[----:B------:R-:W2:Y:S01]  /*16fd0*/  LDL R5, [R1+0xb48] ;  /* 0x000b480001057983 */ /* 0x000ea20000100800 */
[----:B------:R-:W-:Y:S01]  /*16fe0*/  PRMT R9, RZ, 0x7610, R9 ;  /* 0x00007610ff097816 */ /* 0x000fe20000000009 */
[----:B0-----:R-:W-:Y:S02]  /*16ff0*/  @P0 IMAD.MOV.U32 R4, RZ, RZ, R10 ;  /* 0x000000ffff040224 */ /* 0x001fe400078e000a */
[----:B---3--:R0:W-:Y:S01]  /*17000*/  STL [R1+0x74], R26 ;  /* 0x0000741a01007387 */ /* 0x0081e20000100800 */
[----:B------:R-:W-:-:S03]  /*17010*/  PRMT R55, RZ, 0x7610, R55 ;  /* 0x00007610ff377816 */ /* 0x000fc60000000037 */
[----:B------:R-:W3:Y:S04]  /*17020*/  LDL R10, [R1+0xb20] ;  /* 0x000b2000010a7983 */ /* 0x000ee80000100800 */
[----:B--2---:R1:W2:Y:S04]  /*17030*/  @P0 LDG.E.U8 R9, desc[UR6][R4.64] ;  /* 0x0000000604090981 */ /* 0x0042a8000c1e1100 */
[----:B0-----:R-:W4:Y:S04]  /*17040*/  LDL R26, [R1+0xb2c] ;  /* 0x000b2c00011a7983 */ /* 0x001f280000100800 */
[----:B------:R-:W1:Y:S04]  /*17050*/  LDL R4, [R1+0xb40] ;  /* 0x000b400001047983 */ /* 0x000e680000100800 */
[----:B------:R-:W1:Y:S02]  /*17060*/  LDL R5, [R1+0xb44] ;  /* 0x000b440001057983 */ /* 0x000e640000100800 */
[----:B-1----:R-:W-:-:S04]  /*17070*/  @P0 LOP3.LUT R5, R5, R4, RZ, 0x3c, !PT ;  /* 0x0000000405050212 */ /* 0x002fc800078e3cff */
[----:B------:R-:W-:-:S04]  /*17080*/  @P0 LOP3.LUT R4, R5, R4, RZ, 0x3c, !PT ;  /* 0x0000000405040212 */ /* 0x000fc800078e3cff */
[----:B------:R-:W-:-:S05]  /*17090*/  @P0 LOP3.LUT R5, R5, R4, RZ, 0x3c, !PT ;  /* 0x0000000405050212 */ /* 0x000fca00078e3cff */
[----:B------:R-:W3:Y:S04]  /*170a0*/  @P0 LDG.E.U8 R55, desc[UR6][R4.64] ;  /* 0x0000000604370981 */ /* 0x000ee8000c1e1100 */
[----:B--2---:R0:W-:Y:S04]  /*170b0*/  STL [R1+0x70], R9 ;  /* 0x0000700901007387 */ /* 0x0041e80000100800 */
[----:B0-----:R-:W2:Y:S04]  /*170c0*/  LDL R9, [R1+0xb24] ;  /* 0x000b240001097983 */ /* 0x001ea80000100800 */
[----:B---3--:R0:W-:Y:S04]  /*170d0*/  STL [R1+0x6c], R55 ;  /* 0x00006c3701007387 */ /* 0x0081e80000100800 */
[----:B0-----:R-:W3:Y:S04]  /*170e0*/  LDL.LU R55, [R1+0x1f80] ;  /* 0x001f800001377983 */ /* 0x001ee80000300800 */
[----:B------:R-:W4:Y:S04]  /*170f0*/  LDL R4, [R1+0xb38] ;  /* 0x000b380001047983 */ /* 0x000f280000100800 */
[----:B------:R-:W4:Y:S01]  /*17100*/  LDL R5, [R1+0xb3c] ;  /* 0x000b3c0001057983 */ /* 0x000f220000100800 */
[----:B------:R-:W-:-:S02]  /*17110*/  ISETP.GT.AND P1, PT, R2, 0x16, PT ;  /* 0x000000160200780c */ /* 0x000fc40003f24270 */
[----:B------:R-:W-:-:S11]  /*17120*/  PRMT R30, RZ, 0x7610, R30 ;  /* 0x00007610ff1e7816 */ /* 0x000fd6000000001e */
[----:B----4-:R-:W-:-:S04]  /*17130*/  @P1 LOP3.LUT R5, R5, R4, RZ, 0x3c, !PT ;  /* 0x0000000405051212 */ /* 0x010fc800078e3cff */
[----:B------:R-:W-:-:S04]  /*17140*/  @P1 LOP3.LUT R4, R5, R4, RZ, 0x3c, !PT ;  /* 0x0000000405041212 */ /* 0x000fc800078e3cff */
[----:B------:R-:W-:-:S05]  /*17150*/  @P1 LOP3.LUT R5, R5, R4, RZ, 0x3c, !PT ;  /* 0x0000000405051212 */ /* 0x000fca00078e3cff */
[----:B------:R0:W4:Y:S04]  /*17160*/  @P1 LDG.E.U8 R30, desc[UR6][R4.64] ;  /* 0x00000006041e1981 */ /* 0x000128000c1e1100 */
[----:B------:R-:W0:Y:S04]  /*17170*/  LDL R4, [R1+0xb30] ;  /* 0x000b300001047983 */ /* 0x000e280000100800 */
[----:B------:R-:W0:Y:S01]  /*17180*/  LDL R5, [R1+0xb34] ;  /* 0x000b340001057983 */ /* 0x000e220000100800 */
[----:B------:R-:W-:Y:S02]  /*17190*/  PRMT R56, RZ, 0x7610, R56 ;  /* 0x00007610ff387816 */ /* 0x000fe40000000038 */
[----:B0-----:R-:W-:-:S04]  /*171a0*/  @P1 LOP3.LUT R5, R5, R4, RZ, 0x3c, !PT ;  /* 0x0000000405051212 */ /* 0x001fc800078e3cff */
[----:B------:R-:W-:-:S04]  /*171b0*/  @P1 LOP3.LUT R4, R5, R4, RZ, 0x3c, !PT ;  /* 0x0000000405041212 */ /* 0x000fc800078e3cff */
[----:B------:R-:W-:-:S05]  /*171c0*/  @P1 LOP3.LUT R5, R5, R4, RZ, 0x3c, !PT ;  /* 0x0000000405051212 */ /* 0x000fca00078e3cff */
[----:B------:R-:W2:Y:S04]  /*171d0*/  @P1 LDG.E.U8 R56, desc[UR6][R4.64] ;  /* 0x0000000604381981 */ /* 0x000ea8000c1e1100 */
[----:B----4-:R0:W-:Y:S04]  /*171e0*/  STL [R1+0x68], R30 ;  /* 0x0000681e01007387 */ /* 0x0101e80000100800 */
[----:B0-----:R-:W4:Y:S01]  /*171f0*/  LDL R30, [R1+0xb1c] ;  /* 0x000b1c00011e7983 */ /* 0x001f220000100800 */
[----:B------:R-:W-:-:S03]  /*17200*/  ISETP.GT.AND P2, PT, R2, 0x17, PT ;  /* 0x000000170200780c */ /* 0x000fc60003f44270 */
[----:B--2---:R0:W-:Y:S04]  /*17210*/  STL [R1+0x64], R56 ;  /* 0x0000643801007387 */ /* 0x0041e80000100800 */
[----:B0-----:R-:W2:Y:S04]  /*17220*/  LDL.LU R56, [R1+0x1f7c] ;  /* 0x001f7c0001387983 */ /* 0x001ea80000300800 */
[----:B------:R-:W3:Y:S01]  /*17230*/  LDL R5, [R1+0xb28] ;  /* 0x000b280001057983 */ /* 0x000ee20000100800 */
[----:B------:R-:W-:Y:S01]  /*17240*/  PRMT R31, RZ, 0x7610, R31 ;  /* 0x00007610ff1f7816 */ /* 0x000fe2000000001f */
[----:B------:R-:W-:Y:S01]  /*17250*/  @P2 IMAD.MOV.U32 R4, RZ, RZ, R26 ;  /* 0x000000ffff042224 */ /* 0x000fe200078e001a */
[----:B------:R-:W-:Y:S01]  /*17260*/  PRMT R8, RZ, 0x7610, R8 ;  /* 0x00007610ff087816 */ /* 0x000fe20000000008 */
[----:B------:R-:W2:Y:S01]  /*17270*/  LDL R26, [R1+0xb14] ;  /* 0x000b1400011a7983 */ /* 0x000ea20000100800 */
[----:B------:R-:W-:-:S03]  /*17280*/  ISETP.GT.AND P0, PT, R2, 0x18, PT ;  /* 0x000000180200780c */ /* 0x000fc60003f04270 */
[----:B---3--:R0:W3:Y:S02]  /*17290*/  @P2 LDG.E.U8 R31, desc[UR6][R4.64] ;  /* 0x00000006041f2981 */ /* 0x0080e4000c1e1100 */
[----:B0-----:R-:W-:Y:S02]  /*172a0*/  @P2 IMAD.MOV.U32 R4, RZ, RZ, R9 ;  /* 0x000000ffff042224 */ /* 0x001fe400078e0009 */
[----:B------:R-:W-:Y:S01]  /*172b0*/  @P2 IMAD.MOV.U32 R5, RZ, RZ, R10 ;  /* 0x000000ffff052224 */ /* 0x000fe200078e000a */
[----:B------:R-:W-:Y:S01]  /*172c0*/  PRMT R29, RZ, 0x7610, R29 ;  /* 0x00007610ff1d7816 */ /* 0x000fe2000000001d */
[----:B------:R-:W2:Y:S04]  /*172d0*/  LDL R10, [R1+0xb08] ;  /* 0x000b0800010a7983 */ /* 0x000ea80000100800 */
[----:B------:R4:W2:Y:S04]  /*172e0*/  @P2 LDG.E.U8 R8, desc[UR6][R4.64] ;  /* 0x0000000604082981 */ /* 0x0008a8000c1e1100 */
[----:B------:R-:W2:Y:S04]  /*172f0*/  LDL R9, [R1+0xb0c] ;  /* 0x000b0c0001097983 */ /* 0x000ea80000100800 */
[----:B------:R-:W2:Y:S01]  /*17300*/  LDL R5, [R1+0xb18] ;  /* 0x000b180001057983 */ /* 0x000ea20000100800 */
[----:B----4-:R-:W-:-:S03]  /*17310*/  @P0 IMAD.MOV.U32 R4, RZ, RZ, R30 ;  /* 0x000000ffff040224 */ /* 0x010fc600078e001e */
[----:B---3--:R0:W-:Y:S04]  /*17320*/  STL [R1+0x60], R31 ;  /* 0x0000601f01007387 */ /* 0x0081e80000100800 */
[----:B0-----:R-:W3:Y:S04]  /*17330*/  LDL R31, [R1+0xb00] ;  /* 0x000b0000011f7983 */ /* 0x001ee80000100800 */
[----:B--2---:R0:W-:Y:S01]  /*17340*/  STL [R1+0x5c], R8 ;  /* 0x00005c0801007387 */ /* 0x0041e20000100800 */
[----:B------:R-:W-:Y:S02]  /*17350*/  PRMT R21, RZ, 0x7610, R21 ;  /* 0x00007610ff157816 */ /* 0x000fe40000000015 */
[----:B------:R-:W-:Y:S01]  /*17360*/  ISETP.GT.AND P1, PT, R2, 0x19, PT ;  /* 0x000000190200780c */ /* 0x000fe20003f24270 */
[----:B------:R-:W2:Y:S04]  /*17370*/  LDL R30, [R1+0xaf8] ;  /* 0x000af800011e7983 */ /* 0x000ea80000100800 */
[----:B------:R1:W4:Y:S04]  /*17380*/  @P0 LDG.E.U8 R29, desc[UR6][R4.64] ;  /* 0x00000006041d0981 */ /* 0x000328000c1e1100 */
[----:B0-----:R-:W3:Y:S04]  /*17390*/  LDL R8, [R1+0xb04] ;  /* 0x000b040001087983 */ /* 0x001ee80000100800 */
[----:B------:R-:W2:Y:S01]  /*173a0*/  LDL R5, [R1+0xb10] ;  /* 0x000b100001057983 */ /* 0x000ea20000100800 */
[----:B-1----:R-:W-:Y:S01]  /*173b0*/  @P0 IMAD.MOV.U32 R4, RZ, RZ, R26 ;  /* 0x000000ffff040224 */ /* 0x002fe200078e001a */
[----:B------:R-:W-:-:S02]  /*173c0*/  PRMT R57, RZ, 0x7610, R57 ;  /* 0x00007610ff397816 */ /* 0x000fc40000000039 */
[----:B------:R-:W-:Y:S02]  /*173d0*/  PRMT R7, RZ, 0x7610, R7 ;  /* 0x00007610ff077816 */ /* 0x000fe40000000007 */
[----:B--2---:R0:W2:Y:S02]  /*173e0*/  @P0 LDG.E.U8 R21, desc[UR6][R4.64] ;  /* 0x0000000604150981 */ /* 0x0040a4000c1e1100 */
[----:B0-----:R-:W-:Y:S02]  /*173f0*/  @P1 IMAD.MOV.U32 R4, RZ, RZ, R9 ;  /* 0x000000ffff041224 */ /* 0x001fe400078e0009 */
[----:B------:R-:W-:-:S05]  /*17400*/  @P1 IMAD.MOV.U32 R5, RZ, RZ, R10 ;  /* 0x000000ffff051224 */ /* 0x000fca00078e000a */
[----:B------:R3:W2:Y:S04]  /*17410*/  @P1 LDG.E.U8 R57, desc[UR6][R4.64] ;  /* 0x0000000604391981 */ /* 0x0006a8000c1e1100 */
[----:B----4-:R0:W-:Y:S04]  /*17420*/  STL [R1+0x58], R29 ;  /* 0x0000581d01007387 */ /* 0x0101e80000100800 */
[----:B------:R-:W4:Y:S01]  /*17430*/  LDL R26, [R1+0xaf0] ;  /* 0x000af000011a7983 */ /* 0x000f220000100800 */
[----:B---3--:R-:W-:Y:S02]  /*17440*/  @P1 IMAD.MOV.U32 R4, RZ, RZ, R8 ;  /* 0x000000ffff041224 */ /* 0x008fe400078e0008 */
[----:B------:R-:W-:Y:S01]  /*17450*/  @P1 IMAD.MOV.U32 R5, RZ, RZ, R31 ;  /* 0x000000ffff051224 */ /* 0x000fe200078e001f */
[----:B0-----:R-:W3:Y:S04]  /*17460*/  LDL R29, [R1+0xafc] ;  /* 0x000afc00011d7983 */ /* 0x001ee80000100800 */
[----:B------:R0:W4:Y:S04]  /*17470*/  @P1 LDG.E.U8 R7, desc[UR6][R4.64] ;  /* 0x0000000604071981 */ /* 0x000128000c1e1100 */
[----:B--2---:R1:W-:Y:S01]  /*17480*/  STL [R1+0x54], R21 ;  /* 0x0000541501007387 */ /* 0x0043e20000100800 */
[----:B------:R-:W-:-:S03]  /*17490*/  ISETP.GT.AND P2, PT, R2, 0x1a, PT ;  /* 0x0000001a0200780c */ /* 0x000fc60003f44270 */
[----:B------:R-:W2:Y:S04]  /*174a0*/  LDL R10, [R1+0xae8] ;  /* 0x000ae800010a7983 */ /* 0x000ea80000100800 */
[----:B------:R-:W2:Y:S04]  /*174b0*/  LDL R9, [R1+0xaec] ;  /* 0x000aec0001097983 */ /* 0x000ea80000100800 */
[----:B-1----:R-:W2:Y:S01]  /*174c0*/  LDL R21, [R1+0xaf4] ;  /* 0x000af40001157983 */ /* 0x002ea20000100800 */
[----:B------:R-:W-:Y:S01]  /*174d0*/  PRMT R28, RZ, 0x7610, R28 ;  /* 0x00007610ff1c7816 */ /* 0x000fe2000000001c */
[----:B0-----:R-:W-:-:S02]  /*174e0*/  @P2 IMAD.MOV.U32 R5, RZ, RZ, R30 ;  /* 0x000000ffff052224 */ /* 0x001fc400078e001e */
[----:B------:R0:W-:Y:S04]  /*174f0*/  STL [R1+0x50], R57 ;  /* 0x0000503901007387 */ /* 0x0001e80000100800 */
[----:B0-----:R-:W2:Y:S04]  /*17500*/  LDL.LU R57, [R1+0x1f78] ;  /* 0x001f780001397983 */ /* 0x001ea80000300800 */
[----:B------:R-:W2:Y:S01]  /*17510*/  LDL R8, [R1+0xae0] ;  /* 0x000ae00001087983 */ /* 0x000ea20000100800 */
[----:B---3--:R-:W-:-:S03]  /*17520*/  @P2 IMAD.MOV.U32 R4, RZ, RZ, R29 ;  /* 0x000000ffff042224 */ /* 0x008fc600078e001d */
[----:B----4-:R0:W-:Y:S04]  /*17530*/  STL [R1+0x4c], R7 ;  /* 0x00004c0701007387 */ /* 0x0101e80000100800 */
[----:B------:R1:W3:Y:S04]  /*17540*/  @P2 LDG.E.U8 R28, desc[UR6][R4.64] ;  /* 0x00000006041c2981 */ /* 0x0002e8000c1e1100 */
[----:B0-----:R-:W4:Y:S01]  /*17550*/  LDL R7, [R1+0xae4] ;  /* 0x000ae40001077983 */ /* 0x001f220000100800 */
[----:B-1----:R-:W-:-:S03]  /*17560*/  @P2 IMAD.MOV.U32 R5, RZ, RZ, R26 ;  /* 0x000000ffff052224 */ /* 0x002fc600078e001a */
[----:B------:R-:W3:Y:S01]  /*17570*/  LDL R26, [R1+0xad8] ;  /* 0x000ad800011a7983 */ /* 0x000ee20000100800 */
[----:B--2---:R-:W-:-:S03]  /*17580*/  @P2 IMAD.MOV.U32 R4, RZ, RZ, R21 ;  /* 0x000000ffff042224 */ /* 0x004fc600078e0015 */
[----:B------:R-:W2:Y:S01]  /*17590*/  LDL R21, [R1+0xadc] ;  /* 0x000adc0001157983 */ /* 0x000ea20000100800 */
[C---:B------:R-:W-:Y:S02]  /*175a0*/  ISETP.GT.AND P0, PT, R2.reuse, 0x1b, PT ;  /* 0x0000001b0200780c */ /* 0x040fe40003f04270 */
[----:B------:R-:W-:Y:S02]  /*175b0*/  PRMT R27, RZ, 0x7610, R27 ;  /* 0x00007610ff1b7816 */ /* 0x000fe4000000001b */
[----:B------:R-:W-:Y:S02]  /*175c0*/  PRMT R12, RZ, 0x7610, R12 ;  /* 0x00007610ff0c7816 */ /* 0x000fe4000000000c */
[----:B------:R-:W-:Y:S02]  /*175d0*/  ISETP.GT.AND P1, PT, R2, 0x1c, PT ;  /* 0x0000001c0200780c */ /* 0x000fe40003f24270 */
[----:B------:R0:W2:Y:S01]  /*175e0*/  @P2 LDG.E.U8 R27, desc[UR6][R4.64] ;  /* 0x00000006041b2981 */ /* 0x0000a2000c1e1100 */
[----:B------:R-:W-:-:S04]  /*175f0*/  PRMT R6, RZ, 0x7610, R6 ;  /* 0x00007610ff067816 */ /* 0x000fc80000000006 */
[----:B0-----:R-:W-:Y:S02]  /*17600*/  @P0 IMAD.MOV.U32 R4, RZ, RZ, R9 ;  /* 0x000000ffff040224 */ /* 0x001fe400078e0009 */
[----:B------:R-:W-:Y:S01]  /*17610*/  @P0 IMAD.MOV.U32 R5, RZ, RZ, R10 ;  /* 0x000000ffff050224 */ /* 0x000fe200078e000a */
[----:B------:R-:W-:Y:S01]  /*17620*/  PRMT R22, RZ, 0x7610, R22 ;  /* 0x00007610ff167816 */ /* 0x000fe20000000016 */
[----:B------:R-:W2:Y:S04]  /*17630*/  LDL R10, [R1+0xad0] ;  /* 0x000ad000010a7983 */ /* 0x000ea80000100800 */
[----:B------:R4:W2:Y:S04]  /*17640*/  @P0 LDG.E.U8 R12, desc[UR6][R4.64] ;  /* 0x00000006040c0981 */ /* 0x0008a8000c1e1100 */
[----:B------:R-:W2:Y:S01]  /*17650*/  LDL R9, [R1+0xad4] ;  /* 0x000ad40001097983 */ /* 0x000ea20000100800 */
[----:B----4-:R-:W-:-:S02]  /*17660*/  @P0 IMAD.MOV.U32 R4, RZ, RZ, R7 ;  /* 0x000000ffff040224 */ /* 0x010fc400078e0007 */
[----:B------:R-:W-:-:S05]  /*17670*/  @P0 IMAD.MOV.U32 R5, RZ, RZ, R8 ;  /* 0x000000ffff050224 */ /* 0x000fca00078e0008 */
[----:B------:R3:W4:Y:S02]  /*17680*/  @P0 LDG.E.U8 R6, desc[UR6][R4.64] ;  /* 0x0000000604060981 */ /* 0x000724000c1e1100 */
[----:B---3--:R-:W-:Y:S02]  /*17690*/  @P1 IMAD.MOV.U32 R5, RZ, RZ, R26 ;  /* 0x000000ffff051224 */ /* 0x008fe400078e001a */
[----:B--2---:R-:W-:-:S05]  /*176a0*/  @P1 IMAD.MOV.U32 R4, RZ, RZ, R21 ;  /* 0x000000ffff041224 */ /* 0x004fca00078e0015 */
[----:B------:R0:W2:Y:S04]  /*176b0*/  @P1 LDG.E.U8 R22, desc[UR6][R4.64] ;  /* 0x0000000604161981 */ /* 0x0000a8000c1e1100 */
[----:B------:R1:W-:Y:S04]  /*176c0*/  STL [R1+0x40], R12 ;  /* 0x0000400c01007387 */ /* 0x0003e80000100800 */
[----:B------:R-:W3:Y:S04]  /*176d0*/  LDL R8, [R1+0xacc] ;  /* 0x000acc0001087983 */ /* 0x000ee80000100800 */
[----:B------:R-:W3:Y:S04]  /*176e0*/  LDL R7, [R1+0xac0] ;  /* 0x000ac00001077983 */ /* 0x000ee80000100800 */
[----:B-1----:R-:W3:Y:S04]  /*176f0*/  LDL R12, [R1+0xac8] ;  /* 0x000ac800010c7983 */ /* 0x002ee80000100800 */
[----:B----4-:R1:W-:Y:S04]  /*17700*/  STL [R1+0x3c], R6 ;  /* 0x00003c0601007387 */ /* 0x0103e80000100800 */
[----:B------:R-:W4:Y:S04]  /*17710*/  LDL R21, [R1+0xabc] ;  /* 0x000abc0001157983 */ /* 0x000f280000100800 */
[----:B-1----:R-:W4:Y:S01]  /*17720*/  LDL R6, [R1+0xac4] ;  /* 0x000ac40001067983 */ /* 0x002f220000100800 */
[----:B0-----:R-:W-:-:S02]  /*17730*/  @P1 IMAD.MOV.U32 R5, RZ, RZ, R10 ;  /* 0x000000ffff051224 */ /* 0x001fc400078e000a */
[----:B------:R-:W-:Y:S01]  /*17740*/  @P1 IMAD.MOV.U32 R4, RZ, RZ, R9 ;  /* 0x000000ffff041224 */ /* 0x000fe200078e0009 */
[----:B--2---:R0:W-:Y:S04]  /*17750*/  STL [R1+0x38], R22 ;  /* 0x0000381601007387 */ /* 0x0041e80000100800 */
[----:B------:R-:W2:Y:S04]  /*17760*/  LDL R10, [R1+0xab0] ;  /* 0x000ab000010a7983 */ /* 0x000ea80000100800 */
[----:B0-----:R-:W2:Y:S04]  /*17770*/  LDL R22, [R1+0xab8] ;  /* 0x000ab80001167983 */ /* 0x001ea80000100800 */
[----:B------:R-:W-:Y:S04]  /*17780*/  STL [R1+0x48], R28 ;  /* 0x0000481c01007387 */ /* 0x000fe80000100800 */
[----:B------:R-:W2:Y:S01]  /*17790*/  LDL R9, [R1+0xab4] ;  /* 0x000ab40001097983 */ /* 0x000ea20000100800 */
[----:B------:R-:W-:-:S02]  /*177a0*/  ISETP.GT.AND P2, PT, R2, 0x1d, PT ;  /* 0x0000001d0200780c */ /* 0x000fc40003f44270 */
[----:B------:R-:W-:Y:S02]  /*177b0*/  PRMT R25, RZ, 0x7610, R25 ;  /* 0x00007610ff197816 */ /* 0x000fe40000000019 */
[----:B------:R-:W-:Y:S02]  /*177c0*/  ISETP.GT.AND P0, PT, R2, 0x1e, PT ;  /* 0x0000001e0200780c */ /* 0x000fe40003f04270 */
[----:B------:R-:W-:Y:S02]  /*177d0*/  PRMT R24, RZ, 0x7610, R24 ;  /* 0x00007610ff187816 */ /* 0x000fe40000000018 */
[----:B------:R3:W2:Y:S01]  /*177e0*/  @P1 LDG.E.U8 R25, desc[UR6][R4.64] ;  /* 0x0000000604191981 */ /* 0x0006a2000c1e1100 */
[----:B------:R-:W-:-:S04]  /*177f0*/  PRMT R23, RZ, 0x7610, R23 ;  /* 0x00007610ff177816 */ /* 0x000fc80000000017 */
[----:B---3--:R-:W-:Y:S02]  /*17800*/  @P2 IMAD.MOV.U32 R5, RZ, RZ, R12 ;  /* 0x000000ffff052224 */ /* 0x008fe400078e000c */
[----:B------:R-:W-:Y:S01]  /*17810*/  @P2 IMAD.MOV.U32 R4, RZ, RZ, R8 ;  /* 0x000000ffff042224 */ /* 0x000fe200078e0008 */
[----:B------:R-:W3:Y:S04]  /*17820*/  LDL R12, [R1+0xaa8] ;  /* 0x000aa800010c7983 */ /* 0x000ee80000100800 */
[----:B------:R-:W-:Y:S04]  /*17830*/  STL [R1+0x44], R27 ;  /* 0x0000441b01007387 */ /* 0x000fe80000100800 */
[----:B------:R-:W3:Y:S04]  /*17840*/  LDL R8, [R1+0xaac] ;  /* 0x000aac0001087983 */ /* 0x000ee80000100800 */
[----:B------:R4:W3:Y:S01]  /*17850*/  @P2 LDG.E.U8 R24, desc[UR6][R4.64] ;  /* 0x0000000604182981 */ /* 0x0008e2000c1e1100 */
[----:B------:R-:W-:Y:S01]  /*17860*/  PRMT R20, RZ, 0x7610, R20 ;  /* 0x00007610ff147816 */ /* 0x000fe20000000014 */
[----:B----4-:R-:W-:-:S02]  /*17870*/  @P2 IMAD.MOV.U32 R4, RZ, RZ, R6 ;  /* 0x000000ffff042224 */ /* 0x010fc400078e0006 */
[----:B------:R-:W-:Y:S01]  /*17880*/  @P2 IMAD.MOV.U32 R5, RZ, RZ, R7 ;  /* 0x000000ffff052224 */ /* 0x000fe200078e0007 */
[----:B------:R-:W4:Y:S04]  /*17890*/  LDL R6, [R1+0xaa4] ;  /* 0x000aa40001067983 */ /* 0x000f280000100800 */
[----:B------:R0:W4:Y:S01]  /*178a0*/  @P2 LDG.E.U8 R23, desc[UR6][R4.64] ;  /* 0x0000000604172981 */ /* 0x000122000c1e1100 */
[----:B------:R-:W-:-:S03]  /*178b0*/  PRMT R13, RZ, 0x7610, R13 ;  /* 0x00007610ff0d7816 */ /* 0x000fc6000000000d */
[----:B------:R-:W4:Y:S01]  /*178c0*/  LDL R7, [R1+0xaa0] ;  /* 0x000aa00001077983 */ /* 0x000f220000100800 */
[----:B0-----:R-:W-:Y:S02]  /*178d0*/  @P0 IMAD.MOV.U32 R4, RZ, RZ, R21 ;  /* 0x000000ffff040224 */ /* 0x001fe400078e0015 */
[----:B--2---:R-:W-:-:S05]  /*178e0*/  @P0 IMAD.MOV.U32 R5, RZ, RZ, R22 ;  /* 0x000000ffff050224 */ /* 0x004fca00078e0016 */
[----:B------:R0:W2:Y:S02]  /*178f0*/  @P0 LDG.E.U8 R20, desc[UR6][R4.64] ;  /* 0x0000000604140981 */ /* 0x0000a4000c1e1100 */
[----:B0-----:R-:W-:Y:S02]  /*17900*/  @P0 IMAD.MOV.U32 R4, RZ, RZ, R9 ;  /* 0x000000ffff040224 */ /* 0x001fe400078e0009 */
[----:B------:R-:W-:Y:S01]  /*17910*/  @P0 IMAD.MOV.U32 R5, RZ, RZ, R10 ;  /* 0x000000ffff050224 */ /* 0x000fe200078e000a */
[----:B------:R-:W-:Y:S01]  /*17920*/  ISETP.GT.AND P1, PT, R2, 0x1f, PT ;  /* 0x0000001f0200780c */ /* 0x000fe20003f24270 */
[----:B------:R-:W2:Y:S04]  /*17930*/  LDL R10, [R1+0xa98] ;  /* 0x000a9800010a7983 */ /* 0x000ea80000100800 */
[----:B------:R3:W2:Y:S01]  /*17940*/  @P0 LDG.E.U8 R13, desc[UR6][R4.64] ;  /* 0x00000006040d0981 */ /* 0x0006a2000c1e1100 */
[----:B------:R-:W-:-:S02]  /*17950*/  PRMT R11, RZ, 0x7610, R11 ;  /* 0x00007610ff0b7816 */ /* 0x000fc4000000000b */
[----:B------:R-:W-:Y:S01]  /*17960*/  PRMT R0, RZ, 0x7610, R0 ;  /* 0x00007610ff007816 */ /* 0x000fe20000000000 */
[----:B------:R-:W2:Y:S04]  /*17970*/  LDL R9, [R1+0xa9c] ;  /* 0x000a9c0001097983 */ /* 0x000ea80000100800 */
[----:B---3--:R-:W-:Y:S02]  /*17980*/  @P1 IMAD.MOV.U32 R5, RZ, RZ, R12 ;  /* 0x000000ffff051224 */ /* 0x008fe400078e000c */
[----:B------:R-:W-:-:S05]  /*17990*/  @P1 IMAD.MOV.U32 R4, RZ, RZ, R8 ;  /* 0x000000ffff041224 */ /* 0x000fca00078e0008 */
[----:B------:R4:W3:Y:S02]  /*179a0*/  @P1 LDG.E.U8 R11, desc[UR6][R4.64] ;  /* 0x00000006040b1981 */ /* 0x0008e4000c1e1100 */
[----:B----4-:R-:W-:Y:S02]  /*179b0*/  @P1 IMAD.MOV.U32 R4, RZ, RZ, R6 ;  /* 0x000000ffff041224 */ /* 0x010fe400078e0006 */
[----:B------:R-:W-:-:S05]  /*179c0*/  @P1 IMAD.MOV.U32 R5, RZ, RZ, R7 ;  /* 0x000000ffff051224 */ /* 0x000fca00078e0007 */
[----:B------:R0:W4:Y:S04]  /*179d0*/  @P1 LDG.E.U8 R0, desc[UR6][R4.64] ;  /* 0x0000000604001981 */ /* 0x000128000c1e1100 */
[----:B--2---:R1:W-:Y:S04]  /*179e0*/  STL [R1+0x24], R13 ;  /* 0x0000240d01007387 */ /* 0x0043e80000100800 */
[----:B------:R-:W2:Y:S01]  /*179f0*/  LDL R8, [R1+0xa94] ;  /* 0x000a940001087983 */ /* 0x000ea20000100800 */
[----:B------:R-:W-:-:S03]  /*17a00*/  ISETP.GT.AND P2, PT, R2, 0x20, PT ;  /* 0x000000200200780c */ /* 0x000fc60003f44270 */
[----:B------:R-:W2:Y:S04]  /*17a10*/  LDL R12, [R1+0xa88] ;  /* 0x000a8800010c7983 */ /* 0x000ea80000100800 */
[----:B-1----:R-:W2:Y:S04]  /*17a20*/  LDL R13, [R1+0xa90] ;  /* 0x000a9000010d7983 */ /* 0x002ea80000100800 */
[----:B---3--:R1:W-:Y:S04]  /*17a30*/  STL [R1+0x20], R11 ;  /* 0x0000200b01007387 */ /* 0x0083e80000100800 */
[----:B------:R-:W-:Y:S01]  /*17a40*/  STL [R1+0x34], R25 ;  /* 0x0000341901007387 */ /* 0x000fe20000100800 */
[----:B------:R-:W-:-:S03]  /*17a50*/  PRMT R19, RZ, 0x7610, R19 ;  /* 0x00007610ff137816 */ /* 0x000fc60000000013 */
[----:B------:R-:W3:Y:S04]  /*17a60*/  LDL R7, [R1+0xa80] ;  /* 0x000a800001077983 */ /* 0x000ee80000100800 */
[----:B-1----:R-:W3:Y:S01]  /*17a70*/  LDL R11, [R1+0xa8c] ;  /* 0x000a8c00010b7983 */ /* 0x002ee20000100800 */
[----:B0-----:R-:W-:-:S03]  /*17a80*/  @P2 IMAD.MOV.U32 R4, RZ, RZ, R9 ;  /* 0x000000ffff042224 */ /* 0x001fc600078e0009 */
[----:B------:R-:W3:Y:S01]  /*17a90*/  LDL R6, [R1+0xa84] ;  /* 0x000a840001067983 */ /* 0x000ee20000100800 */
[----:B------:R-:W-:-:S05]  /*17aa0*/  @P2 IMAD.MOV.U32 R5, RZ, RZ, R10 ;  /* 0x000000ffff052224 */ /* 0x000fca00078e000a */
[----:B------:R2:W3:Y:S04]  /*17ab0*/  @P2 LDG.E.U8 R19, desc[UR6][R4.64] ;  /* 0x0000000604132981 */ /* 0x0004e8000c1e1100 */
[----:B----4-:R0:W-:Y:S04]  /*17ac0*/  STL [R1+0x1f20], R0 ;  /* 0x001f200001007387 */ /* 0x0101e80000100800 */
[----:B------:R-:W-:Y:S04]  /*17ad0*/  STL [R1+0x30], R24 ;  /* 0x0000301801007387 */ /* 0x000fe80000100800 */
[----:B------:R-:W4:Y:S04]  /*17ae0*/  LDL R10, [R1+0xa78] ;  /* 0x000a7800010a7983 */ /* 0x000f280000100800 */
[----:B------:R-:W4:Y:S04]  /*17af0*/  LDL R9, [R1+0xa7c] ;  /* 0x000a7c0001097983 */ /* 0x000f280000100800 */
[----:B------:R-:W-:Y:S01]  /*17b00*/  STL [R1+0x2c], R23 ;  /* 0x00002c1701007387 */ /* 0x000fe20000100800 */
[----:B--2---:R-:W-:-:S02]  /*17b10*/  @P2 IMAD.MOV.U32 R4, RZ, RZ, R8 ;  /* 0x000000ffff042224 */ /* 0x004fc400078e0008 */
[----:B------:R-:W-:Y:S02]  /*17b20*/  @P2 IMAD.MOV.U32 R5, RZ, RZ, R13 ;  /* 0x000000ffff052224 */ /* 0x000fe400078e000d */
[----:B------:R-:W2:Y:S04]  /*17b30*/  LDL R13, [R1+0xa70] ;  /* 0x000a7000010d7983 */ /* 0x000ea80000100800 */
        /* <DEDUP_REMOVED lines=10> */
[----:B------:R-:W-:Y:S01]  /*17be0*/  PRMT R14, RZ, 0x7610, R14 ;  /* 0x00007610ff0e7816 */ /* 0x000fe2000000000e */
[----:B------:R-:W3:Y:S04]  /*17bf0*/  LDL R12, [R1+0xa68] ;  /* 0x000a6800010c7983 */ /* 0x000ee80000100800 */
[----:B------:R1:W3:Y:S01]  /*17c00*/  @P0 LDG.E.U8 R17, desc[UR6][R4.64] ;  /* 0x0000000604110981 */ /* 0x0002e2000c1e1100 */
[----:B0-----:R-:W-:-:S03]  /*17c10*/  PRMT R0, RZ, 0x7610, R0 ;  /* 0x00007610ff007816 */ /* 0x001fc60000000000 */
[----:B------:R-:W3:Y:S01]  /*17c20*/  LDL R11, [R1+0xa6c] ;  /* 0x000a6c00010b7983 */ /* 0x000ee20000100800 */
[----:B-1----:R-:W-:Y:S02]  /*17c30*/  @P0 IMAD.MOV.U32 R4, RZ, RZ, R6 ;  /* 0x000000ffff040224 */ /* 0x002fe400078e0006 */
[----:B------:R-:W-:Y:S01]  /*17c40*/  @P0 IMAD.MOV.U32 R5, RZ, RZ, R7 ;  /* 0x000000ffff050224 */ /* 0x000fe200078e0007 */
[----:B------:R-:W3:Y:S04]  /*17c50*/  LDL R6, [R1+0xa64] ;  /* 0x000a640001067983 */ /* 0x000ee80000100800 */
[----:B------:R4:W3:Y:S04]  /*17c60*/  @P0 LDG.E.U8 R15, desc[UR6][R4.64] ;  /* 0x00000006040f0981 */ /* 0x0008e8000c1e1100 */
[----:B------:R-:W3:Y:S01]  /*17c70*/  LDL R7, [R1+0xa60] ;  /* 0x000a600001077983 */ /* 0x000ee20000100800 */
[----:B----4-:R-:W-:-:S02]  /*17c80*/  @P1 IMAD.MOV.U32 R4, RZ, RZ, R9 ;  /* 0x000000ffff041224 */ /* 0x010fc400078e0009 */
[----:B------:R-:W-:Y:S01]  /*17c90*/  @P1 IMAD.MOV.U32 R5, RZ, RZ, R10 ;  /* 0x000000ffff051224 */ /* 0x000fe200078e000a */
[----:B------:R-:W-:Y:S01]  /*17ca0*/  ISETP.GT.AND P2, PT, R2, 0x23, PT ;  /* 0x000000230200780c */ /* 0x000fe20003f44270 */
[----:B------:R-:W4:Y:S04]  /*17cb0*/  LDL R10, [R1+0xa58] ;  /* 0x000a5800010a7983 */ /* 0x000f280000100800 */
[----:B------:R2:W4:Y:S04]  /*17cc0*/  @P1 LDG.E.U8 R14, desc[UR6][R4.64] ;  /* 0x00000006040e1981 */ /* 0x000528000c1e1100 */
[----:B------:R-:W4:Y:S01]  /*17cd0*/  LDL R9, [R1+0xa5c] ;  /* 0x000a5c0001097983 */ /* 0x000f220000100800 */
[----:B--2---:R-:W-:-:S02]  /*17ce0*/  @P1 IMAD.MOV.U32 R5, RZ, RZ, R13 ;  /* 0x000000ffff051224 */ /* 0x004fc400078e000d */
[----:B------:R-:W-:-:S05]  /*17cf0*/  @P1 IMAD.MOV.U32 R4, RZ, RZ, R8 ;  /* 0x000000ffff041224 */ /* 0x000fca00078e0008 */
[----:B------:R3:W2:Y:S01]  /*17d00*/  @P1 LDG.E.U8 R0, desc[UR6][R4.64] ;  /* 0x0000000604001981 */ /* 0x0006a2000c1e1100 */
[----:B------:R-:W-:Y:S02]  /*17d10*/  PRMT R16, RZ, 0x7610, R16 ;  /* 0x00007610ff107816 */ /* 0x000fe40000000010 */
[----:B------:R-:W-:Y:S01]  /*17d20*/  PRMT R61, RZ, 0x7610, R61 ;  /* 0x00007610ff3d7816 */ /* 0x000fe2000000003d */
[----:B---3--:R-:W-:Y:S02]  /*17d30*/  @P2 IMAD.MOV.U32 R5, RZ, RZ, R12 ;  /* 0x000000ffff052224 */ /* 0x008fe400078e000c */
[----:B------:R-:W-:-:S05]  /*17d40*/  @P2 IMAD.MOV.U32 R4, RZ, RZ, R11 ;  /* 0x000000ffff042224 */ /* 0x000fca00078e000b */
[----:B------:R0:W3:Y:S04]  /*17d50*/  @P2 LDG.E.U8 R16, desc[UR6][R4.64] ;  /* 0x0000000604102981 */ /* 0x0000e8000c1e1100 */
[----:B------:R1:W-:Y:S04]  /*17d60*/  STL [R1+0xc], R15 ;  /* 0x00000c0f01007387 */ /* 0x0003e80000100800 */
[----:B------:R-:W3:Y:S04]  /*17d70*/  LDL R8, [R1+0xa54] ;  /* 0x000a540001087983 */ /* 0x000ee80000100800 */
[----:B------:R-:W3:Y:S04]  /*17d80*/  LDL R13, [R1+0xa4c] ;  /* 0x000a4c00010d7983 */ /* 0x000ee80000100800 */
[----:B-1----:R-:W3:Y:S01]  /*17d90*/  LDL R15, [R1+0xa50] ;  /* 0x000a5000010f7983 */ /* 0x002ee20000100800 */
[----:B0-----:R-:W-:-:S02]  /*17da0*/  @P2 IMAD.MOV.U32 R4, RZ, RZ, R6 ;  /* 0x000000ffff042224 */ /* 0x001fc400078e0006 */
[----:B------:R-:W-:-:S05]  /*17db0*/  @P2 IMAD.MOV.U32 R5, RZ, RZ, R7 ;  /* 0x000000ffff052224 */ /* 0x000fca00078e0007 */
[----:B------:R0:W3:Y:S04]  /*17dc0*/  @P2 LDG.E.U8 R61, desc[UR6][R4.64] ;  /* 0x00000006043d2981 */ /* 0x0000e8000c1e1100 */
[----:B--2---:R-:W-:Y:S04]  /*17dd0*/  STL [R1+0x1f60], R0 ;  /* 0x001f600001007387 */ /* 0x004fe80000100800 */
[----:B------:R-:W-:Y:S04]  /*17de0*/  STL [R1+0x18], R19 ;  /* 0x0000181301007387 */ /* 0x000fe80000100800 */
[----:B----4-:R1:W-:Y:S04]  /*17df0*/  STL [R1+0x8], R14 ;  /* 0x0000080e01007387 */ /* 0x0103e80000100800 */
[----:B------:R-:W2:Y:S04]  /*17e00*/  LDL R12, [R1+0xa40] ;  /* 0x000a4000010c7983 */ /* 0x000ea80000100800 */
[----:B------:R-:W4:Y:S04]  /*17e10*/  LDL R11, [R1+0xa44] ;  /* 0x000a4400010b7983 */ /* 0x000f280000100800 */
[----:B-1----:R-:W2:Y:S01]  /*17e20*/  LDL R14, [R1+0xa48] ;  /* 0x000a4800010e7983 */ /* 0x002ea20000100800 */
[----:B------:R-:W-:-:S02]  /*17e30*/  ISETP.GT.AND P0, PT, R2, 0x24, PT ;  /* 0x000000240200780c */ /* 0x000fc40003f04270 */
[----:B------:R-:W-:Y:S02]  /*17e40*/  PRMT R60, RZ, 0x7610, R60 ;  /* 0x00007610ff3c7816 */ /* 0x000fe4000000003c */
[----:B------:R-:W-:Y:S02]  /*17e50*/  ISETP.GT.AND P1, PT, R2, 0x25, PT ;  /* 0x000000250200780c */ /* 0x000fe40003f24270 */
[----:B------:R-:W-:-:S07]  /*17e60*/  PRMT R59, RZ, 0x7610, R59 ;  /* 0x00007610ff3b7816 */ /* 0x000fce000000003b */
[----:B0-----:R-:W-:Y:S02]  /*17e70*/  @P0 IMAD.MOV.U32 R4, RZ, RZ, R9 ;  /* 0x000000ffff040224 */ /* 0x001fe400078e0009 */
[----:B------:R-:W-:-:S05]  /*17e80*/  @P0 IMAD.MOV.U32 R5, RZ, RZ, R10 ;  /* 0x000000ffff050224 */ /* 0x000fca00078e000a */
[----:B------:R3:W4:Y:S01]  /*17e90*/  @P0 LDG.E.U8 R60, desc[UR6][R4.64] ;  /* 0x00000006043c0981 */ /* 0x000722000c1e1100 */
[----:B------:R-:W-:Y:S01]  /*17ea0*/  PRMT R58, RZ, 0x7610, R58 ;  /* 0x00007610ff3a7816 */ /* 0x000fe2000000003a */
[----:B---3--:R-:W-:Y:S02]  /*17eb0*/  @P0 IMAD.MOV.U32 R4, RZ, RZ, R8 ;  /* 0x000000ffff040224 */ /* 0x008fe400078e0008 */
[----:B------:R-:W-:-:S05]  /*17ec0*/  @P0 IMAD.MOV.U32 R5, RZ, RZ, R15 ;  /* 0x000000ffff050224 */ /* 0x000fca00078e000f */
[----:B------:R0:W3:Y:S01]  /*17ed0*/  @P0 LDG.E.U8 R59, desc[UR6][R4.64] ;  /* 0x00000006043b0981 */ /* 0x0000e2000c1e1100 */
[----:B------:R-:W-:-:S03]  /*17ee0*/  PRMT R54, RZ, 0x7610, R54 ;  /* 0x00007610ff367816 */ /* 0x000fc60000000036 */
[----:B------:R-:W-:Y:S04]  /*17ef0*/  STL [R1+0x14], R18 ;  /* 0x0000141201007387 */ /* 0x000fe80000100800 */
[----:B------:R-:W3:Y:S01]  /*17f00*/  LDL R7, [R1+0xa38] ;  /* 0x000a380001077983 */ /* 0x000ee20000100800 */
[----:B0-----:R-:W-:-:S03]  /*17f10*/  @P1 IMAD.MOV.U32 R4, RZ, RZ, R13 ;  /* 0x000000ffff041224 */ /* 0x001fc600078e000d */
[----:B------:R-:W3:Y:S04]  /*17f20*/  LDL R6, [R1+0xa3c] ;  /* 0x000a3c0001067983 */ /* 0x000ee80000100800 */
[----:B------:R-:W-:Y:S04]  /*17f30*/  STL [R1+0x10], R17 ;  /* 0x0000101101007387 */ /* 0x000fe80000100800 */
[----:B------:R-:W-:Y:S04]  /*17f40*/  STL [R1+0x1f64], R61 ;  /* 0x001f643d01007387 */ /* 0x000fe80000100800 */
[----:B------:R-:W3:Y:S04]  /*17f50*/  LDL R10, [R1+0xa30] ;  /* 0x000a3000010a7983 */ /* 0x000ee80000100800 */
[----:B------:R-:W3:Y:S01]  /*17f60*/  LDL R9, [R1+0xa34] ;  /* 0x000a340001097983 */ /* 0x000ee20000100800 */
[----:B------:R-:W-:-:S03]  /*17f70*/  ISETP.GT.AND P2, PT, R2, 0x26, PT ;  /* 0x000000260200780c */ /* 0x000fc60003f44270 */
[----:B------:R-:W3:Y:S01]  /*17f80*/  LDL R0, [R1+0xa2c] ;  /* 0x000a2c0001007983 */ /* 0x000ee20000100800 */
[----:B--2---:R-:W-:-:S05]  /*17f90*/  @P1 IMAD.MOV.U32 R5, RZ, RZ, R14 ;  /* 0x000000ffff051224 */ /* 0x004fca00078e000e */
[----:B------:R4:W2:Y:S02]  /*17fa0*/  @P1 LDG.E.U8 R58, desc[UR6][R4.64] ;  /* 0x00000006043a1981 */ /* 0x0008a4000c1e1100 */
[----:B----4-:R-:W-:Y:S02]  /*17fb0*/  @P1 IMAD.MOV.U32 R4, RZ, RZ, R11 ;  /* 0x000000ffff041224 */ /* 0x010fe400078e000b */
[----:B------:R-:W-:-:S05]  /*17fc0*/  @P1 IMAD.MOV.U32 R5, RZ, RZ, R12 ;  /* 0x000000ffff051224 */ /* 0x000fca00078e000c */
[----:B------:R0:W4:Y:S04]  /*17fd0*/  @P1 LDG.E.U8 R54, desc[UR6][R4.64] ;  /* 0x0000000604361981 */ /* 0x000128000c1e1100 */
[----:B------:R-:W-:Y:S04]  /*17fe0*/  STL [R1+0x1f58], R60 ;  /* 0x001f583c01007387 */ /* 0x000fe80000100800 */
[----:B------:R-:W4:Y:S01]  /*17ff0*/  LDL R8, [R1+0xa28] ;  /* 0x000a280001087983 */ /* 0x000f220000100800 */
[----:B------:R-:W-:-:S03]  /*18000*/  PRMT R52, RZ, 0x7610, R52 ;  /* 0x00007610ff347816 */ /* 0x000fc60000000034 */
[----:B---3--:R-:W-:Y:S04]  /*18010*/  STL [R1+0x1f5c], R59 ;  /* 0x001f5c3b01007387 */ /* 0x008fe80000100800 */
[----:B------:R1:W-:Y:S04]  /*18020*/  STL [R1], R16 ;  /* 0x0000001001007387 */ /* 0x0003e80000100800 */
[----:B------:R-:W3:Y:S04]  /*18030*/  LDL R15, [R1+0xa24] ;  /* 0x000a2400010f7983 */ /* 0x000ee80000100800 */
[----:B-1----:R-:W3:Y:S01]  /*18040*/  LDL R16, [R1+0xa20] ;  /* 0x000a200001107983 */ /* 0x002ee20000100800 */
[----:B0-----:R-:W-:-:S02]  /*18050*/  @P2 IMAD.MOV.U32 R4, RZ, RZ, R6 ;  /* 0x000000ffff042224 */ /* 0x001fc400078e0006 */
[----:B------:R-:W-:Y:S01]  /*18060*/  @P2 IMAD.MOV.U32 R5, RZ, RZ, R7 ;  /* 0x000000ffff052224 */ /* 0x000fe200078e0007 */
[----:B------:R-:W-:-:S04]  /*18070*/  PRMT R50, RZ, 0x7610, R50 ;  /* 0x00007610ff327816 */ /* 0x000fc80000000032 */
[----:B------:R0:W3:Y:S02]  /*18080*/  @P2 LDG.E.U8 R52, desc[UR6][R4.64] ;  /* 0x0000000604342981 */ /* 0x0000e4000c1e1100 */
[----:B0-----:R-:W-:Y:S02]  /*18090*/  @P2 IMAD.MOV.U32 R4, RZ, RZ, R9 ;  /* 0x000000ffff042224 */ /* 0x001fe400078e0009 */
[----:B------:R-:W-:-:S05]  /*180a0*/  @P2 IMAD.MOV.U32 R5, RZ, RZ, R10 ;  /* 0x000000ffff052224 */ /* 0x000fca00078e000a */
[----:B------:R0:W3:Y:S04]  /*180b0*/  @P2 LDG.E.U8 R50, desc[UR6][R4.64] ;  /* 0x0000000604322981 */ /* 0x0000e8000c1e1100 */
[----:B--2---:R-:W-:Y:S04]  /*180c0*/  STL [R1+0x1f68], R58 ;  /* 0x001f683a01007387 */ /* 0x004fe80000100800 */
[----:B------:R-:W2:Y:S04]  /*180d0*/  LDL R13, [R1+0xa18] ;  /* 0x000a1800010d7983 */ /* 0x000ea80000100800 */
[----:B------:R-:W2:Y:S04]  /*180e0*/  LDL R12, [R1+0xa1c] ;  /* 0x000a1c00010c7983 */ /* 0x000ea80000100800 */
[----:B----4-:R-:W-:Y:S04]  /*180f0*/  STL [R1+0x1f6c], R54 ;  /* 0x001f6c3601007387 */ /* 0x010fe80000100800 */
[----:B------:R-:W4:Y:S04]  /*18100*/  LDL R7, [R1+0xa10] ;  /* 0x000a100001077983 */ /* 0x000f280000100800 */
[----:B------:R-:W4:Y:S01]  /*18110*/  LDL R6, [R1+0xa14] ;  /* 0x000a140001067983 */ /* 0x000f220000100800 */
[----:B------:R-:W-:-:S02]  /*18120*/  ISETP.GT.AND P0, PT, R2, 0x27, PT ;  /* 0x000000270200780c */ /* 0x000fc40003f04270 */
[----:B------:R-:W-:Y:S02]  /*18130*/  ISETP.GT.AND P1, PT, R2, 0x28, PT ;  /* 0x000000280200780c */ /* 0x000fe40003f24270 */
[----:B------:R-:W-:Y:S02]  /*18140*/  PRMT R48, RZ, 0x7610, R48 ;  /* 0x00007610ff307816 */ /* 0x000fe40000000030 */
        /* <DEDUP_REMOVED lines=10> */
[----:B------:R-:W3:Y:S04]  /*181f0*/  LDL R14, [R1+0xa08] ;  /* 0x000a0800010e7983 */ /* 0x000ee80000100800 */
[----:B------:R-:W3:Y:S04]  /*18200*/  LDL R9, [R1+0xa0c] ;  /* 0x000a0c0001097983 */ /* 0x000ee80000100800 */
[----:B------:R-:W-:Y:S04]  /*18210*/  STL [R1+0x1f28], R50 ;  /* 0x001f283201007387 */ /* 0x000fe80000100800 */
[----:B------:R-:W3:Y:S04]  /*18220*/  LDL R8, [R1+0xa00] ;  /* 0x000a000001087983 */ /* 0x000ee80000100800 */
[----:B------:R-:W3:Y:S01]  /*18230*/  LDL R0, [R1+0xa04] ;  /* 0x000a040001007983 */ /* 0x000ee20000100800 */
[----:B------:R-:W-:-:S03]  /*18240*/  ISETP.GT.AND P2, PT, R2, 0x29, PT ;  /* 0x000000290200780c */ /* 0x000fc60003f44270 */
[----:B------:R-:W3:Y:S04]  /*18250*/  LDL R11, [R1+0x9f8] ;  /* 0x0009f800010b7983 */ /* 0x000ee80000100800 */
[----:B------:R-:W3:Y:S01]  /*18260*/  LDL R10, [R1+0x9fc] ;  /* 0x0009fc00010a7983 */ /* 0x000ee20000100800 */
[----:B--2---:R-:W-:Y:S02]  /*18270*/  @P1 IMAD.MOV.U32 R5, RZ, RZ, R13 ;  /* 0x000000ffff051224 */ /* 0x004fe400078e000d */
[----:B------:R-:W-:-:S05]  /*18280*/  @P1 IMAD.MOV.U32 R4, RZ, RZ, R12 ;  /* 0x000000ffff041224 */ /* 0x000fca00078e000c */
[----:B------:R4:W2:Y:S02]  /*18290*/  @P1 LDG.E.U8 R44, desc[UR6][R4.64] ;  /* 0x00000006042c1981 */ /* 0x0008a4000c1e1100 */
[----:B----4-:R-:W-:Y:S02]  /*182a0*/  @P1 IMAD.MOV.U32 R5, RZ, RZ, R7 ;  /* 0x000000ffff051224 */ /* 0x010fe400078e0007 */
[----:B------:R-:W-:-:S05]  /*182b0*/  @P1 IMAD.MOV.U32 R4, RZ, RZ, R6 ;  /* 0x000000ffff041224 */ /* 0x000fca00078e0006 */
[----:B------:R0:W4:Y:S01]  /*182c0*/  @P1 LDG.E.U8 R42, desc[UR6][R4.64] ;  /* 0x00000006042a1981 */ /* 0x000122000c1e1100 */
[----:B------:R-:W-:-:S03]  /*182d0*/  PRMT R40, RZ, 0x7610, R40 ;  /* 0x00007610ff287816 */ /* 0x000fc60000000028 */
[----:B------:R1:W-:Y:S04]  /*182e0*/  STL [R1+0x1f2c], R48 ;  /* 0x001f2c3001007387 */ /* 0x0003e80000100800 */
[----:B---3--:R-:W-:Y:S04]  /*182f0*/  STL [R1+0x1f30], R46 ;  /* 0x001f302e01007387 */ /* 0x008fe80000100800 */
[----:B------:R-:W3:Y:S04]  /*18300*/  LDL R16, [R1+0x9f0] ;  /* 0x0009f00001107983 */ /* 0x000ee80000100800 */
[----:B------:R-:W3:Y:S01]  /*18310*/  LDL R15, [R1+0x9f4] ;  /* 0x0009f400010f7983 */ /* 0x000ee20000100800 */
[----:B0-----:R-:W-:-:S02]  /*18320*/  @P2 IMAD.MOV.U32 R5, RZ, RZ, R14 ;  /* 0x000000ffff052224 */ /* 0x001fc400078e000e */
[----:B------:R-:W-:Y:S01]  /*18330*/  @P2 IMAD.MOV.U32 R4, RZ, RZ, R9 ;  /* 0x000000ffff042224 */ /* 0x000fe200078e0009 */
[----:B------:R-:W3:Y:S04]  /*18340*/  LDL R13, [R1+0x9e8] ;  /* 0x0009e800010d7983 */ /* 0x000ee80000100800 */
[----:B------:R-:W3:Y:S04]  /*18350*/  LDL R12, [R1+0x9ec] ;  /* 0x0009ec00010c7983 */ /* 0x000ee80000100800 */
[----:B------:R0:W3:Y:S02]  /*18360*/  @P2 LDG.E.U8 R40, desc[UR6][R4.64] ;  /* 0x0000000604282981 */ /* 0x0000e4000c1e1100 */
[----:B0-----:R-:W-:-:S02]  /*18370*/  @P2 IMAD.MOV.U32 R5, RZ, RZ, R8 ;  /* 0x000000ffff052224 */ /* 0x001fc400078e0008 */
[----:B------:R-:W-:Y:S01]  /*18380*/  @P2 IMAD.MOV.U32 R4, RZ, RZ, R0 ;  /* 0x000000ffff042224 */ /* 0x000fe200078e0000 */
[----:B--2---:R-:W-:Y:S04]  /*18390*/  STL [R1+0x1f70], R44 ;  /* 0x001f702c01007387 */ /* 0x004fe80000100800 */
[----:B------:R-:W2:Y:S04]  /*183a0*/  LDL R7, [R1+0x9e0] ;  /* 0x0009e00001077983 */ /* 0x000ea80000100800 */
[----:B------:R-:W2:Y:S04]  /*183b0*/  LDL R6, [R1+0x9e4] ;  /* 0x0009e40001067983 */ /* 0x000ea80000100800 */
[----:B----4-:R0:W-:Y:S04]  /*183c0*/  STL [R1+0x1f74], R42 ;  /* 0x001f742a01007387 */ /* 0x0101e80000100800 */
[----:B------:R-:W4:Y:S04]  /*183d0*/  LDL R9, [R1+0x9dc] ;  /* 0x0009dc0001097983 */ /* 0x000f280000100800 */
[----:B------:R-:W4:Y:S04]  /*183e0*/  LDL R14, [R1+0x9d8] ;  /* 0x0009d800010e7983 */ /* 0x000f280000100800 */
[----:B------:R-:W4:Y:S04]  /*183f0*/  LDL R8, [R1+0x9d0] ;  /* 0x0009d00001087983 */ /* 0x000f280000100800 */
[----:B------:R-:W4:Y:S01]  /*18400*/  LDL R0, [R1+0x9d4] ;  /* 0x0009d40001007983 */ /* 0x000f220000100800 */
[----:B------:R-:W-:-:S02]  /*18410*/  ISETP.GT.AND P0, PT, R2, 0x2a, PT ;  /* 0x0000002a0200780c */ /* 0x000fc40003f04270 */
[----:B------:R-:W-:Y:S01]  /*18420*/  PRMT R38, RZ, 0x7610, R38 ;  /* 0x00007610ff267816 */ /* 0x000fe20000000026 */
[----:B------:R-:W4:Y:S01]  /*18430*/  LDL R20, [R1+0x9c8] ;  /* 0x0009c80001147983 */ /* 0x000f220000100800 */
[C---:B------:R-:W-:Y:S02]  /*18440*/  ISETP.GT.AND P1, PT, R2.reuse, 0x2b, PT ;  /* 0x0000002b0200780c */ /* 0x040fe40003f24270 */
[----:B------:R-:W-:Y:S01]  /*18450*/  PRMT R36, RZ, 0x7610, R36 ;  /* 0x00007610ff247816 */ /* 0x000fe20000000024 */
[----:B------:R-:W4:Y:S04]  /*18460*/  LDL R19, [R1+0x9cc] ;  /* 0x0009cc0001137983 */ /* 0x000f280000100800 */
[----:B------:R1:W4:Y:S01]  /*18470*/  @P2 LDG.E.U8 R38, desc[UR6][R4.64] ;  /* 0x0000000604262981 */ /* 0x000322000c1e1100 */
[----:B------:R-:W-:-:S02]  /*18480*/  ISETP.GT.AND P2, PT, R2, 0x2c, PT ;  /* 0x0000002c0200780c */ /* 0x000fc40003f44270 */
[----:B------:R-:W-:Y:S01]  /*18490*/  PRMT R34, RZ, 0x7610, R34 ;  /* 0x00007610ff227816 */ /* 0x000fe20000000022 */
[----:B------:R-:W4:Y:S01]  /*184a0*/  LDL R17, [R1+0x990] ;  /* 0x0009900001117983 */ /* 0x000f220000100800 */
[----:B------:R-:W-:-:S03]  /*184b0*/  PRMT R3, RZ, 0x7610, R3 ;  /* 0x00007610ff037816 */ /* 0x000fc60000000003 */
[----:B------:R-:W4:Y:S01]  /*184c0*/  LDL R18, [R1+0x980] ;  /* 0x0009800001127983 */ /* 0x000f220000100800 */
[----:B-1----:R-:W-:Y:S02]  /*184d0*/  @P0 IMAD.MOV.U32 R4, RZ, RZ, R10 ;  /* 0x000000ffff040224 */ /* 0x002fe400078e000a */
[----:B------:R-:W-:Y:S01]  /*184e0*/  @P0 IMAD.MOV.U32 R5, RZ, RZ, R11 ;  /* 0x000000ffff050224 */ /* 0x000fe200078e000b */
[----:B------:R-:W4:Y:S04]  /*184f0*/  LDL R10, [R1+0x99c] ;  /* 0x00099c00010a7983 */ /* 0x000f280000100800 */
[----:B------:R3:W4:Y:S04]  /*18500*/  @P0 LDG.E.U8 R36, desc[UR6][R4.64] ;  /* 0x0000000604240981 */ /* 0x000728000c1e1100 */
[----:B------:R-:W4:Y:S01]  /*18510*/  LDL R11, [R1+0x998] ;  /* 0x00099800010b7983 */ /* 0x000f220000100800 */
[----:B------:R-:W-:-:S02]  /*18520*/  PRMT R32, RZ, 0x7610, R32 ;  /* 0x00007610ff207816 */ /* 0x000fc40000000020 */
[----:B------:R-:W-:Y:S01]  /*18530*/  ISETP.GT.AND P3, PT, R2, 0x38, PT ;  /* 0x000000380200780c */ /* 0x000fe20003f64270 */
[----:B------:R-:W4:Y:S01]  /*18540*/  LDL R21, [R1+0x910] ;  /* 0x0009100001157983 */ /* 0x000f220000100800 */
[----:B---3--:R-:W-:Y:S02]  /*18550*/  @P0 IMAD.MOV.U32 R4, RZ, RZ, R15 ;  /* 0x000000ffff040224 */ /* 0x008fe400078e000f */
[----:B------:R-:W-:Y:S01]  /*18560*/  @P0 IMAD.MOV.U32 R5, RZ, RZ, R16 ;  /* 0x000000ffff050224 */ /* 0x000fe200078e0010 */
[----:B------:R-:W3:Y:S04]  /*18570*/  LDL R15, [R1+0x984] ;  /* 0x00098400010f7983 */ /* 0x000ee80000100800 */
[----:B------:R1:W3:Y:S04]  /*18580*/  @P0 LDG.E.U8 R34, desc[UR6][R4.64] ;  /* 0x0000000604220981 */ /* 0x0002e8000c1e1100 */
[----:B------:R-:W3:Y:S04]  /*18590*/  LDL R16, [R1+0x994] ;  /* 0x0009940001107983 */ /* 0x000ee80000100800 */
[----:B------:R-:W3:Y:S01]  /*185a0*/  LDL R23, [R1+0x900] ;  /* 0x0009000001177983 */ /* 0x000ee20000100800 */
[----:B-1----:R-:W-:-:S02]  /*185b0*/  @P1 IMAD.MOV.U32 R4, RZ, RZ, R12 ;  /* 0x000000ffff041224 */ /* 0x002fc400078e000c */
[----:B------:R-:W-:Y:S01]  /*185c0*/  @P1 IMAD.MOV.U32 R5, RZ, RZ, R13 ;  /* 0x000000ffff051224 */ /* 0x000fe200078e000d */
[----:B------:R-:W3:Y:S04]  /*185d0*/  LDL R12, [R1+0x98c] ;  /* 0x00098c00010c7983 */ /* 0x000ee80000100800 */
[----:B------:R-:W3:Y:S04]  /*185e0*/  LDL R13, [R1+0x988] ;  /* 0x00098800010d7983 */ /* 0x000ee80000100800 */
[----:B------:R-:W3:Y:S01]  /*185f0*/  LDL R22, [R1+0x904] ;  /* 0x0009040001167983 */ /* 0x000ee20000100800 */
[----:B------:R-:W-:-:S03]  /*18600*/  ISETP.GT.AND P4, PT, R2, 0x39, PT ;  /* 0x000000390200780c */ /* 0x000fc60003f84270 */
        /* <DEDUP_REMOVED lines=8> */
[----:B0-----:R-:W3:Y:S04]  /*18690*/  LDL R42, [R1+0x954] ;  /* 0x00095400012a7983 */ /* 0x001ee80000100800 */
[----:B------:R-:W3:Y:S04]  /*186a0*/  LDL R31, [R1+0x948] ;  /* 0x00094800011f7983 */ /* 0x000ee80000100800 */
[----:B------:R-:W3:Y:S04]  /*186b0*/  LDL R54, [R1+0x940] ;  /* 0x0009400001367983 */ /* 0x000ee80000100800 */
[----:B--2---:R4:W2:Y:S01]  /*186c0*/  @P1 LDG.E.U8 R3, desc[UR6][R6.64] ;  /* 0x0000000606031981 */ /* 0x0048a2000c1e1100 */
[----:B------:R-:W-:-:S03]  /*186d0*/  ISETP.GT.AND P0, PT, R2, 0x2d, PT ;  /* 0x0000002d0200780c */ /* 0x000fc60003f04270 */
[----:B------:R0:W2:Y:S01]  /*186e0*/  @P1 LDG.E.U8 R32, desc[UR6][R4.64] ;  /* 0x0000000604201981 */ /* 0x0000a2000c1e1100 */
[----:B----4-:R-:W-:Y:S02]  /*186f0*/  @P2 IMAD.MOV.U32 R6, RZ, RZ, R9 ;  /* 0x000000ffff062224 */ /* 0x010fe400078e0009 */
[----:B------:R-:W-:Y:S02]  /*18700*/  @P2 IMAD.MOV.U32 R7, RZ, RZ, R14 ;  /* 0x000000ffff072224 */ /* 0x000fe400078e000e */
[----:B------:R-:W4:Y:S01]  /*18710*/  LDL R14, [R1+0x918] ;  /* 0x00091800010e7983 */ /* 0x000f220000100800 */
[----:B------:R-:W-:Y:S02]  /*18720*/  @P2 IMAD.MOV.U32 R9, RZ, RZ, R8 ;  /* 0x000000ffff092224 */ /* 0x000fe400078e0008 */
[----:B------:R-:W-:Y:S02]  /*18730*/  @P2 IMAD.MOV.U32 R8, RZ, RZ, R0 ;  /* 0x000000ffff082224 */ /* 0x000fe400078e0000 */
[----:B------:R-:W2:Y:S01]  /*18740*/  LDL R0, [R1+0x91c] ;  /* 0x00091c0001007983 */ /* 0x000ea20000100800 */
[----:B0-----:R-:W-:-:S02]  /*18750*/  PRMT R4, RZ, 0x7610, R4 ;  /* 0x00007610ff047816 */ /* 0x001fc40000000004 */
[----:B------:R-:W-:Y:S02]  /*18760*/  PRMT R5, RZ, 0x7610, R5 ;  /* 0x00007610ff057816 */ /* 0x000fe40000000005 */
[C---:B------:R-:W-:Y:S02]  /*18770*/  ISETP.GT.AND P1, PT, R2.reuse, 0x30, PT ;  /* 0x000000300200780c */ /* 0x040fe40003f24270 */
[----:B------:R0:W2:Y:S04]  /*18780*/  @P2 LDG.E.U8 R4, desc[UR6][R6.64] ;  /* 0x0000000606042981 */ /* 0x0000a8000c1e1100 */
[----:B------:R1:W2:Y:S01]  /*18790*/  @P2 LDG.E.U8 R5, desc[UR6][R8.64] ;  /* 0x0000000608052981 */ /* 0x0002a2000c1e1100 */
[----:B------:R-:W-:Y:S02]  /*187a0*/  ISETP.GT.AND P2, PT, R2, 0x31, PT ;  /* 0x000000310200780c */ /* 0x000fe40003f44270 */
[----:B0-----:R-:W-:Y:S01]  /*187b0*/  PRMT R6, RZ, 0x7610, R6 ;  /* 0x00007610ff067816 */ /* 0x001fe20000000006 */
[----:B-1----:R-:W-:-:S02]  /*187c0*/  @P0 IMAD.MOV.U32 R8, RZ, RZ, R19 ;  /* 0x000000ffff080224 */ /* 0x002fc400078e0013 */
[----:B------:R-:W-:Y:S01]  /*187d0*/  @P0 IMAD.MOV.U32 R9, RZ, RZ, R20 ;  /* 0x000000ffff090224 */ /* 0x000fe200078e0014 */
[----:B------:R-:W-:Y:S01]  /*187e0*/  PRMT R7, RZ, 0x7610, R7 ;  /* 0x00007610ff077816 */ /* 0x000fe20000000007 */
[----:B------:R-:W2:Y:S04]  /*187f0*/  LDL R20, [R1+0x914] ;  /* 0x0009140001147983 */ /* 0x000ea80000100800 */
[----:B------:R0:W2:Y:S04]  /*18800*/  @P0 LDG.E.U8 R6, desc[UR6][R8.64] ;  /* 0x0000000608060981 */ /* 0x0000a8000c1e1100 */
[----:B------:R1:W2:Y:S04]  /*18810*/  @P1 LDG.E.U8 R7, desc[UR6][R10.64] ;  /* 0x000000060a071981 */ /* 0x0002a8000c1e1100 */
[----:B------:R-:W2:Y:S01]  /*18820*/  LDL R19, [R1+0x9c0] ;  /* 0x0009c00001137983 */ /* 0x000ea20000100800 */
[----:B0-----:R-:W-:Y:S01]  /*18830*/  PRMT R9, RZ, 0x7610, R9 ;  /* 0x00007610ff097816 */ /* 0x001fe20000000009 */
[----:B-1----:R-:W-:-:S02]  /*18840*/  @P1 IMAD.MOV.U32 R11, RZ, RZ, R17 ;  /* 0x000000ffff0b1224 */ /* 0x002fc400078e0011 */
[----:B------:R-:W2:Y:S01]  /*18850*/  LDL R17, [R1+0x908] ;  /* 0x0009080001117983 */ /* 0x000ea20000100800 */
[----:B---3--:R-:W-:-:S03]  /*18860*/  @P1 IMAD.MOV.U32 R10, RZ, RZ, R16 ;  /* 0x000000ffff0a1224 */ /* 0x008fc600078e0010 */
[----:B------:R-:W3:Y:S04]  /*18870*/  LDL R16, [R1+0x90c] ;  /* 0x00090c0001107983 */ /* 0x000ee80000100800 */
[----:B------:R0:W3:Y:S02]  /*18880*/  @P2 LDG.E.U8 R9, desc[UR6][R12.64] ;  /* 0x000000060c092981 */ /* 0x0000e4000c1e1100 */
[----:B0-----:R-:W-:Y:S02]  /*18890*/  @P2 IMAD.MOV.U32 R12, RZ, RZ, R15 ;  /* 0x000000ffff0c2224 */ /* 0x001fe400078e000f */
[----:B------:R-:W-:Y:S02]  /*188a0*/  @P2 IMAD.MOV.U32 R13, RZ, RZ, R18 ;  /* 0x000000ffff0d2224 */ /* 0x000fe400078e0012 */
[----:B------:R-:W3:Y:S01]  /*188b0*/  LDL R18, [R1+0x9c4] ;  /* 0x0009c40001127983 */ /* 0x000ee20000100800 */
[----:B----4-:R-:W-:-:S02]  /*188c0*/  @P3 IMAD.MOV.U32 R15, RZ, RZ, R14 ;  /* 0x000000ffff0f3224 */ /* 0x010fc400078e000e */
[----:B--2---:R-:W-:Y:S02]  /*188d0*/  @P3 IMAD.MOV.U32 R14, RZ, RZ, R0 ;  /* 0x000000ffff0e3224 */ /* 0x004fe400078e0000 */
[----:B------:R-:W2:Y:S01]  /*188e0*/  LDL R0, [R1+0x97c] ;  /* 0x00097c0001007983 */ /* 0x000ea20000100800 */
[----:B------:R-:W-:-:S06]  /*188f0*/  PRMT R8, RZ, 0x7610, R8 ;  /* 0x00007610ff087816 */ /* 0x000fcc0000000008 */
[----:B------:R0:W4:Y:S01]  /*18900*/  @P1 LDG.E.U8 R8, desc[UR6][R10.64] ;  /* 0x000000060a081981 */ /* 0x000122000c1e1100 */
[----:B------:R-:W-:Y:S02]  /*18910*/  ISETP.GT.AND P1, PT, R2, 0x32, PT ;  /* 0x000000320200780c */ /* 0x000fe40003f24270 */
[----:B0-----:R-:W-:Y:S02]  /*18920*/  PRMT R10, RZ, 0x7610, R10 ;  /* 0x00007610ff0a7816 */ /* 0x001fe4000000000a */
[----:B------:R-:W-:-:S04]  /*18930*/  PRMT R11, RZ, 0x7610, R11 ;  /* 0x00007610ff0b7816 */ /* 0x000fc8000000000b */
[----:B------:R0:W4:Y:S04]  /*18940*/  @P2 LDG.E.U8 R10, desc[UR6][R12.64] ;  /* 0x000000060c0a2981 */ /* 0x000128000c1e1100 */
[----:B------:R1:W4:Y:S01]  /*18950*/  @P3 LDG.E.U8 R11, desc[UR6][R14.64] ;  /* 0x000000060e0b3981 */ /* 0x000322000c1e1100 */
[----:B0-----:R-:W-:Y:S01]  /*18960*/  PRMT R12, RZ, 0x7610, R12 ;  /* 0x00007610ff0c7816 */ /* 0x001fe2000000000c */
[----:B-1----:R-:W-:Y:S02]  /*18970*/  @P3 IMAD.MOV.U32 R14, RZ, RZ, R20 ;  /* 0x000000ffff0e3224 */ /* 0x002fe400078e0014 */
[----:B------:R-:W-:Y:S01]  /*18980*/  @P3 IMAD.MOV.U32 R15, RZ, RZ, R21 ;  /* 0x000000ffff0f3224 */ /* 0x000fe200078e0015 */
[----:B------:R-:W-:Y:S01]  /*18990*/  PRMT R13, RZ, 0x7610, R13 ;  /* 0x00007610ff0d7816 */ /* 0x000fe2000000000d */
[----:B------:R-:W4:Y:S04]  /*189a0*/  LDL R21, [R1+0x970] ;  /* 0x0009700001157983 */ /* 0x000f280000100800 */
[----:B------:R0:W4:Y:S04]  /*189b0*/  @P3 LDG.E.U8 R12, desc[UR6][R14.64] ;  /* 0x000000060e0c3981 */ /* 0x000128000c1e1100 */
[----:B---3--:R1:W3:Y:S04]  /*189c0*/  @P4 LDG.E.U8 R13, desc[UR6][R16.64] ;  /* 0x00000006100d4981 */ /* 0x0082e8000c1e1100 */
[----:B------:R-:W4:Y:S01]  /*189d0*/  LDL R20, [R1+0x974] ;  /* 0x0009740001147983 */ /* 0x000f220000100800 */
[----:B0-----:R-:W-:Y:S01]  /*189e0*/  PRMT R15, RZ, 0x7610, R15 ;  /* 0x00007610ff0f7816 */ /* 0x001fe2000000000f */
[----:B-1----:R-:W-:-:S02]  /*189f0*/  @P4 IMAD.MOV.U32 R16, RZ, RZ, R22 ;  /* 0x000000ffff104224 */ /* 0x002fc400078e0016 */
[----:B------:R-:W-:Y:S01]  /*18a00*/  @P4 IMAD.MOV.U32 R17, RZ, RZ, R23 ;  /* 0x000000ffff114224 */ /* 0x000fe200078e0017 */
[----:B------:R-:W3:Y:S04]  /*18a10*/  LDL R22, [R1+0x964] ;  /* 0x0009640001167983 */ /* 0x000ee80000100800 */
[----:B------:R-:W3:Y:S04]  /*18a20*/  LDL R23, [R1+0x960] ;  /* 0x0009600001177983 */ /* 0x000ee80000100800 */
[----:B------:R2:W3:Y:S02]  /*18a30*/  @P0 LDG.E.U8 R15, desc[UR6][R18.64] ;  /* 0x00000006120f0981 */ /* 0x0004e4000c1e1100 */
[----:B--2---:R-:W-:-:S02]  /*18a40*/  @P1 IMAD.MOV.U32 R18, RZ, RZ, R0 ;  /* 0x000000ffff121224 */ /* 0x004fc400078e0000 */
[----:B------:R-:W2:Y:S01]  /*18a50*/  LDL R0, [R1+0x8fc] ;  /* 0x0008fc0001007983 */ /* 0x000ea20000100800 */
[----:B------:R-:W-:Y:S01]  /*18a60*/  PRMT R14, RZ, 0x7610, R14 ;  /* 0x00007610ff0e7816 */ /* 0x000fe2000000000e */
[----:B------:R-:W-:Y:S01]  /*18a70*/  @P1 IMAD.MOV.U32 R19, RZ, RZ, R24 ;  /* 0x000000ffff131224 */ /* 0x000fe200078e0018 */
[C---:B------:R-:W-:Y:S01]  /*18a80*/  ISETP.GT.AND P2, PT, R2.reuse, 0x33, PT ;  /* 0x000000330200780c */ /* 0x040fe20003f44270 */
[----:B------:R-:W2:Y:S01]  /*18a90*/  LDL R24, [R1+0x8f4] ;  /* 0x0008f40001187983 */ /* 0x000ea20000100800 */
[----:B------:R-:W-:-:S03]  /*18aa0*/  ISETP.GT.AND P3, PT, R2, 0x3a, PT ;  /* 0x0000003a0200780c */ /* 0x000fc60003f64270 */
[----:B------:R0:W2:Y:S02]  /*18ab0*/  @P4 LDG.E.U8 R14, desc[UR6][R16.64] ;  /* 0x00000006100e4981 */ /* 0x0000a4000c1e1100 */
[----:B0-----:R-:W-:Y:S02]  /*18ac0*/  PRMT R16, RZ, 0x7610, R16 ;  /* 0x00007610ff107816 */ /* 0x001fe40000000010 */
[----:B------:R-:W-:-:S04]  /*18ad0*/  PRMT R17, RZ, 0x7610, R17 ;  /* 0x00007610ff117816 */ /* 0x000fc80000000011 */
[----:B------:R0:W2:Y:S02]  /*18ae0*/  @P1 LDG.E.U8 R16, desc[UR6][R18.64] ;  /* 0x0000000612101981 */ /* 0x0000a4000c1e1100 */
[----:B0-----:R-:W-:Y:S02]  /*18af0*/  PRMT R19, RZ, 0x7610, R19 ;  /* 0x00007610ff137816 */ /* 0x001fe40000000013 */
[----:B----4-:R0:W4:Y:S02]  /*18b00*/  @P1 LDG.E.U8 R17, desc[UR6][R20.64] ;  /* 0x0000000614111981 */ /* 0x010124000c1e1100 */
[----:B0-----:R-:W-:Y:S02]  /*18b10*/  @P2 IMAD.MOV.U32 R20, RZ, RZ, R26 ;  /* 0x000000ffff142224 */ /* 0x001fe400078e001a */
[----:B------:R-:W-:Y:S01]  /*18b20*/  @P2 IMAD.MOV.U32 R21, RZ, RZ, R27 ;  /* 0x000000ffff152224 */ /* 0x000fe200078e001b */
[----:B---3--:R0:W3:Y:S04]  /*18b30*/  @P2 LDG.E.U8 R19, desc[UR6][R22.64] ;  /* 0x0000000616132981 */ /* 0x0080e8000c1e1100 */
[----:B------:R-:W4:Y:S04]  /*18b40*/  LDL R27, [R1+0x8e0] ;  /* 0x0008e000011b7983 */ /* 0x000f280000100800 */
[----:B------:R-:W4:Y:S01]  /*18b50*/  LDL R26, [R1+0x8e4] ;  /* 0x0008e400011a7983 */ /* 0x000f220000100800 */
[----:B0-----:R-:W-:-:S03]  /*18b60*/  @P3 IMAD.MOV.U32 R23, RZ, RZ, R30 ;  /* 0x000000ffff173224 */ /* 0x001fc600078e001e */
[----:B------:R-:W3:Y:S01]  /*18b70*/  LDL R30, [R1+0x9b8] ;  /* 0x0009b800011e7983 */ /* 0x000ee20000100800 */
[----:B--2---:R-:W-:-:S03]  /*18b80*/  @P3 IMAD.MOV.U32 R22, RZ, RZ, R0 ;  /* 0x000000ffff163224 */ /* 0x004fc600078e0000 */
[----:B------:R-:W2:Y:S01]  /*18b90*/  LDL R0, [R1+0x9bc] ;  /* 0x0009bc0001007983 */ /* 0x000ea20000100800 */
[----:B------:R-:W-:Y:S02]  /*18ba0*/  PRMT R18, RZ, 0x7610, R18 ;  /* 0x00007610ff127816 */ /* 0x000fe40000000012 */
[----:B------:R-:W-:-:S04]  /*18bb0*/  ISETP.GT.AND P4, PT, R2, 0x3b, PT ;  /* 0x0000003b0200780c */ /* 0x000fc80003f84270 */
[----:B------:R0:W2:Y:S01]  /*18bc0*/  @P2 LDG.E.U8 R18, desc[UR6][R20.64] ;  /* 0x0000000614122981 */ /* 0x0000a2000c1e1100 */
[----:B------:R-:W-:Y:S02]  /*18bd0*/  ISETP.GT.AND P0, PT, R2, 0x2e, PT ;  /* 0x0000002e0200780c */ /* 0x000fe40003f04270 */
[----:B0-----:R-:W-:Y:S02]  /*18be0*/  PRMT R20, RZ, 0x7610, R20 ;  /* 0x00007610ff147816 */ /* 0x001fe40000000014 */
[----:B------:R-:W-:-:S04]  /*18bf0*/  PRMT R21, RZ, 0x7610, R21 ;  /* 0x00007610ff157816 */ /* 0x000fc80000000015 */
[----:B------:R0:W2:Y:S04]  /*18c00*/  @P3 LDG.E.U8 R20, desc[UR6][R22.64] ;  /* 0x0000000616143981 */ /* 0x0000a8000c1e1100 */
[----:B------:R1:W2:Y:S01]  /*18c10*/  @P3 LDG.E.U8 R21, desc[UR6][R24.64] ;  /* 0x0000000618153981 */ /* 0x0002a2000c1e1100 */
[----:B0-----:R-:W-:Y:S02]  /*18c20*/  PRMT R22, RZ, 0x7610, R22 ;  /* 0x00007610ff167816 */ /* 0x001fe40000000016 */
[----:B------:R-:W-:Y:S01]  /*18c30*/  PRMT R23, RZ, 0x7610, R23 ;  /* 0x00007610ff177816 */ /* 0x000fe20000000017 */
[----:B-1----:R-:W-:Y:S02]  /*18c40*/  @P4 IMAD.MOV.U32 R24, RZ, RZ, R28 ;  /* 0x000000ffff184224 */ /* 0x002fe400078e001c */
[----:B------:R-:W-:Y:S01]  /*18c50*/  @P4 IMAD.MOV.U32 R25, RZ, RZ, R29 ;  /* 0x000000ffff194224 */ /* 0x000fe200078e001d */
[----:B------:R-:W2:Y:S04]  /*18c60*/  LDL R28, [R1+0x95c] ;  /* 0x00095c00011c7983 */ /* 0x000ea80000100800 */
[----:B------:R0:W2:Y:S04]  /*18c70*/  @P4 LDG.E.U8 R22, desc[UR6][R24.64] ;  /* 0x0000000618164981 */ /* 0x0000a8000c1e1100 */
[----:B------:R-:W2:Y:S01]  /*18c80*/  LDL R29, [R1+0x958] ;  /* 0x00095800011d7983 */ /* 0x000ea20000100800 */
[----:B0-----:R-:W-:-:S03]  /*18c90*/  PRMT R24, RZ, 0x7610, R24 ;  /* 0x00007610ff187816 */ /* 0x001fc60000000018 */
[----:B----4-:R3:W4:Y:S02]  /*18ca0*/  @P4 LDG.E.U8 R23, desc[UR6][R26.64] ;  /* 0x000000061a174981 */ /* 0x010724000c1e1100 */
[----:B---3--:R-:W-:Y:S02]  /*18cb0*/  @P0 IMAD.MOV.U32 R27, RZ, RZ, R30 ;  /* 0x000000ffff1b0224 */ /* 0x008fe400078e001e */
[----:B------:R-:W3:Y:S01]  /*18cc0*/  LDL R30, [R1+0x94c] ;  /* 0x00094c00011e7983 */ /* 0x000ee20000100800 */
[----:B--2---:R-:W-:-:S03]  /*18cd0*/  @P0 IMAD.MOV.U32 R26, RZ, RZ, R0 ;  /* 0x000000ffff1a0224 */ /* 0x004fc600078e0000 */
[----:B------:R-:W2:Y:S04]  /*18ce0*/  LDL R0, [R1+0x944] ;  /* 0x0009440001007983 */ /* 0x000ea80000100800 */
[----:B------:R0:W4:Y:S01]  /*18cf0*/  @P0 LDG.E.U8 R24, desc[UR6][R26.64] ;  /* 0x000000061a180981 */ /* 0x000122000c1e1100 */
[C---:B------:R-:W-:Y:S02]  /*18d00*/  ISETP.GT.AND P1, PT, R2.reuse, 0x34, PT ;  /* 0x000000340200780c */ /* 0x040fe40003f24270 */
[----:B------:R-:W-:Y:S02]  /*18d10*/  PRMT R25, RZ, 0x7610, R25 ;  /* 0x00007610ff197816 */ /* 0x000fe40000000019 */
[C---:B------:R-:W-:Y:S02]  /*18d20*/  ISETP.GT.AND P2, PT, R2.reuse, 0x35, PT ;  /* 0x000000350200780c */ /* 0x040fe40003f44270 */
[----:B------:R-:W-:-:S02]  /*18d30*/  ISETP.GT.AND P3, PT, R2, 0x3c, PT ;  /* 0x0000003c0200780c */ /* 0x000fc40003f64270 */
[----:B0-----:R-:W-:Y:S02]  /*18d40*/  PRMT R26, RZ, 0x7610, R26 ;  /* 0x00007610ff1a7816 */ /* 0x001fe4000000001a */
[----:B------:R-:W-:-:S03]  /*18d50*/  PRMT R27, RZ, 0x7610, R27 ;  /* 0x00007610ff1b7816 */ /* 0x000fc6000000001b */
[----:B------:R0:W2:Y:S04]  /*18d60*/  @P1 LDG.E.U8 R25, desc[UR6][R28.64] ;  /* 0x000000061c191981 */ /* 0x0000a8000c1e1100 */
[----:B----4-:R1:W-:Y:S04]  /*18d70*/  STL [R1+0x1f34], R24 ;  /* 0x001f341801007387 */ /* 0x0103e80000100800 */
[----:B------:R-:W4:Y:S04]  /*18d80*/  LDL R46, [R1+0x8d8] ;  /* 0x0008d800012e7983 */ /* 0x000f280000100800 */
[----:B------:R-:W4:Y:S01]  /*18d90*/  LDL R44, [R1+0x8dc] ;  /* 0x0008dc00012c7983 */ /* 0x000f220000100800 */
[----:B0-----:R-:W-:-:S02]  /*18da0*/  @P1 IMAD.MOV.U32 R28, RZ, RZ, R42 ;  /* 0x000000ffff1c1224 */ /* 0x001fc400078e002a */
[----:B------:R-:W-:Y:S01]  /*18db0*/  @P1 IMAD.MOV.U32 R29, RZ, RZ, R48 ;  /* 0x000000ffff1d1224 */ /* 0x000fe200078e0030 */
[----:B------:R-:W4:Y:S04]  /*18dc0*/  LDL R42, [R1+0x8d4] ;  /* 0x0008d400012a7983 */ /* 0x000f280000100800 */
[----:B------:R-:W4:Y:S04]  /*18dd0*/  LDL R48, [R1+0x8d0] ;  /* 0x0008d00001307983 */ /* 0x000f280000100800 */
[----:B------:R-:W4:Y:S04]  /*18de0*/  LDL R52, [R1+0x8c8] ;  /* 0x0008c80001347983 */ /* 0x000f280000100800 */
[----:B------:R-:W4:Y:S04]  /*18df0*/  LDL R50, [R1+0x8cc] ;  /* 0x0008cc0001327983 */ /* 0x000f280000100800 */
[----:B------:R0:W4:Y:S04]  /*18e00*/  @P1 LDG.E.U8 R26, desc[UR6][R28.64] ;  /* 0x000000061c1a1981 */ /* 0x000128000c1e1100 */
[----:B---3--:R2:W3:Y:S04]  /*18e10*/  @P2 LDG.E.U8 R27, desc[UR6][R30.64] ;  /* 0x000000061e1b2981 */ /* 0x0084e8000c1e1100 */
[----:B-1----:R-:W3:Y:S01]  /*18e20*/  LDL R24, [R1+0x8c0] ;  /* 0x0008c00001187983 */ /* 0x002ee20000100800 */
[----:B0-----:R-:W-:Y:S01]  /*18e30*/  PRMT R28, RZ, 0x7610, R28 ;  /* 0x00007610ff1c7816 */ /* 0x001fe2000000001c */
[----:B--2---:R-:W-:-:S02]  /*18e40*/  @P2 IMAD.MOV.U32 R30, RZ, RZ, R0 ;  /* 0x000000ffff1e2224 */ /* 0x004fc400078e0000 */
[----:B------:R-:W-:Y:S01]  /*18e50*/  @P2 IMAD.MOV.U32 R31, RZ, RZ, R54 ;  /* 0x000000ffff1f2224 */ /* 0x000fe200078e0036 */
[----:B------:R-:W2:Y:S04]  /*18e60*/  LDL R0, [R1+0x8c4] ;  /* 0x0008c40001007983 */ /* 0x000ea80000100800 */
[----:B------:R4:W3:Y:S02]  /*18e70*/  @P2 LDG.E.U8 R28, desc[UR6][R30.64] ;  /* 0x000000061e1c2981 */ /* 0x0008e4000c1e1100 */
[----:B----4-:R-:W-:Y:S02]  /*18e80*/  @P3 IMAD.MOV.U32 R31, RZ, RZ, R46 ;  /* 0x000000ffff1f3224 */ /* 0x010fe400078e002e */
[----:B------:R-:W4:Y:S01]  /*18e90*/  LDL R46, [R1+0x9b0] ;  /* 0x0009b000012e7983 */ /* 0x000f220000100800 */
[----:B------:R-:W-:-:S03]  /*18ea0*/  @P3 IMAD.MOV.U32 R30, RZ, RZ, R44 ;  /* 0x000000ffff1e3224 */ /* 0x000fc600078e002c */
[----:B------:R-:W4:Y:S01]  /*18eb0*/  LDL R44, [R1+0x9b4] ;  /* 0x0009b400012c7983 */ /* 0x000f220000100800 */
[----:B------:R-:W-:Y:S02]  /*18ec0*/  ISETP.GT.AND P4, PT, R2, 0x3d, PT ;  /* 0x0000003d0200780c */ /* 0x000fe40003f84270 */
[----:B------:R-:W-:Y:S02]  /*18ed0*/  PRMT R29, RZ, 0x7610, R29 ;  /* 0x00007610ff1d7816 */ /* 0x000fe4000000001d */
[----:B------:R-:W-:-:S04]  /*18ee0*/  PRMT R33, RZ, 0x7610, R33 ;  /* 0x00007610ff217816 */ /* 0x000fc80000000021 */
[----:B------:R0:W4:Y:S01]  /*18ef0*/  @P3 LDG.E.U8 R29, desc[UR6][R30.64] ;  /* 0x000000061e1d3981 */ /* 0x000122000c1e1100 */
[----:B------:R-:W-:Y:S01]  /*18f00*/  PRMT R35, RZ, 0x7610, R35 ;  /* 0x00007610ff237816 */ /* 0x000fe20000000023 */
[----:B0-----:R-:W-:Y:S02]  /*18f10*/  @P3 IMAD.MOV.U32 R30, RZ, RZ, R42 ;  /* 0x000000ffff1e3224 */ /* 0x001fe400078e002a */
[----:B------:R-:W-:Y:S01]  /*18f20*/  @P3 IMAD.MOV.U32 R31, RZ, RZ, R48 ;  /* 0x000000ffff1f3224 */ /* 0x000fe200078e0030 */
[----:B------:R-:W4:Y:S04]  /*18f30*/  LDL R42, [R1+0x9ac] ;  /* 0x0009ac00012a7983 */ /* 0x000f280000100800 */
[----:B------:R0:W4:Y:S04]  /*18f40*/  @P3 LDG.E.U8 R33, desc[UR6][R30.64] ;  /* 0x000000061e213981 */ /* 0x000128000c1e1100 */
[----:B------:R-:W4:Y:S01]  /*18f50*/  LDL R48, [R1+0x9a8] ;  /* 0x0009a80001307983 */ /* 0x000f220000100800 */
[----:B------:R-:W-:Y:S01]  /*18f60*/  PRMT R37, RZ, 0x7610, R37 ;  /* 0x00007610ff257816 */ /* 0x000fe20000000025 */
[----:B0-----:R-:W-:-:S02]  /*18f70*/  @P4 IMAD.MOV.U32 R30, RZ, RZ, R50 ;  /* 0x000000ffff1e4224 */ /* 0x001fc400078e0032 */
[----:B------:R-:W-:-:S05]  /*18f80*/  @P4 IMAD.MOV.U32 R31, RZ, RZ, R52 ;  /* 0x000000ffff1f4224 */ /* 0x000fca00078e0034 */
[----:B------:R2:W4:Y:S02]  /*18f90*/  @P4 LDG.E.U8 R35, desc[UR6][R30.64] ;  /* 0x000000061e234981 */ /* 0x000524000c1e1100 */
[----:B--2---:R-:W-:Y:S02]  /*18fa0*/  @P4 IMAD.MOV.U32 R30, RZ, RZ, R0 ;  /* 0x000000ffff1e4224 */ /* 0x004fe400078e0000 */
[----:B---3--:R-:W-:Y:S01]  /*18fb0*/  @P4 IMAD.MOV.U32 R31, RZ, RZ, R24 ;  /* 0x000000ffff1f4224 */ /* 0x008fe200078e0018 */
[----:B------:R-:W2:Y:S04]  /*18fc0*/  LDL R0, [R1+0x9a4] ;  /* 0x0009a40001007983 */ /* 0x000ea80000100800 */
[----:B------:R-:W3:Y:S04]  /*18fd0*/  LDL R24, [R1+0x9a0] ;  /* 0x0009a00001187983 */ /* 0x000ee80000100800 */
[----:B------:R4:W3:Y:S01]  /*18fe0*/  @P4 LDG.E.U8 R37, desc[UR6][R30.64] ;  /* 0x000000061e254981 */ /* 0x0008e2000c1e1100 */
[----:B------:R-:W-:Y:S01]  /*18ff0*/  PRMT R39, RZ, 0x7610, R39 ;  /* 0x00007610ff277816 */ /* 0x000fe20000000027 */
[----:B----4-:R-:W-:-:S02]  /*19000*/  @P0 IMAD.MOV.U32 R31, RZ, RZ, R46 ;  /* 0x000000ffff1f0224 */ /* 0x010fc400078e002e */
[----:B------:R-:W4:Y:S01]  /*19010*/  LDL R46, [R1+0x938] ;  /* 0x00093800012e7983 */ /* 0x000f220000100800 */
[----:B------:R-:W-:-:S03]  /*19020*/  @P0 IMAD.MOV.U32 R30, RZ, RZ, R44 ;  /* 0x000000ffff1e0224 */ /* 0x000fc600078e002c */
[----:B------:R-:W4:Y:S04]  /*19030*/  LDL R44, [R1+0x93c] ;  /* 0x00093c00012c7983 */ /* 0x000f280000100800 */
[----:B------:R0:W4:Y:S01]  /*19040*/  @P0 LDG.E.U8 R39, desc[UR6][R30.64] ;  /* 0x000000061e270981 */ /* 0x000122000c1e1100 */
[C---:B------:R-:W-:Y:S02]  /*19050*/  ISETP.GT.AND P1, PT, R2.reuse, 0x2f, PT ;  /* 0x0000002f0200780c */ /* 0x040fe40003f24270 */
[----:B------:R-:W-:Y:S02]  /*19060*/  ISETP.GT.AND P2, PT, R2, 0x36, PT ;  /* 0x000000360200780c */ /* 0x000fe40003f44270 */
[----:B------:R-:W-:Y:S02]  /*19070*/  PRMT R41, RZ, 0x7610, R41 ;  /* 0x00007610ff297816 */ /* 0x000fe40000000029 */
[----:B------:R-:W-:-:S07]  /*19080*/  PRMT R43, RZ, 0x7610, R43 ;  /* 0x00007610ff2b7816 */ /* 0x000fce000000002b */
[----:B0-----:R-:W-:Y:S02]  /*19090*/  @P1 IMAD.MOV.U32 R30, RZ, RZ, R42 ;  /* 0x000000ffff1e1224 */ /* 0x001fe400078e002a */
[----:B------:R-:W-:-:S05]  /*190a0*/  @P1 IMAD.MOV.U32 R31, RZ, RZ, R48 ;  /* 0x000000ffff1f1224 */ /* 0x000fca00078e0030 */
[----:B------:R2:W4:Y:S01]  /*190b0*/  @P1 LDG.E.U8 R41, desc[UR6][R30.64] ;  /* 0x000000061e291981 */ /* 0x000522000c1e1100 */
[----:B------:R-:W-:Y:S01]  /*190c0*/  PRMT R45, RZ, 0x7610, R45 ;  /* 0x00007610ff2d7816 */ /* 0x000fe2000000002d */
[----:B--2---:R-:W-:Y:S02]  /*190d0*/  @P1 IMAD.MOV.U32 R30, RZ, RZ, R0 ;  /* 0x000000ffff1e1224 */ /* 0x004fe400078e0000 */
[----:B---3--:R-:W-:-:S05]  /*190e0*/  @P1 IMAD.MOV.U32 R31, RZ, RZ, R24 ;  /* 0x000000ffff1f1224 */ /* 0x008fca00078e0018 */
[----:B------:R4:W2:Y:S02]  /*190f0*/  @P1 LDG.E.U8 R43, desc[UR6][R30.64] ;  /* 0x000000061e2b1981 */ /* 0x0008a4000c1e1100 */
[----:B----4-:R-:W-:Y:S02]  /*19100*/  @P2 IMAD.MOV.U32 R31, RZ, RZ, R46 ;  /* 0x000000ffff1f2224 */ /* 0x010fe400078e002e */
[----:B------:R-:W-:-:S05]  /*19110*/  @P2 IMAD.MOV.U32 R30, RZ, RZ, R44 ;  /* 0x000000ffff1e2224 */ /* 0x000fca00078e002c */
[----:B------:R-:W3:Y:S04]  /*19120*/  @P2 LDG.E.U8 R45, desc[UR6][R30.64] ;  /* 0x000000061e2d2981 */ /* 0x000ee8000c1e1100 */
[----:B------:R0:W-:Y:S04]  /*19130*/  STL [R1+0x1f38], R39 ;  /* 0x001f382701007387 */ /* 0x0001e80000100800 */
[----:B------:R-:W4:Y:S04]  /*19140*/  LDL R42, [R1+0x930] ;  /* 0x00093000012a7983 */ /* 0x000f280000100800 */
[----:B0-----:R-:W4:Y:S04]  /*19150*/  LDL R39, [R1+0x934] ;  /* 0x0009340001277983 */ /* 0x001f280000100800 */
[----:B------:R-:W-:Y:S04]  /*19160*/  STL [R1+0x1f3c], R41 ;  /* 0x001f3c2901007387 */ /* 0x000fe80000100800 */
[----:B------:R-:W4:Y:S04]  /*19170*/  LDL R24, [R1+0x928] ;  /* 0x0009280001187983 */ /* 0x000f280000100800 */
[----:B------:R-:W4:Y:S01]  /*19180*/  LDL R0, [R1+0x92c] ;  /* 0x00092c0001007983 */ /* 0x000f220000100800 */
[----:B------:R-:W-:-:S03]  /*19190*/  PRMT R47, RZ, 0x7610, R47 ;  /* 0x00007610ff2f7816 */ /* 0x000fc6000000002f */
[----:B--2---:R-:W-:Y:S04]  /*191a0*/  STL [R1+0x1f40], R43 ;  /* 0x001f402b01007387 */ /* 0x004fe80000100800 */
[----:B------:R-:W2:Y:S04]  /*191b0*/  LDL R46, [R1+0x924] ;  /* 0x00092400012e7983 */ /* 0x000ea80000100800 */
[----:B---3--:R0:W-:Y:S04]  /*191c0*/  STL [R1+0x1f44], R45 ;  /* 0x001f442d01007387 */ /* 0x0081e80000100800 */
[----:B------:R-:W3:Y:S04]  /*191d0*/  LDL R48, [R1+0x920] ;  /* 0x0009200001307983 */ /* 0x000ee80000100800 */
[----:B------:R-:W3:Y:S04]  /*191e0*/  LDL R44, [R1+0x8bc] ;  /* 0x0008bc00012c7983 */ /* 0x000ee80000100800 */
[----:B0-----:R-:W3:Y:S01]  /*191f0*/  LDL R45, [R1+0x8b8] ;  /* 0x0008b800012d7983 */ /* 0x001ee20000100800 */
[----:B----4-:R-:W-:-:S02]  /*19200*/  @P2 IMAD.MOV.U32 R31, RZ, RZ, R42 ;  /* 0x000000ffff1f2224 */ /* 0x010fc400078e002a */
[----:B------:R-:W-:Y:S01]  /*19210*/  @P2 IMAD.MOV.U32 R30, RZ, RZ, R39 ;  /* 0x000000ffff1e2224 */ /* 0x000fe200078e0027 */
[C---:B------:R-:W-:Y:S01]  /*19220*/  ISETP.GT.AND P0, PT, R2.reuse, 0x37, PT ;  /* 0x000000370200780c */ /* 0x040fe20003f04270 */
[----:B------:R-:W4:Y:S04]  /*19230*/  LDL R43, [R1+0x8b0] ;  /* 0x0008b000012b7983 */ /* 0x000f280000100800 */
[----:B------:R0:W4:Y:S01]  /*19240*/  @P2 LDG.E.U8 R47, desc[UR6][R30.64] ;  /* 0x000000061e2f2981 */ /* 0x000122000c1e1100 */
[----:B------:R-:W-:Y:S02]  /*19250*/  ISETP.GT.AND P1, PT, R2, 0x3e, PT ;  /* 0x0000003e0200780c */ /* 0x000fe40003f24270 */
[----:B------:R-:W-:Y:S01]  /*19260*/  PRMT R49, RZ, 0x7610, R49 ;  /* 0x00007610ff317816 */ /* 0x000fe20000000031 */
[----:B------:R-:W4:Y:S01]  /*19270*/  LDL R42, [R1+0x8b4] ;  /* 0x0008b400012a7983 */ /* 0x000f220000100800 */
[----:B------:R-:W-:-:S03]  /*19280*/  PRMT R51, RZ, 0x7610, R51 ;  /* 0x00007610ff337816 */ /* 0x000fc60000000033 */
[----:B0-----:R-:W-:Y:S02]  /*19290*/  @P0 IMAD.MOV.U32 R31, RZ, RZ, R24 ;  /* 0x000000ffff1f0224 */ /* 0x001fe400078e0018 */
[----:B------:R-:W-:-:S05]  /*192a0*/  @P0 IMAD.MOV.U32 R30, RZ, RZ, R0 ;  /* 0x000000ffff1e0224 */ /* 0x000fca00078e0000 */
[----:B------:R2:W4:Y:S01]  /*192b0*/  @P0 LDG.E.U8 R49, desc[UR6][R30.64] ;  /* 0x000000061e310981 */ /* 0x000522000c1e1100 */
[----:B------:R-:W-:Y:S01]  /*192c0*/  PRMT R53, RZ, 0x7610, R53 ;  /* 0x00007610ff357816 */ /* 0x000fe20000000035 */
[----:B--2---:R-:W-:Y:S02]  /*192d0*/  @P0 IMAD.MOV.U32 R30, RZ, RZ, R46 ;  /* 0x000000ffff1e0224 */ /* 0x004fe400078e002e */
[----:B---3--:R-:W-:-:S05]  /*192e0*/  @P0 IMAD.MOV.U32 R31, RZ, RZ, R48 ;  /* 0x000000ffff1f0224 */ /* 0x008fca00078e0030 */
[----:B------:R0:W2:Y:S02]  /*192f0*/  @P0 LDG.E.U8 R51, desc[UR6][R30.64] ;  /* 0x000000061e330981 */ /* 0x0000a4000c1e1100 */
[----:B0-----:R-:W-:Y:S02]  /*19300*/  @P1 IMAD.MOV.U32 R30, RZ, RZ, R44 ;  /* 0x000000ffff1e1224 */ /* 0x001fe400078e002c */
[----:B------:R-:W-:Y:S01]  /*19310*/  @P1 IMAD.MOV.U32 R31, RZ, RZ, R45 ;  /* 0x000000ffff1f1224 */ /* 0x000fe200078e002d */
[----:B----4-:R-:W-:Y:S04]  /*19320*/  STL [R1+0x1f48], R47 ;  /* 0x001f482f01007387 */ /* 0x010fe80000100800 */
[----:B------:R0:W3:Y:S04]  /*19330*/  @P1 LDG.E.U8 R53, desc[UR6][R30.64] ;  /* 0x000000061e351981 */ /* 0x0000e8000c1e1100 */
[----:B------:R-:W4:Y:S04]  /*19340*/  LDL R41, [R1+0x8a8] ;  /* 0x0008a80001297983 */ /* 0x000f280000100800 */
[----:B------:R-:W4:Y:S04]  /*19350*/  LDL R39, [R1+0x8ac] ;  /* 0x0008ac0001277983 */ /* 0x000f280000100800 */
[----:B------:R-:W4:Y:S04]  /*19360*/  LDL R24, [R1+0x8a0] ;  /* 0x0008a00001187983 */ /* 0x000f280000100800 */
[----:B------:R-:W4:Y:S01]  /*19370*/  LDL R0, [R1+0x8a4] ;  /* 0x0008a40001007983 */ /* 0x000f220000100800 */
[----:B------:R-:W-:Y:S01]  /*19380*/  ISETP.GT.AND P2, PT, R2, 0x3f, PT ;  /* 0x0000003f0200780c */ /* 0x000fe20003f44270 */
[----:B0-----:R-:W-:Y:S01]  /*19390*/  @P1 IMAD.MOV.U32 R30, RZ, RZ, R42 ;  /* 0x000000ffff1e1224 */ /* 0x001fe200078e002a */
[----:B------:R-:W-:Y:S01]  /*193a0*/  PRMT R55, RZ, 0x7610, R55 ;  /* 0x00007610ff377816 */ /* 0x000fe20000000037 */
[----:B------:R-:W-:Y:S01]  /*193b0*/  STL [R1+0x1f4c], R49 ;  /* 0x001f4c3101007387 */ /* 0x000fe20000100800 */
[----:B------:R-:W-:Y:S01]  /*193c0*/  @P1 IMAD.MOV.U32 R31, RZ, RZ, R43 ;  /* 0x000000ffff1f1224 */ /* 0x000fe200078e002b */
[----:B------:R-:W-:-:S04]  /*193d0*/  PRMT R56, RZ, 0x7610, R56 ;  /* 0x00007610ff387816 */ /* 0x000fc80000000038 */
[----:B------:R4:W4:Y:S01]  /*193e0*/  @P1 LDG.E.U8 R55, desc[UR6][R30.64] ;  /* 0x000000061e371981 */ /* 0x000922000c1e1100 */
[----:B------:R-:W0:Y:S01]  /*193f0*/  S2R R59, SR_TID.X ;  /* 0x00000000003b7919 */ /* 0x000e220000002100 */
[----:B------:R-:W-:Y:S02]  /*19400*/  PRMT R57, RZ, 0x7610, R57 ;  /* 0x00007610ff397816 */ /* 0x000fe40000000039 */
[----:B0-----:R-:W-:-:S04]  /*19410*/  LOP3.LUT R42, R59, 0x1f, RZ, 0xc0, !PT ;  /* 0x0000001f3b2a7812 */ /* 0x001fc800078ec0ff */
[----:B------:R-:W-:-:S04]  /*19420*/  LOP3.LUT R42, R42, 0x20, RZ, 0xfc, !PT ;  /* 0x000000202a2a7812 */ /* 0x000fc800078efcff */
[----:B------:R-:W-:Y:S01]  /*19430*/  ISETP.GE.AND P1, PT, R42, R2, PT ;  /* 0x000000022a00720c */ /* 0x000fe20003f26270 */
[----:B--2---:R-:W-:Y:S04]  /*19440*/  STL [R1+0x1f50], R51 ;  /* 0x001f503301007387 */ /* 0x004fe80000100800 */
[----:B---3--:R0:W-:Y:S04]  /*19450*/  STL [R1+0x1f54], R53 ;  /* 0x001f543501007387 */ /* 0x0081e80000100800 */
[----:B------:R-:W2:Y:S01]  /*19460*/  LDL.LU R44, [R1+0x518] ;  /* 0x00051800012c7983 */ /* 0x000ea20000300800 */
[----:B----4-:R-:W-:-:S03]  /*19470*/  @P2 IMAD.MOV.U32 R31, RZ, RZ, R41 ;  /* 0x000000ffff1f2224 */ /* 0x010fc600078e0029 */
[----:B------:R-:W3:Y:S01]  /*19480*/  LDL.LU R54, [R1+0x514] ;  /* 0x0005140001367983 */ /* 0x000ee20000300800 */
[----:B------:R-:W-:-:S03]  /*19490*/  @P2 IMAD.MOV.U32 R30, RZ, RZ, R39 ;  /* 0x000000ffff1e2224 */ /* 0x000fc600078e0027 */
[----:B------:R-:W4:Y:S04]  /*194a0*/  LDL.LU R58, [R1+0x510] ;  /* 0x00051000013a7983 */ /* 0x000f280000300800 */
[----:B0-----:R-:W4:Y:S04]  /*194b0*/  LDL.LU R53, [R1+0x4d8] ;  /* 0x0004d80001357983 */ /* 0x001f280000300800 */
[----:B------:R-:W4:Y:S04]  /*194c0*/  LDL.LU R51, [R1+0x4d4] ;  /* 0x0004d40001337983 */ /* 0x000f280000300800 */
[----:B------:R-:W4:Y:S04]  /*194d0*/  LDL.LU R49, [R1+0x4d0] ;  /* 0x0004d00001317983 */ /* 0x000f280000300800 */
[----:B------:R-:W4:Y:S04]  /*194e0*/  LDL.LU R47, [R1+0x38c] ;  /* 0x00038c00012f7983 */ /* 0x000f280000300800 */
[----:B------:R-:W4:Y:S04]  /*194f0*/  LDL.LU R45, [R1+0xb8] ;  /* 0x0000b800012d7983 */ /* 0x000f280000300800 */
[----:B------:R-:W4:Y:S04]  /*19500*/  LDL.LU R43, [R1+0xb4] ;  /* 0x0000b400012b7983 */ /* 0x000f280000300800 */
[----:B------:R0:W4:Y:S04]  /*19510*/  @P2 LDG.E.U8 R56, desc[UR6][R30.64] ;  /* 0x000000061e382981 */ /* 0x000128000c1e1100 */
[----:B------:R-:W4:Y:S04]  /*19520*/  LDL.LU R41, [R1+0xb0] ;  /* 0x0000b00001297983 */ /* 0x000f280000300800 */
[----:B------:R-:W4:Y:S01]  /*19530*/  LDL.LU R39, [R1+0x9c] ;  /* 0x00009c0001277983 */ /* 0x000f220000300800 */
[----:B0-----:R-:W-:-:S03]  /*19540*/  @P2 IMAD.MOV.U32 R31, RZ, RZ, R24 ;  /* 0x000000ffff1f2224 */ /* 0x001fc600078e0018 */
[----:B------:R-:W4:Y:S01]  /*19550*/  LDL.LU R24, [R1+0x58] ;  /* 0x0000580001187983 */ /* 0x000f220000300800 */
[----:B------:R-:W-:-:S03]  /*19560*/  @P2 IMAD.MOV.U32 R30, RZ, RZ, R0 ;  /* 0x000000ffff1e2224 */ /* 0x000fc600078e0000 */
[----:B------:R-:W4:Y:S04]  /*19570*/  LDL.LU R46, [R1+0x54] ;  /* 0x00005400012e7983 */ /* 0x000f280000300800 */
[----:B------:R-:W4:Y:S04]  /*19580*/  LDL.LU R48, [R1+0x50] ;  /* 0x0000500001307983 */ /* 0x000f280000300800 */
[----:B------:R-:W4:Y:S04]  /*19590*/  LDL.LU R50, [R1+0x4c] ;  /* 0x00004c0001327983 */ /* 0x000f280000300800 */
[----:B------:R-:W4:Y:S04]  /*195a0*/  LDL.LU R52, [R1+0x18] ;  /* 0x0000180001347983 */ /* 0x000f280000300800 */
[----:B------:R-:W4:Y:S04]  /*195b0*/  LDL.LU R60, [R1+0x14] ;  /* 0x00001400013c7983 */ /* 0x000f280000300800 */
[----:B------:R-:W4:Y:S04]  /*195c0*/  LDL.LU R61, [R1+0x10] ;  /* 0x00001000013d7983 */ /* 0x000f280000300800 */
[----:B------:R-:W4:Y:S04]  /*195d0*/  LDL.LU R0, [R1+0xc] ;  /* 0x00000c0001007983 */ /* 0x000f280000300800 */
        /* <DEDUP_REMOVED lines=82> */
[----:B------:R0:W4:Y:S04]  /*19b00*/  @P2 LDG.E.U8 R57, desc[UR6][R30.64] ;  /* 0x000000061e392981 */ /* 0x000128000c1e1100 */
[----:B------:R0:W-:Y:S04]  /*19b10*/  STL [R1+0x1f18], R30 ;  /* 0x001f181e01007387 */ /* 0x0001e80000100800 */
[----:B------:R-:W-:Y:S04]  /*19b20*/  STL [R1+0x1c7c], R31 ;  /* 0x001c7c1f01007387 */ /* 0x000fe80000100800 */
[----:B------:R-:W4:Y:S01]  /*19b30*/  LDL.LU R42, [R1+0x1f74] ;  /* 0x001f7400012a7983 */ /* 0x000f220000300800 */
[----:B0-----:R-:W-:Y:S01]  /*19b40*/  LOP3.LUT R30, R59, 0x1f, RZ, 0xc0, !PT ;  /* 0x0000001f3b1e7812 */ /* 0x001fe200078ec0ff */
[----:B------:R-:W-:Y:S03]  /*19b50*/  BAR.SYNC.DEFER_BLOCKING 0x0 ;  /* 0x0000000000007b1d */ /* 0x000fe60000010000 */
[----:B------:R-:W-:-:S03]  /*19b60*/  ISETP.GE.AND P0, PT, R30, R2, PT ;  /* 0x000000021e00720c */ /* 0x000fc60003f06270 */
[----:B------:R-:W4:Y:S04]  /*19b70*/  LDL.LU R2, [R1+0x50c] ;  /* 0x00050c0001027983 */ /* 0x000f280000300800 */
[----:B--2---:R0:W-:Y:S04]  /*19b80*/  STS.U8 [R30+UR4], R44 ;  /* 0x0000002c1e007988 */ /* 0x0041e80008000004 */
[----:B---3--:R1:W-:Y:S04]  /*19b90*/  STS.U8 [R30+UR4+0x20], R54 ;  /* 0x000020361e007988 */ /* 0x0083e80008000004 */
[----:B----4-:R2:W-:Y:S04]  /*19ba0*/  STS.U8 [R30+UR4+0x40], R58 ;  /* 0x0000403a1e007988 */ /* 0x0105e80008000004 */
[----:B0-----:R-:W3:Y:S04]  /*19bb0*/  LDL.LU R44, [R1+0x1f70] ;  /* 0x001f7000012c7983 */ /* 0x001ee80000300800 */
[----:B-1----:R-:W4:Y:S04]  /*19bc0*/  LDL.LU R54, [R1+0x1f6c] ;  /* 0x001f6c0001367983 */ /* 0x002f280000300800 */
[----:B--2---:R-:W2:Y:S04]  /*19bd0*/  LDL.LU R58, [R1+0x1f68] ;  /* 0x001f6800013a7983 */ /* 0x004ea80000300800 */
[----:B------:R-:W-:Y:S04]  /*19be0*/  STS.U8 [R30+UR4+0x60], R2 ;  /* 0x000060021e007988 */ /* 0x000fe80008000004 */
        /* <DEDUP_REMOVED lines=14> */
[----:B------:R0:W-:Y:S04]  /*19cd0*/  STS.U8 [R30+UR4+0x840], R61 ;  /* 0x0008403d1e007988 */ /* 0x0001e80008000004 */
[----:B------:R1:W-:Y:S04]  /*19ce0*/  STS.U8 [R30+UR4+0x860], R0 ;  /* 0x000860001e007988 */ /* 0x0003e80008000004 */
[----:B0-----:R-:W4:Y:S04]  /*19cf0*/  LDL.LU R61, [R1+0x508] ;  /* 0x00050800013d7983 */ /* 0x001f280000300800 */
[----:B-1----:R-:W2:Y:S04]  /*19d00*/  LDL.LU R0, [R1+0x504] ;  /* 0x0005040001007983 */ /* 0x002ea80000300800 */
[----:B------:R-:W2:Y:S04]  /*19d10*/  LDL.LU R53, [R1+0x500] ;  /* 0x0005000001357983 */ /* 0x000ea80000300800 */
[----:B------:R-:W2:Y:S04]  /*19d20*/  LDL.LU R2, [R1+0x4fc] ;  /* 0x0004fc0001027983 */ /* 0x000ea80000300800 */
[----:B------:R-:W2:Y:S04]  /*19d30*/  LDL.LU R51, [R1+0x388] ;  /* 0x0003880001337983 */ /* 0x000ea80000300800 */
[----:B------:R-:W2:Y:S04]  /*19d40*/  LDL.LU R49, [R1+0x384] ;  /* 0x0003840001317983 */ /* 0x000ea80000300800 */
[----:B------:R-:W2:Y:S04]  /*19d50*/  LDL.LU R47, [R1+0x380] ;  /* 0x00038000012f7983 */ /* 0x000ea80000300800 */
[----:B------:R-:W2:Y:S04]  /*19d60*/  LDL.LU R45, [R1+0x11c] ;  /* 0x00011c00012d7983 */ /* 0x000ea80000300800 */
[----:B------:R-:W2:Y:S04]  /*19d70*/  LDL.LU R43, [R1+0x98] ;  /* 0x00009800012b7983 */ /* 0x000ea80000300800 */
[----:B------:R-:W2:Y:S04]  /*19d80*/  LDL.LU R41, [R1+0x94] ;  /* 0x0000940001297983 */ /* 0x000ea80000300800 */
[----:B------:R-:W2:Y:S01]  /*19d90*/  LDL.LU R39, [R1+0x90] ;  /* 0x0000900001277983 */ /* 0x000ea20000300800 */
[----:B------:R-:W-:-:S03]  /*19da0*/  LOP3.LUT R59, R59, 0x1f, RZ, 0xc0, !PT ;  /* 0x0000001f3b3b7812 */ /* 0x000fc600078ec0ff */
[----:B------:R-:W2:Y:S04]  /*19db0*/  LDL.LU R24, [R1+0x7c] ;  /* 0x00007c0001187983 */ /* 0x000ea80000300800 */
[----:B---3--:R-:W-:Y:S04]  /*19dc0*/  STS.U8 [R30+UR4+0xa20], R44 ;  /* 0x000a202c1e007988 */ /* 0x008fe80008000004 */
[----:B------:R-:W3:Y:S04]  /*19dd0*/  LDL.LU R46, [R1+0x48] ;  /* 0x00004800012e7983 */ /* 0x000ee80000300800 */
[----:B------:R-:W-:Y:S04]  /*19de0*/  STS.U8 [R30+UR4+0xa00], R42 ;  /* 0x000a002a1e007988 */ /* 0x000fe80008000004 */
[----:B------:R-:W3:Y:S04]  /*19df0*/  LDL.LU R48, [R1+0x44] ;  /* 0x0000440001307983 */ /* 0x000ee80000300800 */
[----:B------:R-:W-:Y:S04]  /*19e00*/  STS.U8 [R30+UR4+0xa60], R40 ;  /* 0x000a60281e007988 */ /* 0x000fe80008000004 */
[----:B------:R-:W3:Y:S04]  /*19e10*/  LDL.LU R50, [R1+0x40] ;  /* 0x0000400001327983 */ /* 0x000ee80000300800 */
[----:B------:R-:W-:Y:S01]  /*19e20*/  STS.U8 [R30+UR4+0xa40], R38 ;  /* 0x000a40261e007988 */ /* 0x000fe20008000004 */
[----:B------:R-:W-:-:S03]  /*19e30*/  LOP3.LUT R59, R59, 0x8, RZ, 0x3c, !PT ;  /* 0x000000083b3b7812 */ /* 0x000fc600078e3cff */
[----:B------:R-:W3:Y:S04]  /*19e40*/  LDL.LU R52, [R1+0x3c] ;  /* 0x00003c0001347983 */ /* 0x000ee80000300800 */
[----:B------:R-:W-:Y:S04]  /*19e50*/  STS.U8 [R30+UR4+0xc00], R7 ;  /* 0x000c00071e007988 */ /* 0x000fe80008000004 */
[----:B------:R-:W3:Y:S04]  /*19e60*/  LDL.LU R60, [R1+0x8] ;  /* 0x00000800013c7983 */ /* 0x000ee80000300800 */
[----:B------:R-:W-:Y:S04]  /*19e70*/  STS.U8 [R30+UR4+0xc20], R8 ;  /* 0x000c20081e007988 */ /* 0x000fe80008000004 */
[----:B------:R-:W-:Y:S04]  /*19e80*/  STS.U8 [R30+UR4+0xc40], R9 ;  /* 0x000c40091e007988 */ /* 0x000fe80008000004 */
[----:B------:R-:W-:Y:S04]  /*19e90*/  STS.U8 [R30+UR4+0xc60], R10 ;  /* 0x000c600a1e007988 */ /* 0x000fe80008000004 */
[----:B------:R-:W-:Y:S04]  /*19ea0*/  STS.U8 [R30+UR4+0xe20], R11 ;  /* 0x000e200b1e007988 */ /* 0x000fe80008000004 */
[----:B------:R-:W-:Y:S04]  /*19eb0*/  STS.U8 [R30+UR4+0xe00], R12 ;  /* 0x000e000c1e007988 */ /* 0x000fe80008000004 */
[----:B------:R-:W-:Y:S04]  /*19ec0*/  STS.U8 [R30+UR4+0xe60], R13 ;  /* 0x000e600d1e007988 */ /* 0x000fe80008000004 */
[----:B------:R-:W-:Y:S04]  /*19ed0*/  STS.U8 [R30+UR4+0xe40], R14 ;  /* 0x000e400e1e007988 */ /* 0x000fe80008000004 */
[----:B------:R-:W-:Y:S04]  /*19ee0*/  STL [R1+0x1c74], R44 ;  /* 0x001c742c01007387 */ /* 0x000fe80000100800 */
[----:B----4-:R0:W-:Y:S04]  /*19ef0*/  STS.U8 [R59+UR4+0x80], R61 ;  /* 0x0000803d3b007988 */ /* 0x0101e80008000004 */
[----:B--2---:R1:W-:Y:S04]  /*19f00*/  STS.U8 [R59+UR4+0xa0], R0 ;  /* 0x0000a0003b007988 */ /* 0x0043e80008000004 */
[----:B------:R2:W-:Y:S04]  /*19f10*/  STS.U8 [R59+UR4+0xc0], R53 ;  /* 0x0000c0353b007988 */ /* 0x0005e80008000004 */
[----:B0-----:R-:W4:Y:S04]  /*19f20*/  LDL.LU R61, [R1+0x1f64] ;  /* 0x001f6400013d7983 */ /* 0x001f280000300800 */
[----:B-1----:R-:W4:Y:S04]  /*19f30*/  LDL.LU R0, [R1+0x1f60] ;  /* 0x001f600001007983 */ /* 0x002f280000300800 */
[----:B--2---:R-:W2:Y:S04]  /*19f40*/  LDL.LU R53, [R1] ;  /* 0x0000000001357983 */ /* 0x004ea80000300800 */
        /* <DEDUP_REMOVED lines=9> */
[----:B---3--:R-:W-:Y:S04]  /*19fe0*/  STS.U8 [R59+UR4+0x6a0], R46 ;  /* 0x0006a02e3b007988 */ /* 0x008fe80008000004 */
[----:B------:R-:W-:Y:S04]  /*19ff0*/  STS.U8 [R59+UR4+0x680], R48 ;  /* 0x000680303b007988 */ /* 0x000fe80008000004 */
[----:B------:R-:W-:Y:S04]  /*1a000*/  STS.U8 [R59+UR4+0x6e0], R50 ;  /* 0x0006e0323b007988 */ /* 0x000fe80008000004 */
[----:B------:R-:W-:Y:S04]  /*1a010*/  STS.U8 [R59+UR4+0x6c0], R52 ;  /* 0x0006c0343b007988 */ /* 0x000fe80008000004 */
[----:B------:R0:W-:Y:S04]  /*1a020*/  STS.U8 [R59+UR4+0x880], R60 ;  /* 0x0008803c3b007988 */ /* 0x0001e80008000004 */
[----:B0-----:R-:W3:Y:S04]  /*1a030*/  LDL.LU R60, [R1+0x4f8] ;  /* 0x0004f800013c7983 */ /* 0x001ee80000300800 */
[----:B------:R-:W3:Y:S04]  /*1a040*/  LDL.LU R2, [R1+0x4f0] ;  /* 0x0004f00001027983 */ /* 0x000ee80000300800 */
        /* <DEDUP_REMOVED lines=12> */
[----:B----4-:R0:W-:Y:S04]  /*1a110*/  STS.U8 [R59+UR4+0x8a0], R0 ;  /* 0x0008a0003b007988 */ /* 0x0101e80008000004 */
[----:B--2---:R-:W-:Y:S04]  /*1a120*/  STS.U8 [R59+UR4+0x8c0], R53 ;  /* 0x0008c0353b007988 */ /* 0x004fe80008000004 */
[----:B------:R-:W-:Y:S04]  /*1a130*/  STS.U8 [R59+UR4+0x8e0], R61 ;  /* 0x0008e03d3b007988 */ /* 0x000fe80008000004 */
[----:B------:R-:W-:Y:S04]  /*1a140*/  STS.U8 [R59+UR4+0xaa0], R36 ;  /* 0x000aa0243b007988 */ /* 0x000fe80008000004 */
[----:B------:R-:W-:Y:S04]  /*1a150*/  STS.U8 [R59+UR4+0xa80], R34 ;  /* 0x000a80223b007988 */ /* 0x000fe80008000004 */
[----:B------:R-:W-:Y:S04]  /*1a160*/  STS.U8 [R59+UR4+0xae0], R32 ;  /* 0x000ae0203b007988 */ /* 0x000fe80008000004 */
[----:B0-----:R-:W2:Y:S04]  /*1a170*/  LDL.LU R0, [R1+0x2c] ;  /* 0x00002c0001007983 */ /* 0x001ea80000300800 */
[----:B------:R0:W-:Y:S04]  /*1a180*/  STS.U8 [R59+UR4+0xac0], R3 ;  /* 0x000ac0033b007988 */ /* 0x0001e80008000004 */
[----:B0-----:R-:W4:Y:S01]  /*1a190*/  LDL.LU R3, [R1+0x4f4] ;  /* 0x0004f40001037983 */ /* 0x001f220000300800 */
[----:B------:R-:W-:-:S03]  /*1a1a0*/  LOP3.LUT R53, R30, 0x10, RZ, 0x3c, !PT ;  /* 0x000000101e357812 */ /* 0x000fc600078e3cff */
        /* <DEDUP_REMOVED lines=8> */
[----:B---3--:R1:W-:Y:S04]  /*1a230*/  STS.U8 [R53+UR4+0x100], R60 ;  /* 0x0001003c35007988 */ /* 0x0083e80008000004 */
[----:B0-----:R-:W3:Y:S04]  /*1a240*/  LDL.LU R59, [R1+0x1f5c] ;  /* 0x001f5c00013b7983 */ /* 0x001ee80000300800 */
[----:B-1----:R-:W3:Y:S04]  /*1a250*/  LDL.LU R60, [R1+0x1f58] ;  /* 0x001f5800013c7983 */ /* 0x002ee80000300800 */
[----:B----4-:R-:W-:Y:S04]  /*1a260*/  STS.U8 [R53+UR4+0x120], R3 ;  /* 0x0001200335007988 */ /* 0x010fe80008000004 */
[----:B------:R-:W-:Y:S04]  /*1a270*/  STS.U8 [R53+UR4+0x140], R2 ;  /* 0x0001400235007988 */ /* 0x000fe80008000004 */
[----:B------:R0:W-:Y:S04]  /*1a280*/  STS.U8 [R53+UR4+0x160], R51 ;  /* 0x0001603335007988 */ /* 0x0001e80008000004 */
[----:B------:R1:W-:Y:S04]  /*1a290*/  STS.U8 [R53+UR4+0x320], R49 ;  /* 0x0003203135007988 */ /* 0x0003e80008000004 */
[----:B------:R4:W-:Y:S04]  /*1a2a0*/  STS.U8 [R53+UR4+0x300], R47 ;  /* 0x0003002f35007988 */ /* 0x0009e80008000004 */
[----:B0-----:R-:W3:Y:S04]  /*1a2b0*/  LDL.LU R51, [R1+0x4e8] ;  /* 0x0004e80001337983 */ /* 0x001ee80000300800 */
[----:B-1----:R-:W3:Y:S04]  /*1a2c0*/  LDL.LU R49, [R1+0x4e4] ;  /* 0x0004e40001317983 */ /* 0x002ee80000300800 */
[----:B------:R0:W-:Y:S04]  /*1a2d0*/  STS.U8 [R53+UR4+0x360], R45 ;  /* 0x0003602d35007988 */ /* 0x0001e80008000004 */
[----:B----4-:R-:W4:Y:S04]  /*1a2e0*/  LDL.LU R47, [R1+0x4e0] ;  /* 0x0004e000012f7983 */ /* 0x010f280000300800 */
[----:B------:R1:W-:Y:S04]  /*1a2f0*/  STS.U8 [R53+UR4+0x340], R43 ;  /* 0x0003402b35007988 */ /* 0x0003e80008000004 */
[----:B0-----:R-:W4:Y:S04]  /*1a300*/  LDL.LU R45, [R1+0x4dc] ;  /* 0x0004dc00012d7983 */ /* 0x001f280000300800 */
[----:B------:R0:W-:Y:S04]  /*1a310*/  STS.U8 [R53+UR4+0x500], R41 ;  /* 0x0005002935007988 */ /* 0x0001e80008000004 */
[----:B-1----:R-:W4:Y:S04]  /*1a320*/  LDL.LU R43, [R1+0xf8] ;  /* 0x0000f800012b7983 */ /* 0x002f280000300800 */
        /* <DEDUP_REMOVED lines=12> */
[----:B--2---:R1:W-:Y:S04]  /*1a3f0*/  STS.U8 [R53+UR4+0x740], R0 ;  /* 0x0007400035007988 */ /* 0x0043e80008000004 */
[----:B0-----:R-:W2:Y:S04]  /*1a400*/  LDL.LU R52, [R1+0x5c] ;  /* 0x00005c0001347983 */ /* 0x001ea80000300800 */
[----:B-1----:R-:W2:Y:S04]  /*1a410*/  LDL.LU R0, [R1+0x28] ;  /* 0x0000280001007983 */ /* 0x002ea80000300800 */
[----:B---3--:R-:W-:Y:S04]  /*1a420*/  STS.U8 [R53+UR4+0x900], R60 ;  /* 0x0009003c35007988 */ /* 0x008fe80008000004 */
[----:B------:R-:W-:Y:S04]  /*1a430*/  STS.U8 [R53+UR4+0x920], R59 ;  /* 0x0009203b35007988 */ /* 0x000fe80008000004 */
[----:B------:R-:W-:Y:S04]  /*1a440*/  STS.U8 [R53+UR4+0x940], R58 ;  /* 0x0009403a35007988 */ /* 0x000fe80008000004 */
[----:B------:R-:W-:Y:S04]  /*1a450*/  STS.U8 [R53+UR4+0x960], R54 ;  /* 0x0009603635007988 */ /* 0x000fe80008000004 */
[----:B------:R-:W-:Y:S04]  /*1a460*/  STS.U8 [R53+UR4+0xb20], R4 ;  /* 0x000b200435007988 */ /* 0x000fe80008000004 */
[----:B------:R-:W-:Y:S04]  /*1a470*/  STS.U8 [R53+UR4+0xb00], R5 ;  /* 0x000b000535007988 */ /* 0x000fe80008000004 */
[----:B------:R-:W-:Y:S04]  /*1a480*/  STS.U8 [R53+UR4+0xb60], R6 ;  /* 0x000b600635007988 */ /* 0x000fe80008000004 */
[----:B------:R-:W-:Y:S01]  /*1a490*/  STS.U8 [R53+UR4+0xb40], R15 ;  /* 0x000b400f35007988 */ /* 0x000fe20008000004 */
[----:B------:R-:W-:-:S03]  /*1a4a0*/  LOP3.LUT R30, R30, 0x18, RZ, 0x3c, !PT ;  /* 0x000000181e1e7812 */ /* 0x000fc600078e3cff */
[----:B------:R-:W-:Y:S04]  /*1a4b0*/  STS.U8 [R53+UR4+0xd00], R25 ;  /* 0x000d001935007988 */ /* 0x000fe80008000004 */
[----:B------:R-:W-:Y:S04]  /*1a4c0*/  STS.U8 [R53+UR4+0xd20], R26 ;  /* 0x000d201a35007988 */ /* 0x000fe80008000004 */
[----:B------:R-:W-:Y:S04]  /*1a4d0*/  STS.U8 [R53+UR4+0xd40], R27 ;  /* 0x000d401b35007988 */ /* 0x000fe80008000004 */
[----:B------:R-:W-:Y:S04]  /*1a4e0*/  STS.U8 [R53+UR4+0xd60], R28 ;  /* 0x000d601c35007988 */ /* 0x000fe80008000004 */
[----:B------:R-:W-:Y:S04]  /*1a4f0*/  STS.U8 [R53+UR4+0xf20], R29 ;  /* 0x000f201d35007988 */ /* 0x000fe80008000004 */
[----:B------:R-:W-:Y:S04]  /*1a500*/  STS.U8 [R53+UR4+0xf00], R33 ;  /* 0x000f002135007988 */ /* 0x000fe80008000004 */
[----:B------:R-:W3:Y:S04]  /*1a510*/  LDL.LU R3, [R1+0x24] ;  /* 0x0000240001037983 */ /* 0x000ee80000300800 */
[----:B------:R-:W-:Y:S04]  /*1a520*/  STS.U8 [R53+UR4+0xf60], R35 ;  /* 0x000f602335007988 */ /* 0x000fe80008000004 */
[----:B------:R-:W3:Y:S04]  /*1a530*/  LDL.LU R2, [R1+0x20] ;  /* 0x0000200001027983 */ /* 0x000ee80000300800 */
[----:B------:R0:W-:Y:S04]  /*1a540*/  STS.U8 [R53+UR4+0xf40], R37 ;  /* 0x000f402535007988 */ /* 0x0001e80008000004 */
[----:B0-----:R-:W3:Y:S04]  /*1a550*/  LDL.LU R53, [R1+0x1f54] ;  /* 0x001f540001357983 */ /* 0x001ee80000300800 */
[----:B------:R0:W-:Y:S04]  /*1a560*/  STS.U8 [R30+UR4+0x180], R51 ;  /* 0x000180331e007988 */ /* 0x0001e80008000004 */
[----:B------:R1:W-:Y:S04]  /*1a570*/  STS.U8 [R30+UR4+0x1a0], R49 ;  /* 0x0001a0311e007988 */ /* 0x0003e80008000004 */
[----:B0-----:R-:W3:Y:S04]  /*1a580*/  LDL.LU R51, [R1+0x1f50] ;  /* 0x001f500001337983 */ /* 0x001ee80000300800 */
[----:B-1----:R-:W3:Y:S04]  /*1a590*/  LDL.LU R49, [R1+0x1f4c] ;  /* 0x001f4c0001317983 */ /* 0x002ee80000300800 */
[----:B----4-:R0:W-:Y:S04]  /*1a5a0*/  STS.U8 [R30+UR4+0x1c0], R47 ;  /* 0x0001c02f1e007988 */ /* 0x0101e80008000004 */
[----:B------:R1:W-:Y:S04]  /*1a5b0*/  STS.U8 [R30+UR4+0x1e0], R45 ;  /* 0x0001e02d1e007988 */ /* 0x0003e80008000004 */
[----:B0-----:R-:W4:Y:S04]  /*1a5c0*/  LDL.LU R47, [R1+0x1f48] ;  /* 0x001f4800012f7983 */ /* 0x001f280000300800 */
[----:B-1----:R-:W4:Y:S04]  /*1a5d0*/  LDL.LU R45, [R1+0x1f44] ;  /* 0x001f4400012d7983 */ /* 0x002f280000300800 */
[----:B------:R0:W-:Y:S04]  /*1a5e0*/  STS.U8 [R30+UR4+0x3a0], R43 ;  /* 0x0003a02b1e007988 */ /* 0x0001e80008000004 */
[----:B------:R1:W-:Y:S04]  /*1a5f0*/  STS.U8 [R30+UR4+0x380], R41 ;  /* 0x000380291e007988 */ /* 0x0003e80008000004 */
[----:B------:R1:W-:Y:S04]  /*1a600*/  STS.U8 [R30+UR4+0x3e0], R39 ;  /* 0x0003e0271e007988 */ /* 0x0003e80008000004 */
[----:B0-----:R-:W4:Y:S04]  /*1a610*/  LDL.LU R43, [R1+0x1f40] ;  /* 0x001f4000012b7983 */ /* 0x001f280000300800 */
[----:B-1----:R-:W4:Y:S04]  /*1a620*/  LDL.LU R41, [R1+0x1f3c] ;  /* 0x001f3c0001297983 */ /* 0x002f280000300800 */
[----:B------:R-:W4:Y:S04]  /*1a630*/  LDL.LU R39, [R1+0x1f38] ;  /* 0x001f380001277983 */ /* 0x000f280000300800 */
[----:B------:R0:W-:Y:S04]  /*1a640*/  STS.U8 [R30+UR4+0x3c0], R24 ;  /* 0x0003c0181e007988 */ /* 0x0001e80008000004 */
[----:B------:R1:W-:Y:S04]  /*1a650*/  STS.U8 [R30+UR4+0x580], R46 ;  /* 0x0005802e1e007988 */ /* 0x0003e80008000004 */
[----:B------:R1:W-:Y:S04]  /*1a660*/  STS.U8 [R30+UR4+0x5a0], R48 ;  /* 0x0005a0301e007988 */ /* 0x0003e80008000004 */
[----:B0-----:R-:W4:Y:S04]  /*1a670*/  LDL.LU R24, [R1+0x1f34] ;  /* 0x001f340001187983 */ /* 0x001f280000300800 */
[----:B-1----:R-:W4:Y:S04]  /*1a680*/  LDL.LU R46, [R1+0x1f30] ;  /* 0x001f3000012e7983 */ /* 0x002f280000300800 */
[----:B------:R-:W4:Y:S04]  /*1a690*/  LDL.LU R48, [R1+0x1f2c] ;  /* 0x001f2c0001307983 */ /* 0x000f280000300800 */
[----:B------:R0:W-:Y:S04]  /*1a6a0*/  STS.U8 [R30+UR4+0x5c0], R50 ;  /* 0x0005c0321e007988 */ /* 0x0001e80008000004 */
[----:B--2---:R1:W-:Y:S04]  /*1a6b0*/  STS.U8 [R30+UR4+0x5e0], R52 ;  /* 0x0005e0341e007988 */ /* 0x0043e80008000004 */
[----:B------:R2:W-:Y:S04]  /*1a6c0*/  STS.U8 [R30+UR4+0x7a0], R0 ;  /* 0x0007a0001e007988 */ /* 0x0005e80008000004 */
[----:B0-----:R-:W4:Y:S04]  /*1a6d0*/  LDL.LU R50, [R1+0x1f28] ;  /* 0x001f280001327983 */ /* 0x001f280000300800 */
[----:B-1----:R-:W4:Y:S04]  /*1a6e0*/  LDL.LU R52, [R1+0x1f24] ;  /* 0x001f240001347983 */ /* 0x002f280000300800 */
[----:B--2---:R-:W2:Y:S04]  /*1a6f0*/  LDL.LU R0, [R1+0x1f20] ;  /* 0x001f200001007983 */ /* 0x004ea80000300800 */
[----:B---3--:R-:W-:Y:S04]  /*1a700*/  STS.U8 [R30+UR4+0x780], R3 ;  /* 0x000780031e007988 */ /* 0x008fe80008000004 */
[----:B------:R-:W-:Y:S04]  /*1a710*/  STS.U8 [R30+UR4+0x7e0], R2 ;  /* 0x0007e0021e007988 */ /* 0x000fe80008000004 */
[----:B--2---:R0:W-:Y:S04]  /*1a720*/  STS.U8 [R30+UR4+0x7c0], R0 ;  /* 0x0007c0001e007988 */ /* 0x0041e80008000004 */
[----:B0-----:R-:W2:Y:S04]  /*1a730*/  LDL.LU R0, [R1+0x1f1c] ;  /* 0x001f1c0001007983 */ /* 0x001ea80000300800 */
[----:B------:R-:W3:Y:S04]  /*1a740*/  LDL R3, [R1+0x145c] ;  /* 0x00145c0001037983 */ /* 0x000ee80000100800 */
[----:B------:R-:W3:Y:S04]  /*1a750*/  LDL R2, [R1+0x1480] ;  /* 0x0014800001027983 */ /* 0x000ee80000100800 */
[----:B----4-:R-:W-:Y:S04]  /*1a760*/  STS.U8 [R30+UR4+0x980], R52 ;  /* 0x000980341e007988 */ /* 0x010fe80008000004 */
        /* <DEDUP_REMOVED lines=15> */
[----:B0-----:R-:W4:Y:S01]  /*1a860*/  LDL.LU R30, [R1+0x1f18] ;  /* 0x001f1800011e7983 */ /* 0x001f220000300800 */
[----:B------:R-:W-:Y:S01]  /*1a870*/  BAR.SYNC.DEFER_BLOCKING 0x0 ;  /* 0x0000000000007b1d */ /* 0x000fe20000010000 */
[----:B--2---:R-:W-:-:S06]  /*1a880*/  PRMT R0, RZ, 0x7610, R0 ;  /* 0x00007610ff007816 */ /* 0x004fcc0000000000 */
[----:B---3--:R-:W2:Y:S04]  /*1a890*/  @!P1 LDG.E.U8 R0, desc[UR6][R2.64] ;  /* 0x0000000602009981 */ /* 0x008ea8000c1e1100 */
[----:B--2---:R0:W-:Y:S04]  /*1a8a0*/  STL [R1+0x72c], R0 ;  /* 0x00072c0001007387 */ /* 0x0041e80000100800 */
[----:B0-----:R-:W2:Y:S04]  /*1a8b0*/  LDL.LU R0, [R1+0x1f14] ;  /* 0x001f140001007983 */ /* 0x001ea80000300800 */
[----:B------:R-:W3:Y:S04]  /*1a8c0*/  LDL R2, [R1+0x144c] ;  /* 0x00144c0001027983 */ /* 0x000ee80000100800 */
[----:B------:R-:W3:Y:S01]  /*1a8d0*/  LDL R3, [R1+0x1478] ;  /* 0x0014780001037983 */ /* 0x000ee20000100800 */
[----:B----4-:R-:W-:-:S02]  /*1a8e0*/  PRMT R30, RZ, 0x7610, R30 ;  /* 0x00007610ff1e7816 */ /* 0x010fc4000000001e */
[----:B---3--:R-:W-:-:S04]  /*1a8f0*/  @!P0 LOP3.LUT R3, R3, R2, RZ, 0x3c, !PT ;  /* 0x0000000203038212 */ /* 0x008fc800078e3cff */
[----:B------:R-:W-:-:S04]  /*1a900*/  @!P0 LOP3.LUT R2, R3, R2, RZ, 0x3c, !PT ;  /* 0x0000000203028212 */ /* 0x000fc800078e3cff */
[----:B------:R-:W-:-:S05]  /*1a910*/  @!P0 LOP3.LUT R3, R3, R2, RZ, 0x3c, !PT ;  /* 0x0000000203038212 */ /* 0x000fca00078e3cff */
[----:B------:R-:W3:Y:S04]  /*1a920*/  @!P0 LDG.E.U8 R30, desc[UR6][R2.64] ;  /* 0x00000006021e8981 */ /* 0x000ee8000c1e1100 */
[----:B---3--:R0:W-:Y:S04]  /*1a930*/  STL [R1+0x728], R30 ;  /* 0x0007281e01007387 */ /* 0x0081e80000100800 */
[----:B0-----:R-:W3:Y:S04]  /*1a940*/  LDL.LU R30, [R1+0x1f10] ;  /* 0x001f1000011e7983 */ /* 0x001ee80000300800 */
[----:B------:R-:W4:Y:S04]  /*1a950*/  LDL R2, [R1+0x1468] ;  /* 0x0014680001027983 */ /* 0x000f280000100800 */
[----:B------:R-:W4:Y:S01]  /*1a960*/  LDL R3, [R1+0x1484] ;  /* 0x0014840001037983 */ /* 0x000f220000100800 */
[----:B--2---:R-:W-:-:S02]  /*1a970*/  PRMT R0, RZ, 0x7610, R0 ;  /* 0x00007610ff007816 */ /* 0x004fc40000000000 */
[----:B----4-:R-:W-:-:S04]  /*1a980*/  @!P0 LOP3.LUT R3, R3, R2, RZ, 0x3c, !PT ;  /* 0x0000000203038212 */ /* 0x010fc800078e3cff */
[----:B------:R-:W-:-:S04]  /*1a990*/  @!P0 LOP3.LUT R2, R3, R2, RZ, 0x3c, !PT ;  /* 0x0000000203028212 */ /* 0x000fc800078e3cff */
[----:B------:R-:W-:-:S05]  /*1a9a0*/  @!P0 LOP3.LUT R3, R3, R2, RZ, 0x3c, !PT ;  /* 0x0000000203038212 */ /* 0x000fca00078e3cff */
[----:B------:R-:W2:Y:S04]  /*1a9b0*/  @!P0 LDG.E.U8 R0, desc[UR6][R2.64] ;  /* 0x0000000602008981 */ /* 0x000ea8000c1e1100 */
[----:B--2---:R0:W-:Y:S04]  /*1a9c0*/  STL [R1+0x724], R0 ;  /* 0x0007240001007387 */ /* 0x0041e80000100800 */
[----:B0-----:R-:W2:Y:S04]  /*1a9d0*/  LDL.LU R0, [R1+0x1f0c] ;  /* 0x001f0c0001007983 */ /* 0x001ea80000300800 */
[----:B------:R-:W4:Y:S04]  /*1a9e0*/  LDL R2, [R1+0x1474] ;  /* 0x0014740001027983 */ /* 0x000f280000100800 */
[----:B------:R-:W4:Y:S01]  /*1a9f0*/  LDL R3, [R1+0x1488] ;  /* 0x0014880001037983 */ /* 0x000f220000100800 */
[----:B---3--:R-:W-:-:S02]  /*1aa00*/  PRMT R30, RZ, 0x7610, R30 ;  /* 0x00007610ff1e7816 */ /* 0x008fc4000000001e */
[----:B----4-:R-:W-:-:S04]  /*1aa10*/  @!P1 LOP3.LUT R3, R3, R2, RZ, 0x3c, !PT ;  /* 0x0000000203039212 */ /* 0x010fc800078e3cff */
        /* <DEDUP_REMOVED lines=1420> */
[----:B------:R-:W-:-:S02]  /*202e0*/  PRMT R29, RZ, 0x7610, R29 ;  /* 0x00007610ff1d7816 */ /* 0x000fc4000000001d */
[----:B----4-:R-:W-:-:S04]  /*202f0*/  @!P1 LOP3.LUT R3, R3, R2, RZ, 0x3c, !PT ;  /* 0x0000000203039212 */ /* 0x010fc800078e3cff */
[----:B------:R-:W-:-:S04]  /*20300*/  @!P1 LOP3.LUT R2, R3, R2, RZ, 0x3c, !PT ;  /* 0x0000000203029212 */ /* 0x000fc800078e3cff */
[----:B------:R-:W-:-:S05]  /*20310*/  @!P1 LOP3.LUT R3, R3, R2, RZ, 0x3c, !PT ;  /* 0x0000000203039212 */ /* 0x000fca00078e3cff */
[----:B------:R0:W4:Y:S04]  /*20320*/  @!P1 LDG.E.U8 R29, desc[UR6][R2.64] ;  /* 0x00000006021d9981 */ /* 0x000128000c1e1100 */
[----:B------:R-:W0:Y:S04]  /*20330*/  LDL R2, [R1+0xecc] ;  /* 0x000ecc0001027983 */ /* 0x000e280000100800 */
[----:B------:R-:W0:Y:S01]  /*20340*/  LDL R3, [R1+0xed0] ;  /* 0x000ed00001037983 */ /* 0x000e220000100800 */
[----:B--2---:R-:W-:Y:S02]  /*20350*/  PRMT R0, RZ, 0x7610, R0 ;  /* 0x00007610ff007816 */ /* 0x004fe40000000000 */
[----:B0-----:R-:W-:-:S04]  /*20360*/  @!P0 LOP3.LUT R3, R3, R2, RZ, 0x3c, !PT ;  /* 0x0000000203038212 */ /* 0x001fc800078e3cff */
[----:B------:R-:W-:-:S04]  /*20370*/  @!P0 LOP3.LUT R2, R3, R2, RZ, 0x3c, !PT ;  /* 0x0000000203028212 */ /* 0x000fc800078e3cff */
[----:B------:R-:W-:-:S05]  /*20380*/  @!P0 LOP3.LUT R3, R3, R2, RZ, 0x3c, !PT ;  /* 0x0000000203038212 */ /* 0x000fca00078e3cff */
[----:B------:R-:W2:Y:S04]  /*20390*/  @!P0 LDG.E.U8 R0, desc[UR6][R2.64] ;  /* 0x0000000602008981 */ /* 0x000ea8000c1e1100 */
[----:B----4-:R0:W-:Y:S04]  /*203a0*/  STL [R1+0xb0], R29 ;  /* 0x0000b01d01007387 */ /* 0x0101e80000100800 */
[----:B0-----:R-:W4:Y:S04]  /*203b0*/  LDL R29, [R1+0xea8] ;  /* 0x000ea800011d7983 */ /* 0x001f280000100800 */
        /* <DEDUP_REMOVED lines=35> */
[----:B------:R-:W2:Y:S01]  /*205f0*/  @!P0 LDG.E.U8 R0, desc[UR6][R2.64] ;  /* 0x0000000602008981 */ /* 0x000ea2000c1e1100 */
[----:B------:R-:W-:-:S03]  /*20600*/  PRMT R31, RZ, 0x7610, R31 ;  /* 0x00007610ff1f7816 */ /* 0x000fc6000000001f */
[----:B--2---:R0:W-:Y:S04]  /*20610*/  STL [R1+0x7c], R0 ;  /* 0x00007c0001007387 */ /* 0x0041e80000100800 */
[----:B0-----:R-:W2:Y:S04]  /*20620*/  LDL.LU R0, [R1+0x1c80] ;  /* 0x001c800001007983 */ /* 0x001ea80000300800 */
[----:B------:R-:W4:Y:S01]  /*20630*/  LDL R3, [R1+0xea4] ;  /* 0x000ea40001037983 */ /* 0x000f220000100800 */
[----:B------:R-:W-:-:S03]  /*20640*/  @!P1 IMAD.MOV.U32 R2, RZ, RZ, R29 ;  /* 0x000000ffff029224 */ /* 0x000fc600078e001d */
[----:B------:R-:W3:Y:S04]  /*20650*/  LDL R29, [R1+0xe80] ;  /* 0x000e8000011d7983 */ /* 0x000ee80000100800 */
[----:B----4-:R-:W4:Y:S04]  /*20660*/  @!P1 LDG.E.U8 R31, desc[UR6][R2.64] ;  /* 0x00000006021f9981 */ /* 0x010f28000c1e1100 */
[----:B----4-:R0:W-:Y:S04]  /*20670*/  STL [R1+0x78], R31 ;  /* 0x0000781f01007387 */ /* 0x0101e80000100800 */
[----:B0-----:R-:W4:Y:S04]  /*20680*/  LDL.LU R31, [R1+0x1c7c] ;  /* 0x001c7c00011f7983 */ /* 0x001f280000300800 */
[----:B------:R-:W3:Y:S04]  /*20690*/  LDL R2, [R1+0xe9c] ;  /* 0x000e9c0001027983 */ /* 0x000ee80000100800 */
[----:B------:R-:W3:Y:S01]  /*206a0*/  LDL R3, [R1+0xea0] ;  /* 0x000ea00001037983 */ /* 0x000ee20000100800 */
[----:B--2---:R-:W-:-:S02]  /*206b0*/  PRMT R0, RZ, 0x7610, R0 ;  /* 0x00007610ff007816 */ /* 0x004fc40000000000 */
[----:B---3--:R-:W-:-:S04]  /*206c0*/  @!P0 LOP3.LUT R3, R3, R2, RZ, 0x3c, !PT ;  /* 0x0000000203038212 */ /* 0x008fc800078e3cff */
[----:B------:R-:W-:-:S04]  /*206d0*/  @!P0 LOP3.LUT R2, R3, R2, RZ, 0x3c, !PT ;  /* 0x0000000203028212 */ /* 0x000fc800078e3cff */
[----:B------:R-:W-:-:S05]  /*206e0*/  @!P0 LOP3.LUT R3, R3, R2, RZ, 0x3c, !PT ;  /* 0x0000000203038212 */ /* 0x000fca00078e3cff */
[----:B------:R-:W2:Y:S04]  /*206f0*/  @!P0 LDG.E.U8 R0, desc[UR6][R2.64] ;  /* 0x0000000602008981 */ /* 0x000ea8000c1e1100 */
        /* <DEDUP_REMOVED lines=8> */
[----:B------:R0:W3:Y:S04]  /*20780*/  @!P1 LDG.E.U8 R31, desc[UR6][R2.64] ;  /* 0x00000006021f9981 */ /* 0x0000e8000c1e1100 */
[----:B------:R-:W0:Y:S04]  /*20790*/  LDL R2, [R1+0xe8c] ;  /* 0x000e8c0001027983 */ /* 0x000e280000100800 */
[----:B------:R-:W0:Y:S01]  /*207a0*/  LDL R3, [R1+0xe90] ;  /* 0x000e900001037983 */ /* 0x000e220000100800 */
[----:B------:R-:W-:Y:S02]  /*207b0*/  PRMT R30, RZ, 0x7610, R30 ;  /* 0x00007610ff1e7816 */ /* 0x000fe4000000001e */
[----:B0-----:R-:W-:-:S04]  /*207c0*/  @!P0 LOP3.LUT R3, R3, R2, RZ, 0x3c, !PT ;  /* 0x0000000203038212 */ /* 0x001fc800078e3cff */
[----:B------:R-:W-:-:S04]  /*207d0*/  @!P0 LOP3.LUT R2, R3, R2, RZ, 0x3c, !PT ;  /* 0x0000000203028212 */ /* 0x000fc800078e3cff */
[----:B------:R-:W-:Y:S01]  /*207e0*/  @!P0 LOP3.LUT R3, R3, R2, RZ, 0x3c, !PT ;  /* 0x0000000203038212 */ /* 0x000fe200078e3cff */
[----:B---3--:R0:W-:Y:S04]  /*207f0*/  STL [R1+0x70], R31 ;  /* 0x0000701f01007387 */ /* 0x0081e80000100800 */
[----:B------:R1:W3:Y:S01]  /*20800*/  @!P0 LDG.E.U8 R30, desc[UR6][R2.64] ;  /* 0x00000006021e8981 */ /* 0x0002e2000c1e1100 */
[----:B------:R-:W-:-:S03]  /*20810*/  PRMT R44, RZ, 0x7610, R44 ;  /* 0x00007610ff2c7816 */ /* 0x000fc6000000002c */
[----:B0-----:R-:W4:Y:S04]  /*20820*/  LDL R31, [R1+0xe70] ;  /* 0x000e7000011f7983 */ /* 0x001f280000100800 */
[----:B------:R-:W1:Y:S04]  /*20830*/  LDL R2, [R1+0xe84] ;  /* 0x000e840001027983 */ /* 0x000e680000100800 */
[----:B------:R-:W1:Y:S02]  /*20840*/  LDL R3, [R1+0xe88] ;  /* 0x000e880001037983 */ /* 0x000e640000100800 */
[----:B-1----:R-:W-:-:S04]  /*20850*/  @!P1 LOP3.LUT R3, R3, R2, RZ, 0x3c, !PT ;  /* 0x0000000203039212 */ /* 0x002fc800078e3cff */
[----:B------:R-:W-:-:S04]  /*20860*/  @!P1 LOP3.LUT R2, R3, R2, RZ, 0x3c, !PT ;  /* 0x0000000203029212 */ /* 0x000fc800078e3cff */
[----:B------:R-:W-:-:S05]  /*20870*/  @!P1 LOP3.LUT R3, R3, R2, RZ, 0x3c, !PT ;  /* 0x0000000203039212 */ /* 0x000fca00078e3cff */
[----:B------:R-:W2:Y:S04]  /*20880*/  @!P1 LDG.E.U8 R44, desc[UR6][R2.64] ;  /* 0x00000006022c9981 */ /* 0x000ea8000c1e1100 */
[----:B---3--:R0:W-:Y:S04]  /*20890*/  STL [R1+0x6c], R30 ;  /* 0x00006c1e01007387 */ /* 0x0081e80000100800 */
[----:B0-----:R-:W3:Y:S04]  /*208a0*/  LDL R30, [R1+0xe68] ;  /* 0x000e6800011e7983 */ /* 0x001ee80000100800 */
[----:B--2---:R0:W-:Y:S04]  /*208b0*/  STL [R1+0x68], R44 ;  /* 0x0000682c01007387 */ /* 0x0041e80000100800 */
[----:B0-----:R-:W2:Y:S04]  /*208c0*/  LDL.LU R44, [R1+0x1c74] ;  /* 0x001c7400012c7983 */ /* 0x001ea80000300800 */
[----:B------:R-:W4:Y:S01]  /*208d0*/  LDL R3, [R1+0xe7c] ;  /* 0x000e7c0001037983 */ /* 0x000f220000100800 */
[----:B------:R-:W-:Y:S01]  /*208e0*/  PRMT R0, RZ, 0x7610, R0 ;  /* 0x00007610ff007816 */ /* 0x000fe20000000000 */
[----:B------:R-:W-:-:S02]  /*208f0*/  @!P0 IMAD.MOV.U32 R2, RZ, RZ, R29 ;  /* 0x000000ffff028224 */ /* 0x000fc400078e001d */
[----:B------:R-:W2:Y:S04]  /*20900*/  LDL R29, [R1+0xe60] ;  /* 0x000e6000011d7983 */ /* 0x000ea80000100800 */
[----:B----4-:R-:W4:Y:S04]  /*20910*/  @!P0 LDG.E.U8 R0, desc[UR6][R2.64] ;  /* 0x0000000602008981 */ /* 0x010f28000c1e1100 */
[----:B----4-:R0:W-:Y:S04]  /*20920*/  STL [R1+0x64], R0 ;  /* 0x0000640001007387 */ /* 0x0101e80000100800 */
[----:B0-----:R-:W4:Y:S04]  /*20930*/  LDL.LU R0, [R1+0x1c70] ;  /* 0x001c700001007983 */ /* 0x001f280000300800 */
[----:B------:R-:W3:Y:S04]  /*20940*/  LDL R2, [R1+0xe74] ;  /* 0x000e740001027983 */ /* 0x000ee80000100800 */
[----:B------:R-:W3:Y:S01]  /*20950*/  LDL R3, [R1+0xe78] ;  /* 0x000e780001037983 */ /* 0x000ee20000100800 */
[----:B------:R-:W-:-:S02]  /*20960*/  PRMT R28, RZ, 0x7610, R28 ;  /* 0x00007610ff1c7816 */ /* 0x000fc4000000001c */
[----:B---3--:R-:W-:-:S04]  /*20970*/  @!P1 LOP3.LUT R3, R3, R2, RZ, 0x3c, !PT ;  /* 0x0000000203039212 */ /* 0x008fc800078e3cff */
[----:B------:R-:W-:-:S04]  /*20980*/  @!P1 LOP3.LUT R2, R3, R2, RZ, 0x3c, !PT ;  /* 0x0000000203029212 */ /* 0x000fc800078e3cff */
[----:B------:R-:W-:-:S05]  /*20990*/  @!P1 LOP3.LUT R3, R3, R2, RZ, 0x3c, !PT ;  /* 0x0000000203039212 */ /* 0x000fca00078e3cff */
[----:B------:R0:W3:Y:S04]  /*209a0*/  @!P1 LDG.E.U8 R28, desc[UR6][R2.64] ;  /* 0x00000006021c9981 */ /* 0x0000e8000c1e1100 */
[----:B------:R-:W2:Y:S01]  /*209b0*/  LDL R3, [R1+0xe6c] ;  /* 0x000e6c0001037983 */ /* 0x000ea20000100800 */
[----:B------:R-:W-:Y:S01]  /*209c0*/  PRMT R27, RZ, 0x7610, R27 ;  /* 0x00007610ff1b7816 */ /* 0x000fe2000000001b */
[----:B0-----:R-:W-:Y:S02]  /*209d0*/  @!P0 IMAD.MOV.U32 R2, RZ, RZ, R31 ;  /* 0x000000ffff028224 */ /* 0x001fe400078e001f */
[----:B---3--:R0:W-:Y:S01]  /*209e0*/  STL [R1+0x60], R28 ;  /* 0x0000601c01007387 */ /* 0x0081e20000100800 */
[----:B------:R-:W-:-:S03]  /*209f0*/  PRMT R26, RZ, 0x7610, R26 ;  /* 0x00007610ff1a7816 */ /* 0x000fc6000000001a */
[----:B------:R-:W3:Y:S04]  /*20a00*/  LDL R31, [R1+0xe4c] ;  /* 0x000e4c00011f7983 */ /* 0x000ee80000100800 */
[----:B--2---:R1:W2:Y:S04]  /*20a10*/  @!P0 LDG.E.U8 R27, desc[UR6][R2.64] ;  /* 0x00000006021b8981 */ /* 0x0042a8000c1e1100 */
[----:B0-----:R-:W4:Y:S04]  /*20a20*/  LDL R28, [R1+0xe58] ;  /* 0x000e5800011c7983 */ /* 0x001f280000100800 */
[----:B------:R-:W3:Y:S01]  /*20a30*/  LDL R3, [R1+0xe64] ;  /* 0x000e640001037983 */ /* 0x000ee20000100800 */
[----:B-1----:R-:W-:-:S03]  /*20a40*/  @!P1 IMAD.MOV.U32 R2, RZ, RZ, R30 ;  /* 0x000000ffff029224 */ /* 0x002fc600078e001e */
[----:B--2---:R0:W-:Y:S01]  /*20a50*/  STL [R1+0x5c], R27 ;  /* 0x00005c1b01007387 */ /* 0x0041e20000100800 */
[----:B------:R-:W-:-:S03]  /*20a60*/  PRMT R8, RZ, 0x7610, R8 ;  /* 0x00007610ff087816 */ /* 0x000fc60000000008 */
[----:B------:R-:W2:Y:S04]  /*20a70*/  LDL R30, [R1+0xe44] ;  /* 0x000e4400011e7983 */ /* 0x000ea80000100800 */
[----:B---3--:R1:W3:Y:S04]  /*20a80*/  @!P1 LDG.E.U8 R26, desc[UR6][R2.64] ;  /* 0x00000006021a9981 */ /* 0x0082e8000c1e1100 */
[----:B0-----:R-:W2:Y:S04]  /*20a90*/  LDL R27, [R1+0xe50] ;  /* 0x000e5000011b7983 */ /* 0x001ea80000100800 */
[----:B------:R-:W4:Y:S01]  /*20aa0*/  LDL R3, [R1+0xe5c] ;  /* 0x000e5c0001037983 */ /* 0x000f220000100800 */
[----:B-1----:R-:W-:-:S03]  /*20ab0*/  @!P0 IMAD.MOV.U32 R2, RZ, RZ, R29 ;  /* 0x000000ffff028224 */ /* 0x002fc600078e001d */
[----:B---3--:R0:W-:Y:S01]  /*20ac0*/  STL [R1+0x58], R26 ;  /* 0x0000581a01007387 */ /* 0x0081e20000100800 */
[----:B------:R-:W-:Y:S02]  /*20ad0*/  PRMT R12, RZ, 0x7610, R12 ;  /* 0x00007610ff0c7816 */ /* 0x000fe4000000000c */
[----:B------:R-:W-:Y:S02]  /*20ae0*/  PRMT R7, RZ, 0x7610, R7 ;  /* 0x00007610ff077816 */ /* 0x000fe40000000007 */
[----:B------:R-:W-:Y:S01]  /*20af0*/  PRMT R10, RZ, 0x7610, R10 ;  /* 0x00007610ff0a7816 */ /* 0x000fe2000000000a */
[----:B------:R-:W3:Y:S04]  /*20b00*/  LDL R29, [R1+0xe3c] ;  /* 0x000e3c00011d7983 */ /* 0x000ee80000100800 */
[----:B----4-:R1:W4:Y:S04]  /*20b10*/  @!P0 LDG.E.U8 R8, desc[UR6][R2.64] ;  /* 0x0000000602088981 */ /* 0x010328000c1e1100 */
[----:B0-----:R-:W3:Y:S04]  /*20b20*/  LDL R26, [R1+0xe48] ;  /* 0x000e4800011a7983 */ /* 0x001ee80000100800 */
[----:B------:R-:W2:Y:S01]  /*20b30*/  LDL R3, [R1+0xe54] ;  /* 0x000e540001037983 */ /* 0x000ea20000100800 */
[----:B-1----:R-:W-:-:S05]  /*20b40*/  @!P1 IMAD.MOV.U32 R2, RZ, RZ, R28 ;  /* 0x000000ffff029224 */ /* 0x002fca00078e001c */
[----:B--2---:R0:W2:Y:S02]  /*20b50*/  @!P1 LDG.E.U8 R12, desc[UR6][R2.64] ;  /* 0x00000006020c9981 */ /* 0x0040a4000c1e1100 */
[----:B0-----:R-:W-:Y:S02]  /*20b60*/  @!P0 IMAD.MOV.U32 R2, RZ, RZ, R27 ;  /* 0x000000ffff028224 */ /* 0x001fe400078e001b */
[----:B------:R-:W-:-:S05]  /*20b70*/  @!P0 IMAD.MOV.U32 R3, RZ, RZ, R31 ;  /* 0x000000ffff038224 */ /* 0x000fca00078e001f */
[----:B------:R3:W2:Y:S02]  /*20b80*/  @!P0 LDG.E.U8 R7, desc[UR6][R2.64] ;  /* 0x0000000602078981 */ /* 0x0006a4000c1e1100 */
[----:B---3--:R-:W-:Y:S02]  /*20b90*/  @!P1 IMAD.MOV.U32 R2, RZ, RZ, R26 ;  /* 0x000000ffff029224 */ /* 0x008fe400078e001a */
[----:B------:R-:W-:-:S05]  /*20ba0*/  @!P1 IMAD.MOV.U32 R3, RZ, RZ, R30 ;  /* 0x000000ffff039224 */ /* 0x000fca00078e001e */
[----:B------:R-:W3:Y:S04]  /*20bb0*/  @!P1 LDG.E.U8 R10, desc[UR6][R2.64] ;  /* 0x00000006020a9981 */ /* 0x000ee8000c1e1100 */
[----:B----4-:R0:W-:Y:S04]  /*20bc0*/  STL [R1+0x54], R8 ;  /* 0x0000540801007387 */ /* 0x0101e80000100800 */
[----:B------:R-:W4:Y:S04]  /*20bd0*/  LDL R28, [R1+0xe34] ;  /* 0x000e3400011c7983 */ /* 0x000f280000100800 */
[----:B0-----:R-:W4:Y:S04]  /*20be0*/  LDL R8, [R1+0xe40] ;  /* 0x000e400001087983 */ /* 0x001f280000100800 */
[----:B--2---:R0:W-:Y:S04]  /*20bf0*/  STL [R1+0x50], R12 ;  /* 0x0000500c01007387 */ /* 0x0041e80000100800 */
[----:B------:R-:W2:Y:S04]  /*20c00*/  LDL R27, [R1+0xe2c] ;  /* 0x000e2c00011b7983 */ /* 0x000ea80000100800 */
[----:B0-----:R-:W2:Y:S04]  /*20c10*/  LDL R12, [R1+0xe38] ;  /* 0x000e3800010c7983 */ /* 0x001ea80000100800 */
[----:B------:R0:W-:Y:S04]  /*20c20*/  STL [R1+0x4c], R7 ;  /* 0x00004c0701007387 */ /* 0x0001e80000100800 */
[----:B------:R-:W2:Y:S04]  /*20c30*/  LDL R26, [R1+0xe24] ;  /* 0x000e2400011a7983 */ /* 0x000ea80000100800 */
[----:B0-----:R-:W2:Y:S04]  /*20c40*/  LDL R7, [R1+0xe30] ;  /* 0x000e300001077983 */ /* 0x001ea80000100800 */
[----:B---3--:R0:W-:Y:S04]  /*20c50*/  STL [R1+0x48], R10 ;  /* 0x0000480a01007387 */ /* 0x0081e80000100800 */
[----:B0-----:R-:W3:Y:S01]  /*20c60*/  LDL R10, [R1+0xe28] ;  /* 0x000e2800010a7983 */ /* 0x001ee20000100800 */
[----:B------:R-:W-:Y:S01]  /*20c70*/  PRMT R4, RZ, 0x7610, R4 ;  /* 0x00007610ff047816 */ /* 0x000fe20000000004 */
[----:B----4-:R-:W-:-:S02]  /*20c80*/  @!P0 IMAD.MOV.U32 R2, RZ, RZ, R8 ;  /* 0x000000ffff028224 */ /* 0x010fc400078e0008 */
[----:B------:R-:W-:Y:S01]  /*20c90*/  @!P0 IMAD.MOV.U32 R3, RZ, RZ, R29 ;  /* 0x000000ffff038224 */ /* 0x000fe200078e001d */
[----:B------:R-:W-:Y:S02]  /*20ca0*/  PRMT R5, RZ, 0x7610, R5 ;  /* 0x00007610ff057816 */ /* 0x000fe40000000005 */
[----:B------:R-:W-:Y:S02]  /*20cb0*/  PRMT R6, RZ, 0x7610, R6 ;  /* 0x00007610ff067816 */ /* 0x000fe40000000006 */
[----:B------:R-:W-:Y:S01]  /*20cc0*/  PRMT R11, RZ, 0x7610, R11 ;  /* 0x00007610ff0b7816 */ /* 0x000fe2000000000b */
[----:B------:R-:W4:Y:S04]  /*20cd0*/  LDL R8, [R1+0xe1c] ;  /* 0x000e1c0001087983 */ /* 0x000f280000100800 */
[----:B------:R0:W4:Y:S02]  /*20ce0*/  @!P0 LDG.E.U8 R4, desc[UR6][R2.64] ;  /* 0x0000000602048981 */ /* 0x000124000c1e1100 */
[----:B0-----:R-:W-:-:S02]  /*20cf0*/  @!P1 IMAD.MOV.U32 R3, RZ, RZ, R28 ;  /* 0x000000ffff039224 */ /* 0x001fc400078e001c */
[----:B--2---:R-:W-:-:S05]  /*20d00*/  @!P1 IMAD.MOV.U32 R2, RZ, RZ, R12 ;  /* 0x000000ffff029224 */ /* 0x004fca00078e000c */
[----:B------:R0:W2:Y:S02]  /*20d10*/  @!P1 LDG.E.U8 R5, desc[UR6][R2.64] ;  /* 0x0000000602059981 */ /* 0x0000a4000c1e1100 */
[----:B0-----:R-:W-:Y:S02]  /*20d20*/  @!P0 IMAD.MOV.U32 R3, RZ, RZ, R27 ;  /* 0x000000ffff038224 */ /* 0x001fe400078e001b */
[----:B------:R-:W-:-:S05]  /*20d30*/  @!P0 IMAD.MOV.U32 R2, RZ, RZ, R7 ;  /* 0x000000ffff028224 */ /* 0x000fca00078e0007 */
[----:B------:R0:W2:Y:S02]  /*20d40*/  @!P0 LDG.E.U8 R6, desc[UR6][R2.64] ;  /* 0x0000000602068981 */ /* 0x0000a4000c1e1100 */
[----:B0-----:R-:W-:Y:S02]  /*20d50*/  @!P1 IMAD.MOV.U32 R3, RZ, RZ, R26 ;  /* 0x000000ffff039224 */ /* 0x001fe400078e001a */
[----:B---3--:R-:W-:-:S05]  /*20d60*/  @!P1 IMAD.MOV.U32 R2, RZ, RZ, R10 ;  /* 0x000000ffff029224 */ /* 0x008fca00078e000a */
        /* <DEDUP_REMOVED lines=15> */
[----:B------:R-:W4:Y:S04]  /*20e60*/  LDL R4, [R1+0xe00] ;  /* 0x000e000001047983 */ /* 0x000f280000100800 */
[----:B------:R-:W4:Y:S01]  /*20e70*/  LDL R8, [R1+0xdfc] ;  /* 0x000dfc0001087983 */ /* 0x000f220000100800 */
[----:B------:R-:W-:-:S03]  /*20e80*/  PRMT R24, RZ, 0x7610, R24 ;  /* 0x00007610ff187816 */ /* 0x000fc60000000018 */
[----:B------:R0:W4:Y:S01]  /*20e90*/  @!P0 LDG.E.U8 R25, desc[UR6][R2.64] ;  /* 0x0000000602198981 */ /* 0x000122000c1e1100 */
[----:B------:R-:W-:Y:S01]  /*20ea0*/  PRMT R23, RZ, 0x7610, R23 ;  /* 0x00007610ff177816 */ /* 0x000fe20000000017 */
[----:B0-----:R-:W-:Y:S02]  /*20eb0*/  @!P1 IMAD.MOV.U32 R3, RZ, RZ, R12 ;  /* 0x000000ffff039224 */ /* 0x001fe400078e000c */
[----:B------:R-:W4:Y:S01]  /*20ec0*/  LDL R12, [R1+0xdf4] ;  /* 0x000df400010c7983 */ /* 0x000f220000100800 */
[----:B--2---:R-:W-:-:S03]  /*20ed0*/  @!P1 IMAD.MOV.U32 R2, RZ, RZ, R5 ;  /* 0x000000ffff029224 */ /* 0x004fc600078e0005 */
[----:B------:R-:W2:Y:S04]  /*20ee0*/  LDL R5, [R1+0xdf8] ;  /* 0x000df80001057983 */ /* 0x000ea80000100800 */
[----:B------:R0:W2:Y:S02]  /*20ef0*/  @!P1 LDG.E.U8 R24, desc[UR6][R2.64] ;  /* 0x0000000602189981 */ /* 0x0000a4000c1e1100 */
[----:B0-----:R-:W-:Y:S02]  /*20f00*/  @!P0 IMAD.MOV.U32 R3, RZ, RZ, R7 ;  /* 0x000000ffff038224 */ /* 0x001fe400078e0007 */
[----:B------:R-:W2:Y:S01]  /*20f10*/  LDL R7, [R1+0xdec] ;  /* 0x000dec0001077983 */ /* 0x000ea20000100800 */
[----:B------:R-:W-:-:S03]  /*20f20*/  @!P0 IMAD.MOV.U32 R2, RZ, RZ, R6 ;  /* 0x000000ffff028224 */ /* 0x000fc600078e0006 */
[----:B------:R-:W2:Y:S04]  /*20f30*/  LDL R6, [R1+0xdf0] ;  /* 0x000df00001067983 */ /* 0x000ea80000100800 */
[----:B------:R0:W2:Y:S02]  /*20f40*/  @!P0 LDG.E.U8 R23, desc[UR6][R2.64] ;  /* 0x0000000602178981 */ /* 0x0000a4000c1e1100 */
[----:B0-----:R-:W-:Y:S02]  /*20f50*/  @!P1 IMAD.MOV.U32 R2, RZ, RZ, R10 ;  /* 0x000000ffff029224 */ /* 0x001fe400078e000a */
[----:B---3--:R-:W-:Y:S01]  /*20f60*/  @!P1 IMAD.MOV.U32 R3, RZ, RZ, R11 ;  /* 0x000000ffff039224 */ /* 0x008fe200078e000b */
[----:B------:R-:W3:Y:S04]  /*20f70*/  LDL R10, [R1+0xde8] ;  /* 0x000de800010a7983 */ /* 0x000ee80000100800 */
[----:B------:R-:W3:Y:S01]  /*20f80*/  LDL R11, [R1+0xde4] ;  /* 0x000de400010b7983 */ /* 0x000ee20000100800 */
[----:B------:R-:W-:-:S02]  /*20f90*/  PRMT R22, RZ, 0x7610, R22 ;  /* 0x00007610ff167816 */ /* 0x000fc40000000016 */
[----:B------:R-:W-:-:S04]  /*20fa0*/  PRMT R21, RZ, 0x7610, R21 ;  /* 0x00007610ff157816 */ /* 0x000fc80000000015 */
[----:B------:R4:W3:Y:S01]  /*20fb0*/  @!P1 LDG.E.U8 R22, desc[UR6][R2.64] ;  /* 0x0000000602169981 */ /* 0x0008e2000c1e1100 */
[----:B------:R-:W-:Y:S01]  /*20fc0*/  PRMT R20, RZ, 0x7610, R20 ;  /* 0x00007610ff147816 */ /* 0x000fe20000000014 */
[----:B----4-:R-:W-:Y:S02]  /*20fd0*/  @!P0 IMAD.MOV.U32 R2, RZ, RZ, R4 ;  /* 0x000000ffff028224 */ /* 0x010fe400078e0004 */
[----:B------:R-:W-:Y:S01]  /*20fe0*/  @!P0 IMAD.MOV.U32 R3, RZ, RZ, R8 ;  /* 0x000000ffff038224 */ /* 0x000fe200078e0008 */
[----:B------:R-:W4:Y:S04]  /*20ff0*/  LDL R4, [R1+0xde0] ;  /* 0x000de00001047983 */ /* 0x000f280000100800 */
[----:B------:R-:W4:Y:S04]  /*21000*/  LDL R8, [R1+0xddc] ;  /* 0x000ddc0001087983 */ /* 0x000f280000100800 */
[----:B------:R0:W4:Y:S01]  /*21010*/  @!P0 LDG.E.U8 R21, desc[UR6][R2.64] ;  /* 0x0000000602158981 */ /* 0x000122000c1e1100 */
[----:B------:R-:W-:Y:S01]  /*21020*/  PRMT R19, RZ, 0x7610, R19 ;  /* 0x00007610ff137816 */ /* 0x000fe20000000013 */
[----:B0-----:R-:W-:-:S02]  /*21030*/  @!P1 IMAD.MOV.U32 R3, RZ, RZ, R12 ;  /* 0x000000ffff039224 */ /* 0x001fc400078e000c */
[----:B------:R-:W4:Y:S01]  /*21040*/  LDL R12, [R1+0xdd4] ;  /* 0x000dd400010c7983 */ /* 0x000f220000100800 */
[----:B--2---:R-:W-:-:S03]  /*21050*/  @!P1 IMAD.MOV.U32 R2, RZ, RZ, R5 ;  /* 0x000000ffff029224 */ /* 0x004fc600078e0005 */
[----:B------:R-:W2:Y:S04]  /*21060*/  LDL R5, [R1+0xdd8] ;  /* 0x000dd80001057983 */ /* 0x000ea80000100800 */
[----:B------:R0:W2:Y:S02]  /*21070*/  @!P1 LDG.E.U8 R20, desc[UR6][R2.64] ;  /* 0x0000000602149981 */ /* 0x0000a4000c1e1100 */
[----:B0-----:R-:W-:Y:S02]  /*21080*/  @!P0 IMAD.MOV.U32 R3, RZ, RZ, R7 ;  /* 0x000000ffff038224 */ /* 0x001fe400078e0007 */
[----:B------:R-:W-:Y:S01]  /*21090*/  @!P0 IMAD.MOV.U32 R2, RZ, RZ, R6 ;  /* 0x000000ffff028224 */ /* 0x000fe200078e0006 */
[----:B------:R-:W2:Y:S04]  /*210a0*/  LDL R7, [R1+0xdcc] ;  /* 0x000dcc0001077983 */ /* 0x000ea80000100800 */
[----:B------:R-:W2:Y:S04]  /*210b0*/  LDL R6, [R1+0xdd0] ;  /* 0x000dd00001067983 */ /* 0x000ea80000100800 */
[----:B------:R3:W2:Y:S04]  /*210c0*/  @!P0 LDG.E.U8 R19, desc[UR6][R2.64] ;  /* 0x0000000602138981 */ /* 0x0006a8000c1e1100 */
[----:B------:R-:W-:Y:S01]  /*210d0*/  STL [R1+0x34], R25 ;  /* 0x0000341901007387 */ /* 0x000fe20000100800 */
[----:B---3--:R-:W-:-:S02]  /*210e0*/  @!P1 IMAD.MOV.U32 R2, RZ, RZ, R10 ;  /* 0x000000ffff029224 */ /* 0x008fc400078e000a */
[----:B------:R-:W-:Y:S01]  /*210f0*/  @!P1 IMAD.MOV.U32 R3, RZ, RZ, R11 ;  /* 0x000000ffff039224 */ /* 0x000fe200078e000b */
[----:B------:R-:W3:Y:S04]  /*21100*/  LDL R10, [R1+0xdc8] ;  /* 0x000dc800010a7983 */ /* 0x000ee80000100800 */
[----:B------:R-:W3:Y:S01]  /*21110*/  LDL R11, [R1+0xdc4] ;  /* 0x000dc400010b7983 */ /* 0x000ee20000100800 */
[----:B------:R-:W-:Y:S02]  /*21120*/  PRMT R18, RZ, 0x7610, R18 ;  /* 0x00007610ff127816 */ /* 0x000fe40000000012 */
[----:B------:R-:W-:Y:S01]  /*21130*/  PRMT R17, RZ, 0x7610, R17 ;  /* 0x00007610ff117816 */ /* 0x000fe20000000011 */
[----:B------:R-:W-:Y:S04]  /*21140*/  STL [R1+0x30], R24 ;  /* 0x0000301801007387 */ /* 0x000fe80000100800 */
[----:B------:R4:W3:Y:S01]  /*21150*/  @!P1 LDG.E.U8 R18, desc[UR6][R2.64] ;  /* 0x0000000602129981 */ /* 0x0008e2000c1e1100 */
[----:B------:R-:W-:Y:S01]  /*21160*/  PRMT R16, RZ, 0x7610, R16 ;  /* 0x00007610ff107816 */ /* 0x000fe20000000010 */
[----:B----4-:R-:W-:-:S02]  /*21170*/  @!P0 IMAD.MOV.U32 R2, RZ, RZ, R4 ;  /* 0x000000ffff028224 */ /* 0x010fc400078e0004 */
[----:B------:R-:W-:Y:S01]  /*21180*/  @!P0 IMAD.MOV.U32 R3, RZ, RZ, R8 ;  /* 0x000000ffff038224 */ /* 0x000fe200078e0008 */
[----:B------:R-:W4:Y:S04]  /*21190*/  LDL R4, [R1+0xdc0] ;  /* 0x000dc00001047983 */ /* 0x000f280000100800 */
[----:B------:R-:W4:Y:S04]  /*211a0*/  LDL R8, [R1+0xdbc] ;  /* 0x000dbc0001087983 */ /* 0x000f280000100800 */
[----:B------:R0:W4:Y:S01]  /*211b0*/  @!P0 LDG.E.U8 R17, desc[UR6][R2.64] ;  /* 0x0000000602118981 */ /* 0x000122000c1e1100 */
[----:B------:R-:W-:Y:S01]  /*211c0*/  PRMT R15, RZ, 0x7610, R15 ;  /* 0x00007610ff0f7816 */ /* 0x000fe2000000000f */
[----:B0-----:R-:W-:Y:S01]  /*211d0*/  @!P1 IMAD.MOV.U32 R3, RZ, RZ, R12 ;  /* 0x000000ffff039224 */ /* 0x001fe200078e000c */
[----:B------:R-:W-:Y:S01]  /*211e0*/  PRMT R9, RZ, 0x7610, R9 ;  /* 0x00007610ff097816 */ /* 0x000fe20000000009 */
[----:B------:R-:W-:Y:S01]  /*211f0*/  STL [R1+0x2c], R23 ;  /* 0x00002c1701007387 */ /* 0x000fe20000100800 */
[----:B------:R-:W-:-:S03]  /*21200*/  PRMT R13, RZ, 0x7610, R13 ;  /* 0x00007610ff0d7816 */ /* 0x000fc6000000000d */
[----:B------:R-:W4:Y:S01]  /*21210*/  LDL R12, [R1+0xdb4] ;  /* 0x000db400010c7983 */ /* 0x000f220000100800 */
[----:B--2---:R-:W-:-:S03]  /*21220*/  @!P1 IMAD.MOV.U32 R2, RZ, RZ, R5 ;  /* 0x000000ffff029224 */ /* 0x004fc600078e0005 */
[----:B------:R-:W2:Y:S04]  /*21230*/  LDL R5, [R1+0xdb8] ;  /* 0x000db80001057983 */ /* 0x000ea80000100800 */
[----:B------:R0:W2:Y:S02]  /*21240*/  @!P1 LDG.E.U8 R16, desc[UR6][R2.64] ;  /* 0x0000000602109981 */ /* 0x0000a4000c1e1100 */
[----:B0-----:R-:W-:Y:S02]  /*21250*/  @!P0 IMAD.MOV.U32 R3, RZ, RZ, R7 ;  /* 0x000000ffff038224 */ /* 0x001fe400078e0007 */
[----:B------:R-:W-:-:S05]  /*21260*/  @!P0 IMAD.MOV.U32 R2, RZ, RZ, R6 ;  /* 0x000000ffff028224 */ /* 0x000fca00078e0006 */
[----:B------:R3:W2:Y:S02]  /*21270*/  @!P0 LDG.E.U8 R15, desc[UR6][R2.64] ;  /* 0x00000006020f8981 */ /* 0x0006a4000c1e1100 */
[----:B---3--:R-:W-:Y:S02]  /*21280*/  @!P1 IMAD.MOV.U32 R2, RZ, RZ, R10 ;  /* 0x000000ffff029224 */ /* 0x008fe400078e000a */
[----:B------:R-:W-:-:S05]  /*21290*/  @!P1 IMAD.MOV.U32 R3, RZ, RZ, R11 ;  /* 0x000000ffff039224 */ /* 0x000fca00078e000b */
[----:B------:R4:W3:Y:S04]  /*212a0*/  @!P1 LDG.E.U8 R9, desc[UR6][R2.64] ;  /* 0x0000000602099981 */ /* 0x0008e8000c1e1100 */
[----:B------:R-:W-:Y:S04]  /*212b0*/  STL [R1+0x28], R22 ;  /* 0x0000281601007387 */ /* 0x000fe80000100800 */
[----:B------:R-:W3:Y:S04]  /*212c0*/  LDL R7, [R1+0xdac] ;  /* 0x000dac0001077983 */ /* 0x000ee80000100800 */
[----:B------:R-:W3:Y:S01]  /*212d0*/  LDL R6, [R1+0xdb0] ;  /* 0x000db00001067983 */ /* 0x000ee20000100800 */
[----:B----4-:R-:W-:-:S02]  /*212e0*/  @!P0 IMAD.MOV.U32 R2, RZ, RZ, R4 ;  /* 0x000000ffff028224 */ /* 0x010fc400078e0004 */
[----:B------:R-:W-:-:S05]  /*212f0*/  @!P0 IMAD.MOV.U32 R3, RZ, RZ, R8 ;  /* 0x000000ffff038224 */ /* 0x000fca00078e0008 */
[----:B------:R2:W4:Y:S04]  /*21300*/  @!P0 LDG.E.U8 R13, desc[UR6][R2.64] ;  /* 0x00000006020d8981 */ /* 0x000528000c1e1100 */
[----:B------:R-:W-:Y:S04]  /*21310*/  STL [R1+0x24], R21 ;  /* 0x0000241501007387 */ /* 0x000fe80000100800 */
[----:B------:R-:W4:Y:S04]  /*21320*/  LDL R11, [R1+0xda4] ;  /* 0x000da400010b7983 */ /* 0x000f280000100800 */
[----:B------:R-:W4:Y:S04]  /*21330*/  LDL R10, [R1+0xda8] ;  /* 0x000da800010a7983 */ /* 0x000f280000100800 */
[----:B------:R-:W-:Y:S01]  /*21340*/  STL [R1+0x20], R20 ;  /* 0x0000201401007387 */ /* 0x000fe20000100800 */
[----:B--2---:R-:W-:-:S03]  /*21350*/  @!P1 IMAD.MOV.U32 R2, RZ, RZ, R5 ;  /* 0x000000ffff029224 */ /* 0x004fc600078e0005 */
[----:B---3--:R0:W-:Y:S04]  /*21360*/  STL [R1+0x8], R9 ;  /* 0x0000080901007387 */ /* 0x0081e80000100800 */
[----:B------:R-:W2:Y:S04]  /*21370*/  LDL R8, [R1+0xda0] ;  /* 0x000da00001087983 */ /* 0x000ea80000100800 */
[----:B------:R-:W3:Y:S04]  /*21380*/  LDL R4, [R1+0xd98] ;  /* 0x000d980001047983 */ /* 0x000ee80000100800 */
[----:B0-----:R-:W3:Y:S04]  /*21390*/  LDL R9, [R1+0xd9c] ;  /* 0x000d9c0001097983 */ /* 0x001ee80000100800 */
[----:B------:R-:W-:Y:S04]  /*213a0*/  STL [R1+0x1c], R19 ;  /* 0x00001c1301007387 */ /* 0x000fe80000100800 */
[----:B------:R-:W3:Y:S01]  /*213b0*/  LDL R5, [R1+0xd94] ;  /* 0x000d940001057983 */ /* 0x000ee20000100800 */
[----:B------:R-:W-:Y:S01]  /*213c0*/  PRMT R14, RZ, 0x7610, R14 ;  /* 0x00007610ff0e7816 */ /* 0x000fe2000000000e */
[----:B------:R-:W-:Y:S01]  /*213d0*/  @!P1 IMAD.MOV.U32 R3, RZ, RZ, R12 ;  /* 0x000000ffff039224 */ /* 0x000fe200078e000c */
[----:B------:R-:W-:-:S04]  /*213e0*/  PRMT R61, RZ, 0x7610, R61 ;  /* 0x00007610ff3d7816 */ /* 0x000fc8000000003d */
[----:B------:R0:W3:Y:S04]  /*213f0*/  @!P1 LDG.E.U8 R14, desc[UR6][R2.64] ;  /* 0x00000006020e9981 */ /* 0x0000e8000c1e1100 */
[----:B----4-:R1:W-:Y:S04]  /*21400*/  STL [R1+0x4], R13 ;  /* 0x0000040d01007387 */ /* 0x0103e80000100800 */
[----:B------:R-:W-:Y:S04]  /*21410*/  STL [R1+0x18], R18 ;  /* 0x0000181201007387 */ /* 0x000fe80000100800 */
[----:B------:R-:W4:Y:S01]  /*21420*/  LDL R12, [R1+0xd90] ;  /* 0x000d9000010c7983 */ /* 0x000f220000100800 */
[----:B0-----:R-:W-:-:S03]  /*21430*/  @!P0 IMAD.MOV.U32 R2, RZ, RZ, R6 ;  /* 0x000000ffff028224 */ /* 0x001fc600078e0006 */
[----:B-1----:R-:W4:Y:S01]  /*21440*/  LDL R13, [R1+0xd8c] ;  /* 0x000d8c00010d7983 */ /* 0x002f220000100800 */
[----:B------:R-:W-:Y:S01]  /*21450*/  @!P0 IMAD.MOV.U32 R3, RZ, RZ, R7 ;  /* 0x000000ffff038224 */ /* 0x000fe200078e0007 */
[----:B------:R-:W-:-:S04]  /*21460*/  PRMT R60, RZ, 0x7610, R60 ;  /* 0x00007610ff3c7816 */ /* 0x000fc8000000003c */
[----:B------:R0:W4:Y:S01]  /*21470*/  @!P0 LDG.E.U8 R61, desc[UR6][R2.64] ;  /* 0x00000006023d8981 */ /* 0x000122000c1e1100 */
[----:B------:R-:W-:Y:S01]  /*21480*/  PRMT R59, RZ, 0x7610, R59 ;  /* 0x00007610ff3b7816 */ /* 0x000fe2000000003b */
[----:B0-----:R-:W-:Y:S02]  /*21490*/  @!P1 IMAD.MOV.U32 R2, RZ, RZ, R10 ;  /* 0x000000ffff029224 */ /* 0x001fe400078e000a */
[----:B------:R-:W-:-:S05]  /*214a0*/  @!P1 IMAD.MOV.U32 R3, RZ, RZ, R11 ;  /* 0x000000ffff039224 */ /* 0x000fca00078e000b */
[----:B------:R2:W4:Y:S01]  /*214b0*/  @!P1 LDG.E.U8 R60, desc[UR6][R2.64] ;  /* 0x00000006023c9981 */ /* 0x000522000c1e1100 */
[----:B------:R-:W-:Y:S01]  /*214c0*/  PRMT R58, RZ, 0x7610, R58 ;  /* 0x00007610ff3a7816 */ /* 0x000fe2000000003a */
[----:B--2---:R-:W-:Y:S02]  /*214d0*/  @!P0 IMAD.MOV.U32 R2, RZ, RZ, R8 ;  /* 0x000000ffff028224 */ /* 0x004fe400078e0008 */
[----:B---3--:R-:W-:-:S05]  /*214e0*/  @!P0 IMAD.MOV.U32 R3, RZ, RZ, R9 ;  /* 0x000000ffff038224 */ /* 0x008fca00078e0009 */
[----:B------:R0:W2:Y:S02]  /*214f0*/  @!P0 LDG.E.U8 R59, desc[UR6][R2.64] ;  /* 0x00000006023b8981 */ /* 0x0000a4000c1e1100 */
[----:B0-----:R-:W-:Y:S02]  /*21500*/  @!P1 IMAD.MOV.U32 R2, RZ, RZ, R4 ;  /* 0x000000ffff029224 */ /* 0x001fe400078e0004 */
[----:B------:R-:W-:-:S05]  /*21510*/  @!P1 IMAD.MOV.U32 R3, RZ, RZ, R5 ;  /* 0x000000ffff039224 */ /* 0x000fca00078e0005 */
[----:B------:R4:W3:Y:S01]  /*21520*/  @!P1 LDG.E.U8 R58, desc[UR6][R2.64] ;  /* 0x00000006023a9981 */ /* 0x0008e2000c1e1100 */
[----:B------:R-:W-:-:S03]  /*21530*/  PRMT R54, RZ, 0x7610, R54 ;  /* 0x00007610ff367816 */ /* 0x000fc60000000036 */
[----:B------:R-:W-:Y:S04]  /*21540*/  STL [R1+0x14], R17 ;  /* 0x0000141101007387 */ /* 0x000fe80000100800 */
[----:B------:R-:W3:Y:S04]  /*21550*/  LDL R7, [R1+0xd84] ;  /* 0x000d840001077983 */ /* 0x000ee80000100800 */
[----:B------:R-:W3:Y:S01]  /*21560*/  LDL R6, [R1+0xd88] ;  /* 0x000d880001067983 */ /* 0x000ee20000100800 */
[----:B----4-:R-:W-:Y:S02]  /*21570*/  @!P0 IMAD.MOV.U32 R2, RZ, RZ, R12 ;  /* 0x000000ffff028224 */ /* 0x010fe400078e000c */
[----:B------:R-:W-:Y:S01]  /*21580*/  @!P0 IMAD.MOV.U32 R3, RZ, RZ, R13 ;  /* 0x000000ffff038224 */ /* 0x000fe200078e000d */
[----:B------:R-:W-:Y:S04]  /*21590*/  STL [R1+0x1bf0], R61 ;  /* 0x001bf03d01007387 */ /* 0x000fe80000100800 */
[----:B------:R-:W-:Y:S04]  /*215a0*/  STL [R1+0x10], R16 ;  /* 0x0000101001007387 */ /* 0x000fe80000100800 */
[----:B------:R0:W4:Y:S04]  /*215b0*/  @!P0 LDG.E.U8 R54, desc[UR6][R2.64] ;  /* 0x0000000602368981 */ /* 0x000128000c1e1100 */
[----:B------:R1:W-:Y:S04]  /*215c0*/  STL [R1+0xc], R15 ;  /* 0x00000c0f01007387 */ /* 0x0003e80000100800 */
[----:B-1----:R-:W4:Y:S04]  /*215d0*/  LDL R15, [R1+0xd7c] ;  /* 0x000d7c00010f7983 */ /* 0x002f280000100800 */
[----:B------:R1:W-:Y:S04]  /*215e0*/  STL [R1], R14 ;  /* 0x0000000e01007387 */ /* 0x0003e80000100800 */
[----:B-1----:R-:W4:Y:S04]  /*215f0*/  LDL R14, [R1+0xd80] ;  /* 0x000d8000010e7983 */ /* 0x002f280000100800 */
[----:B------:R-:W-:Y:S04]  /*21600*/  STL [R1+0x1bf4], R60 ;  /* 0x001bf43c01007387 */ /* 0x000fe80000100800 */
[----:B------:R-:W4:Y:S04]  /*21610*/  LDL R9, [R1+0xd74] ;  /* 0x000d740001097983 */ /* 0x000f280000100800 */
[----:B------:R-:W4:Y:S04]  /*21620*/  LDL R8, [R1+0xd78] ;  /* 0x000d780001087983 */ /* 0x000f280000100800 */
[----:B------:R-:W4:Y:S04]  /*21630*/  LDL R10, [R1+0xd70] ;  /* 0x000d7000010a7983 */ /* 0x000f280000100800 */
[----:B--2---:R-:W-:Y:S04]  /*21640*/  STL [R1+0x1bf8], R59 ;  /* 0x001bf83b01007387 */ /* 0x004fe80000100800 */
[----:B------:R-:W2:Y:S04]  /*21650*/  LDL R11, [R1+0xd6c] ;  /* 0x000d6c00010b7983 */ /* 0x000ea80000100800 */
[----:B------:R-:W2:Y:S04]  /*21660*/  LDL R5, [R1+0xd64] ;  /* 0x000d640001057983 */ /* 0x000ea80000100800 */
[----:B------:R-:W2:Y:S04]  /*21670*/  LDL R4, [R1+0xd68] ;  /* 0x000d680001047983 */ /* 0x000ea80000100800 */
[----:B---3--:R-:W-:Y:S04]  /*21680*/  STL [R1+0x1bfc], R58 ;  /* 0x001bfc3a01007387 */ /* 0x008fe80000100800 */
[----:B------:R-:W3:Y:S04]  /*21690*/  LDL R13, [R1+0xd60] ;  /* 0x000d6000010d7983 */ /* 0x000ee80000100800 */
[----:B------:R-:W3:Y:S01]  /*216a0*/  LDL R12, [R1+0x13a4] ;  /* 0x0013a400010c7983 */ /* 0x000ee20000100800 */
[----:B------:R-:W-:Y:S01]  /*216b0*/  PRMT R52, RZ, 0x7610, R52 ;  /* 0x00007610ff347816 */ /* 0x000fe20000000034 */
[----:B0-----:R-:W-:-:S02]  /*216c0*/  @!P1 IMAD.MOV.U32 R2, RZ, RZ, R6 ;  /* 0x000000ffff029224 */ /* 0x001fc400078e0006 */
[----:B------:R-:W-:Y:S01]  /*216d0*/  @!P1 IMAD.MOV.U32 R3, RZ, RZ, R7 ;  /* 0x000000ffff039224 */ /* 0x000fe200078e0007 */
[----:B------:R-:W-:-:S04]  /*216e0*/  PRMT R50, RZ, 0x7610, R50 ;  /* 0x00007610ff327816 */ /* 0x000fc80000000032 */
[----:B------:R0:W3:Y:S04]  /*216f0*/  @!P1 LDG.E.U8 R52, desc[UR6][R2.64] ;  /* 0x0000000602349981 */ /* 0x0000e8000c1e1100 */
[----:B----4-:R-:W-:Y:S04]  /*21700*/  STL [R1+0x1c00], R54 ;  /* 0x001c003601007387 */ /* 0x010fe80000100800 */
[----:B------:R-:W4:Y:S04]  /*21710*/  LDL R7, [R1+0xd5c] ;  /* 0x000d5c0001077983 */ /* 0x000f280000100800 */
[----:B------:R-:W4:Y:S01]  /*21720*/  LDL R6, [R1+0x13a0] ;  /* 0x0013a00001067983 */ /* 0x000f220000100800 */
[----:B------:R-:W-:Y:S01]  /*21730*/  PRMT R48, RZ, 0x7610, R48 ;  /* 0x00007610ff307816 */ /* 0x000fe20000000030 */
[----:B0-----:R-:W-:-:S02]  /*21740*/  @!P0 IMAD.MOV.U32 R3, RZ, RZ, R15 ;  /* 0x000000ffff038224 */ /* 0x001fc400078e000f */
[----:B------:R-:W-:-:S05]  /*21750*/  @!P0 IMAD.MOV.U32 R2, RZ, RZ, R14 ;  /* 0x000000ffff028224 */ /* 0x000fca00078e000e */
[----:B------:R0:W4:Y:S01]  /*21760*/  @!P0 LDG.E.U8 R50, desc[UR6][R2.64] ;  /* 0x0000000602328981 */ /* 0x000122000c1e1100 */
[----:B------:R-:W-:Y:S01]  /*21770*/  PRMT R46, RZ, 0x7610, R46 ;  /* 0x00007610ff2e7816 */ /* 0x000fe2000000002e */
[----:B0-----:R-:W-:Y:S02]  /*21780*/  @!P1 IMAD.MOV.U32 R2, RZ, RZ, R8 ;  /* 0x000000ffff029224 */ /* 0x001fe400078e0008 */
[----:B------:R-:W-:-:S05]  /*21790*/  @!P1 IMAD.MOV.U32 R3, RZ, RZ, R9 ;  /* 0x000000ffff039224 */ /* 0x000fca00078e0009 */
[----:B------:R0:W4:Y:S01]  /*217a0*/  @!P1 LDG.E.U8 R48, desc[UR6][R2.64] ;  /* 0x0000000602309981 */ /* 0x000122000c1e1100 */
[----:B------:R-:W-:Y:S01]  /*217b0*/  PRMT R44, RZ, 0x7610, R44 ;  /* 0x00007610ff2c7816 */ /* 0x000fe2000000002c */
[----:B0-----:R-:W-:Y:S01]  /*217c0*/  @!P0 IMAD.MOV.U32 R2, RZ, RZ, R10 ;  /* 0x000000ffff028224 */ /* 0x001fe200078e000a */
[----:B------:R-:W-:Y:S01]  /*217d0*/  PRMT R42, RZ, 0x7610, R42 ;  /* 0x00007610ff2a7816 */ /* 0x000fe2000000002a */
[----:B--2---:R-:W-:-:S05]  /*217e0*/  @!P0 IMAD.MOV.U32 R3, RZ, RZ, R11 ;  /* 0x000000ffff038224 */ /* 0x004fca00078e000b */
[----:B------:R0:W2:Y:S02]  /*217f0*/  @!P0 LDG.E.U8 R46, desc[UR6][R2.64] ;  /* 0x00000006022e8981 */ /* 0x0000a4000c1e1100 */
[----:B0-----:R-:W-:Y:S02]  /*21800*/  @!P1 IMAD.MOV.U32 R2, RZ, RZ, R4 ;  /* 0x000000ffff029224 */ /* 0x001fe400078e0004 */
[----:B------:R-:W-:-:S05]  /*21810*/  @!P1 IMAD.MOV.U32 R3, RZ, RZ, R5 ;  /* 0x000000ffff039224 */ /* 0x000fca00078e0005 */
[----:B------:R3:W2:Y:S02]  /*21820*/  @!P1 LDG.E.U8 R44, desc[UR6][R2.64] ;  /* 0x00000006022c9981 */ /* 0x0006a4000c1e1100 */
[----:B---3--:R-:W-:Y:S02]  /*21830*/  @!P0 IMAD.MOV.U32 R2, RZ, RZ, R12 ;  /* 0x000000ffff028224 */ /* 0x008fe400078e000c */
[----:B------:R-:W-:-:S05]  /*21840*/  @!P0 IMAD.MOV.U32 R3, RZ, RZ, R13 ;  /* 0x000000ffff038224 */ /* 0x000fca00078e000d */
[----:B------:R4:W3:Y:S01]  /*21850*/  @!P0 LDG.E.U8 R42, desc[UR6][R2.64] ;  /* 0x00000006022a8981 */ /* 0x0008e2000c1e1100 */
[----:B------:R-:W-:-:S03]  /*21860*/  PRMT R40, RZ, 0x7610, R40 ;  /* 0x00007610ff287816 */ /* 0x000fc60000000028 */
[----:B------:R-:W-:Y:S04]  /*21870*/  STL [R1+0x1c04], R52 ;  /* 0x001c043401007387 */ /* 0x000fe80000100800 */
[----:B------:R-:W3:Y:S04]  /*21880*/  LDL R15, [R1+0xd58] ;  /* 0x000d5800010f7983 */ /* 0x000ee80000100800 */
[----:B------:R-:W3:Y:S01]  /*21890*/  LDL R14, [R1+0x13b0] ;  /* 0x0013b000010e7983 */ /* 0x000ee20000100800 */
[----:B----4-:R-:W-:Y:S02]  /*218a0*/  @!P1 IMAD.MOV.U32 R2, RZ, RZ, R6 ;  /* 0x000000ffff029224 */ /* 0x010fe400078e0006 */
[----:B------:R-:W-:-:S05]  /*218b0*/  @!P1 IMAD.MOV.U32 R3, RZ, RZ, R7 ;  /* 0x000000ffff039224 */ /* 0x000fca00078e0007 */
[----:B------:R0:W4:Y:S04]  /*218c0*/  @!P1 LDG.E.U8 R40, desc[UR6][R2.64] ;  /* 0x0000000602289981 */ /* 0x000128000c1e1100 */
[----:B------:R-:W-:Y:S04]  /*218d0*/  STL [R1+0x1c08], R50 ;  /* 0x001c083201007387 */ /* 0x000fe80000100800 */
[----:B------:R-:W4:Y:S04]  /*218e0*/  LDL R9, [R1+0xd54] ;  /* 0x000d540001097983 */ /* 0x000f280000100800 */
[----:B------:R-:W4:Y:S04]  /*218f0*/  LDL R8, [R1+0x13ac] ;  /* 0x0013ac0001087983 */ /* 0x000f280000100800 */
[----:B------:R-:W-:Y:S04]  /*21900*/  STL [R1+0x1c0c], R48 ;  /* 0x001c0c3001007387 */ /* 0x000fe80000100800 */
[----:B------:R-:W4:Y:S04]  /*21910*/  LDL R11, [R1+0xd50] ;  /* 0x000d5000010b7983 */ /* 0x000f280000100800 */
[----:B------:R-:W4:Y:S04]  /*21920*/  LDL R10, [R1+0x13bc] ;  /* 0x0013bc00010a7983 */ /* 0x000f280000100800 */
[----:B--2---:R-:W-:Y:S04]  /*21930*/  STL [R1+0x1c10], R46 ;  /* 0x001c102e01007387 */ /* 0x004fe80000100800 */
[----:B------:R-:W2:Y:S04]  /*21940*/  LDL R5, [R1+0xd4c] ;  /* 0x000d4c0001057983 */ /* 0x000ea80000100800 */
[----:B------:R-:W2:Y:S04]  /*21950*/  LDL R4, [R1+0x13b8] ;  /* 0x0013b80001047983 */ /* 0x000ea80000100800 */
[----:B------:R-:W-:Y:S04]  /*21960*/  STL [R1+0x1c14], R44 ;  /* 0x001c142c01007387 */ /* 0x000fe80000100800 */
        /* <DEDUP_REMOVED lines=13> */
[----:B0-----:R-:W-:-:S02]  /*21a40*/  @!P1 IMAD.MOV.U32 R3, RZ, RZ, R9 ;  /* 0x000000ffff039224 */ /* 0x001fc400078e0009 */
[----:B------:R-:W-:Y:S01]  /*21a50*/  @!P1 IMAD.MOV.U32 R2, RZ, RZ, R8 ;  /* 0x000000ffff029224 */ /* 0x000fe200078e0008 */
[----:B------:R-:W-:-:S04]  /*21a60*/  PRMT R34, RZ, 0x7610, R34 ;  /* 0x00007610ff227816 */ /* 0x000fc80000000022 */
[----:B------:R0:W4:Y:S01]  /*21a70*/  @!P1 LDG.E.U8 R36, desc[UR6][R2.64] ;  /* 0x0000000602249981 */ /* 0x000122000c1e1100 */
[----:B------:R-:W-:Y:S01]  /*21a80*/  PRMT R32, RZ, 0x7610, R32 ;  /* 0x00007610ff207816 */ /* 0x000fe20000000020 */
[----:B0-----:R-:W-:Y:S02]  /*21a90*/  @!P0 IMAD.MOV.U32 R3, RZ, RZ, R11 ;  /* 0x000000ffff038224 */ /* 0x001fe400078e000b */
[----:B------:R-:W-:-:S05]  /*21aa0*/  @!P0 IMAD.MOV.U32 R2, RZ, RZ, R10 ;  /* 0x000000ffff028224 */ /* 0x000fca00078e000a */
[----:B------:R0:W4:Y:S02]  /*21ab0*/  @!P0 LDG.E.U8 R34, desc[UR6][R2.64] ;  /* 0x0000000602228981 */ /* 0x000124000c1e1100 */
[----:B0-----:R-:W-:Y:S02]  /*21ac0*/  PRMT R2, RZ, 0x7610, R2 ;  /* 0x00007610ff027816 */ /* 0x001fe40000000002 */
[----:B------:R-:W-:Y:S01]  /*21ad0*/  PRMT R3, RZ, 0x7610, R3 ;  /* 0x00007610ff037816 */ /* 0x000fe20000000003 */
[----:B--2---:R0:W2:Y:S02]  /*21ae0*/  @!P1 LDG.E.U8 R32, desc[UR6][R4.64] ;  /* 0x0000000604209981 */ /* 0x0040a4000c1e1100 */
[----:B0-----:R-:W-:Y:S02]  /*21af0*/  @!P0 IMAD.MOV.U32 R5, RZ, RZ, R13 ;  /* 0x000000ffff058224 */ /* 0x001fe400078e000d */
[----:B------:R-:W-:-:S05]  /*21b00*/  @!P0 IMAD.MOV.U32 R4, RZ, RZ, R12 ;  /* 0x000000ffff048224 */ /* 0x000fca00078e000c */
[----:B------:R0:W2:Y:S04]  /*21b10*/  @!P0 LDG.E.U8 R2, desc[UR6][R4.64] ;  /* 0x0000000604028981 */ /* 0x0000a8000c1e1100 */
[----:B---3--:R4:W3:Y:S01]  /*21b20*/  @!P1 LDG.E.U8 R3, desc[UR6][R6.64] ;  /* 0x0000000606039981 */ /* 0x0088e2000c1e1100 */
[----:B0-----:R-:W-:Y:S01]  /*21b30*/  PRMT R4, RZ, 0x7610, R4 ;  /* 0x00007610ff047816 */ /* 0x001fe20000000004 */
[----:B----4-:R-:W-:Y:S02]  /*21b40*/  @!P0 IMAD.MOV.U32 R7, RZ, RZ, R15 ;  /* 0x000000ffff078224 */ /* 0x010fe400078e000f */
[----:B------:R-:W-:Y:S01]  /*21b50*/  @!P0 IMAD.MOV.U32 R6, RZ, RZ, R14 ;  /* 0x000000ffff068224 */ /* 0x000fe200078e000e */
[----:B------:R-:W-:Y:S04]  /*21b60*/  STL [R1+0x1c20], R38 ;  /* 0x001c202601007387 */ /* 0x000fe80000100800 */
[----:B------:R-:W4:Y:S04]  /*21b70*/  LDL R9, [R1+0x13a8] ;  /* 0x0013a80001097983 */ /* 0x000f280000100800 */
[----:B------:R-:W4:Y:S04]  /*21b80*/  LDL R8, [R1+0x13d0] ;  /* 0x0013d00001087983 */ /* 0x000f280000100800 */
        /* <DEDUP_REMOVED lines=16> */
[----:B------:R-:W-:-:S02]  /*21c90*/  PRMT R5, RZ, 0x7610, R5 ;  /* 0x00007610ff057816 */ /* 0x000fc40000000005 */
[----:B0-----:R-:W-:Y:S02]  /*21ca0*/  PRMT R6, RZ, 0x7610, R6 ;  /* 0x00007610ff067816 */ /* 0x001fe40000000006 */
[----:B------:R-:W-:Y:S02]  /*21cb0*/  PRMT R7, RZ, 0x7610, R7 ;  /* 0x00007610ff077816 */ /* 0x000fe40000000007 */
[----:B----4-:R0:W4:Y:S04]  /*21cc0*/  @!P1 LDG.E.U8 R5, desc[UR6][R8.64] ;  /* 0x0000000608059981 */ /* 0x010128000c1e1100 */
[----:B------:R1:W-:Y:S04]  /*21cd0*/  STL [R1+0x1c38], R4 ;  /* 0x001c380401007387 */ /* 0x0003e80000100800 */
[----:B------:R-:W4:Y:S04]  /*21ce0*/  LDL R14, [R1+0xd24] ;  /* 0x000d2400010e7983 */ /* 0x000f280000100800 */
[----:B-1----:R-:W4:Y:S01]  /*21cf0*/  LDL R4, [R1+0xd28] ;  /* 0x000d280001047983 */ /* 0x002f220000100800 */
[----:B0-----:R-:W-:-:S02]  /*21d00*/  @!P0 IMAD.MOV.U32 R8, RZ, RZ, R16 ;  /* 0x000000ffff088224 */ /* 0x001fc400078e0010 */
[----:B------:R-:W-:-:S05]  /*21d10*/  @!P0 IMAD.MOV.U32 R9, RZ, RZ, R17 ;  /* 0x000000ffff098224 */ /* 0x000fca00078e0011 */
[----:B------:R0:W4:Y:S04]  /*21d20*/  @!P0 LDG.E.U8 R6, desc[UR6][R8.64] ;  /* 0x0000000608068981 */ /* 0x000128000c1e1100 */
[----:B------:R2:W4:Y:S01]  /*21d30*/  @!P1 LDG.E.U8 R7, desc[UR6][R10.64] ;  /* 0x000000060a079981 */ /* 0x000522000c1e1100 */
[----:B0-----:R-:W-:Y:S02]  /*21d40*/  PRMT R8, RZ, 0x7610, R8 ;  /* 0x00007610ff087816 */ /* 0x001fe40000000008 */
[----:B------:R-:W-:Y:S01]  /*21d50*/  PRMT R9, RZ, 0x7610, R9 ;  /* 0x00007610ff097816 */ /* 0x000fe20000000009 */
[----:B--2---:R-:W-:Y:S02]  /*21d60*/  @!P0 IMAD.MOV.U32 R11, RZ, RZ, R19 ;  /* 0x000000ffff0b8224 */ /* 0x004fe400078e0013 */
[----:B------:R-:W-:-:S05]  /*21d70*/  @!P0 IMAD.MOV.U32 R10, RZ, RZ, R18 ;  /* 0x000000ffff0a8224 */ /* 0x000fca00078e0012 */
[----:B------:R0:W2:Y:S02]  /*21d80*/  @!P0 LDG.E.U8 R8, desc[UR6][R10.64] ;  /* 0x000000060a088981 */ /* 0x0000a4000c1e1100 */
[----:B0-----:R-:W-:Y:S02]  /*21d90*/  PRMT R10, RZ, 0x7610, R10 ;  /* 0x00007610ff0a7816 */ /* 0x001fe4000000000a */
[----:B------:R3:W2:Y:S02]  /*21da0*/  @!P1 LDG.E.U8 R9, desc[UR6][R12.64] ;  /* 0x000000060c099981 */ /* 0x0006a4000c1e1100 */
[----:B---3--:R-:W-:Y:S02]  /*21db0*/  @!P0 IMAD.MOV.U32 R13, RZ, RZ, R20 ;  /* 0x000000ffff0d8224 */ /* 0x008fe400078e0014 */
[----:B------:R-:W-:-:S05]  /*21dc0*/  @!P0 IMAD.MOV.U32 R12, RZ, RZ, R15 ;  /* 0x000000ffff0c8224 */ /* 0x000fca00078e000f */
[----:B------:R-:W3:Y:S01]  /*21dd0*/  @!P0 LDG.E.U8 R10, desc[UR6][R12.64] ;  /* 0x000000060c0a8981 */ /* 0x000ee2000c1e1100 */
[----:B------:R-:W-:Y:S01]  /*21de0*/  PRMT R11, RZ, 0x7610, R11 ;  /* 0x00007610ff0b7816 */ /* 0x000fe2000000000b */
[----:B----4-:R-:W-:Y:S02]  /*21df0*/  @!P1 IMAD.MOV.U32 R15, RZ, RZ, R14 ;  /* 0x000000ffff0f9224 */ /* 0x010fe400078e000e */
[----:B------:R-:W-:Y:S04]  /*21e00*/  STL [R1+0x1c3c], R5 ;  /* 0x001c3c0501007387 */ /* 0x000fe80000100800 */
[----:B------:R-:W4:Y:S04]  /*21e10*/  LDL R3, [R1+0xd1c] ;  /* 0x000d1c0001037983 */ /* 0x000f280000100800 */
[----:B------:R-:W4:Y:S01]  /*21e20*/  LDL R2, [R1+0xd20] ;  /* 0x000d200001027983 */ /* 0x000f220000100800 */
[----:B------:R-:W-:-:S05]  /*21e30*/  @!P1 IMAD.MOV.U32 R14, RZ, RZ, R4 ;  /* 0x000000ffff0e9224 */ /* 0x000fca00078e0004 */
[----:B------:R4:W4:Y:S04]  /*21e40*/  @!P1 LDG.E.U8 R11, desc[UR6][R14.64] ;  /* 0x000000060e0b9981 */ /* 0x000928000c1e1100 */
[----:B------:R-:W-:Y:S04]  /*21e50*/  STL [R1+0x1c40], R6 ;  /* 0x001c400601007387 */ /* 0x000fe80000100800 */
[----:B------:R-:W4:Y:S04]  /*21e60*/  LDL R17, [R1+0xd0c] ;  /* 0x000d0c0001117983 */ /* 0x000f280000100800 */
[----:B------:R-:W4:Y:S04]  /*21e70*/  LDL R16, [R1+0xd10] ;  /* 0x000d100001107983 */ /* 0x000f280000100800 */
[----:B------:R0:W-:Y:S04]  /*21e80*/  STL [R1+0x1c44], R7 ;  /* 0x001c440701007387 */ /* 0x0001e80000100800 */
[----:B------:R-:W4:Y:S04]  /*21e90*/  LDL R19, [R1+0xd04] ;  /* 0x000d040001137983 */ /* 0x000f280000100800 */
[----:B------:R-:W4:Y:S04]  /*21ea0*/  LDL R18, [R1+0xd08] ;  /* 0x000d080001127983 */ /* 0x000f280000100800 */
[----:B--2---:R-:W-:Y:S04]  /*21eb0*/  STL [R1+0x1c48], R8 ;  /* 0x001c480801007387 */ /* 0x004fe80000100800 */
[----:B0-----:R-:W2:Y:S04]  /*21ec0*/  LDL R7, [R1+0xcfc] ;  /* 0x000cfc0001077983 */ /* 0x001ea80000100800 */
[----:B------:R-:W2:Y:S04]  /*21ed0*/  LDL R6, [R1+0xd00] ;  /* 0x000d000001067983 */ /* 0x000ea80000100800 */
[----:B------:R-:W-:Y:S04]  /*21ee0*/  STL [R1+0x1c4c], R9 ;  /* 0x001c4c0901007387 */ /* 0x000fe80000100800 */
[----:B---3--:R-:W-:Y:S04]  /*21ef0*/  STL [R1+0x1c50], R10 ;  /* 0x001c500a01007387 */ /* 0x008fe80000100800 */
[----:B------:R-:W3:Y:S04]  /*21f00*/  LDL R5, [R1+0xcf4] ;  /* 0x000cf40001057983 */ /* 0x000ee80000100800 */
[----:B------:R-:W3:Y:S01]  /*21f10*/  LDL R4, [R1+0xcf8] ;  /* 0x000cf80001047983 */ /* 0x000ee20000100800 */
[----:B------:R-:W-:-:S02]  /*21f20*/  PRMT R12, RZ, 0x7610, R12 ;  /* 0x00007610ff0c7816 */ /* 0x000fc4000000000c */
[----:B------:R-:W-:Y:S01]  /*21f30*/  PRMT R13, RZ, 0x7610, R13 ;  /* 0x00007610ff0d7816 */ /* 0x000fe2000000000d */
[----:B----4-:R-:W-:Y:S02]  /*21f40*/  @!P0 IMAD.MOV.U32 R15, RZ, RZ, R3 ;  /* 0x000000ffff0f8224 */ /* 0x010fe400078e0003 */
[----:B------:R-:W-:-:S05]  /*21f50*/  @!P0 IMAD.MOV.U32 R14, RZ, RZ, R2 ;  /* 0x000000ffff0e8224 */ /* 0x000fca00078e0002 */
[----:B------:R0:W4:Y:S04]  /*21f60*/  @!P0 LDG.E.U8 R12, desc[UR6][R14.64] ;  /* 0x000000060e0c8981 */ /* 0x000128000c1e1100 */
[----:B------:R1:W-:Y:S04]  /*21f70*/  STL [R1+0x1c54], R11 ;  /* 0x001c540b01007387 */ /* 0x0003e80000100800 */
[----:B------:R-:W4:Y:S04]  /*21f80*/  LDL R3, [R1+0xccc] ;  /* 0x000ccc0001037983 */ /* 0x000f280000100800 */
[----:B------:R-:W4:Y:S04]  /*21f90*/  LDL R2, [R1+0xcd0] ;  /* 0x000cd00001027983 */ /* 0x000f280000100800 */
[----:B------:R1:W4:Y:S01]  /*21fa0*/  @!P0 LDG.E.U8 R13, desc[UR6][R16.64] ;  /* 0x00000006100d8981 */ /* 0x000322000c1e1100 */
[----:B0-----:R-:W-:Y:S01]  /*21fb0*/  PRMT R14, RZ, 0x7610, R14 ;  /* 0x00007610ff0e7816 */ /* 0x001fe2000000000e */
[----:B-1----:R-:W-:-:S02]  /*21fc0*/  @!P1 IMAD.MOV.U32 R16, RZ, RZ, R18 ;  /* 0x000000ffff109224 */ /* 0x002fc400078e0012 */
[----:B------:R-:W-:-:S05]  /*21fd0*/  @!P1 IMAD.MOV.U32 R17, RZ, RZ, R19 ;  /* 0x000000ffff119224 */ /* 0x000fca00078e0013 */
[----:B------:R0:W4:Y:S01]  /*21fe0*/  @!P1 LDG.E.U8 R14, desc[UR6][R16.64] ;  /* 0x00000006100e9981 */ /* 0x000122000c1e1100 */
[----:B------:R-:W-:Y:S02]  /*21ff0*/  PRMT R15, RZ, 0x7610, R15 ;  /* 0x00007610ff0f7816 */ /* 0x000fe4000000000f */
[----:B0-----:R-:W-:Y:S01]  /*22000*/  PRMT R16, RZ, 0x7610, R16 ;  /* 0x00007610ff107816 */ /* 0x001fe20000000010 */
[----:B--2---:R-:W-:Y:S02]  /*22010*/  @!P0 IMAD.MOV.U32 R19, RZ, RZ, R7 ;  /* 0x000000ffff138224 */ /* 0x004fe400078e0007 */
[----:B------:R-:W-:-:S05]  /*22020*/  @!P0 IMAD.MOV.U32 R18, RZ, RZ, R6 ;  /* 0x000000ffff128224 */ /* 0x000fca00078e0006 */
[----:B------:R3:W2:Y:S02]  /*22030*/  @!P0 LDG.E.U8 R15, desc[UR6][R18.64] ;  /* 0x00000006120f8981 */ /* 0x0006a4000c1e1100 */
[----:B---3--:R-:W-:Y:S02]  /*22040*/  @!P1 IMAD.MOV.U32 R19, RZ, RZ, R5 ;  /* 0x000000ffff139224 */ /* 0x008fe400078e0005 */
[----:B------:R-:W-:-:S05]  /*22050*/  @!P1 IMAD.MOV.U32 R18, RZ, RZ, R4 ;  /* 0x000000ffff129224 */ /* 0x000fca00078e0004 */
[----:B------:R-:W3:Y:S01]  /*22060*/  @!P1 LDG.E.U8 R16, desc[UR6][R18.64] ;  /* 0x0000000612109981 */ /* 0x000ee2000c1e1100 */
[----:B------:R-:W-:-:S03]  /*22070*/  PRMT R17, RZ, 0x7610, R17 ;  /* 0x00007610ff117816 */ /* 0x000fc60000000011 */
[----:B----4-:R-:W-:Y:S04]  /*22080*/  STL [R1+0x1c58], R12 ;  /* 0x001c580c01007387 */ /* 0x010fe80000100800 */
[----:B------:R-:W4:Y:S04]  /*22090*/  LDL R11, [R1+0xcc8] ;  /* 0x000cc800010b7983 */ /* 0x000f280000100800 */
[----:B------:R-:W4:Y:S01]  /*220a0*/  LDL R10, [R1+0x13e8] ;  /* 0x0013e800010a7983 */ /* 0x000f220000100800 */
[----:B------:R-:W-:Y:S02]  /*220b0*/  @!P0 IMAD.MOV.U32 R21, RZ, RZ, R3 ;  /* 0x000000ffff158224 */ /* 0x000fe400078e0003 */
[----:B------:R-:W-:Y:S01]  /*220c0*/  @!P0 IMAD.MOV.U32 R20, RZ, RZ, R2 ;  /* 0x000000ffff148224 */ /* 0x000fe200078e0002 */
[----:B------:R0:W-:Y:S04]  /*220d0*/  STL [R1+0x1c5c], R13 ;  /* 0x001c5c0d01007387 */ /* 0x0001e80000100800 */
[----:B------:R-:W4:Y:S04]  /*220e0*/  LDL R23, [R1+0xcc4] ;  /* 0x000cc40001177983 */ /* 0x000f280000100800 */
[----:B------:R-:W4:Y:S04]  /*220f0*/  LDL R22, [R1+0x13e4] ;  /* 0x0013e40001167983 */ /* 0x000f280000100800 */
[----:B------:R-:W4:Y:S04]  /*22100*/  LDL R9, [R1+0xcc0] ;  /* 0x000cc00001097983 */ /* 0x000f280000100800 */
[----:B------:R4:W4:Y:S04]  /*22110*/  @!P0 LDG.E.U8 R17, desc[UR6][R20.64] ;  /* 0x0000000614118981 */ /* 0x000928000c1e1100 */
[----:B------:R-:W4:Y:S04]  /*22120*/  LDL R8, [R1+0x13f8] ;  /* 0x0013f80001087983 */ /* 0x000f280000100800 */
[----:B------:R-:W-:Y:S04]  /*22130*/  STL [R1+0x1c60], R14 ;  /* 0x001c600e01007387 */ /* 0x000fe80000100800 */
[----:B------:R-:W4:Y:S04]  /*22140*/  LDL R7, [R1+0x13dc] ;  /* 0x0013dc0001077983 */ /* 0x000f280000100800 */
[----:B------:R-:W4:Y:S04]  /*22150*/  LDL R6, [R1+0x1414] ;  /* 0x0014140001067983 */ /* 0x000f280000100800 */
[----:B0-----:R-:W4:Y:S04]  /*22160*/  LDL R13, [R1+0x13f0] ;  /* 0x0013f000010d7983 */ /* 0x001f280000100800 */
[----:B------:R-:W4:Y:S04]  /*22170*/  LDL R12, [R1+0x1428] ;  /* 0x00142800010c7983 */ /* 0x000f280000100800 */
[----:B--2---:R-:W-:Y:S04]  /*22180*/  STL [R1+0x1c64], R15 ;  /* 0x001c640f01007387 */ /* 0x004fe80000100800 */
[----:B------:R-:W2:Y:S04]  /*22190*/  LDL R5, [R1+0x13ec] ;  /* 0x0013ec0001057983 */ /* 0x000ea80000100800 */
[----:B------:R-:W2:Y:S04]  /*221a0*/  LDL R4, [R1+0x1424] ;  /* 0x0014240001047983 */ /* 0x000ea80000100800 */
[----:B---3--:R0:W-:Y:S04]  /*221b0*/  STL [R1+0x1c68], R16 ;  /* 0x001c681001007387 */ /* 0x0081e80000100800 */
[----:B------:R-:W3:Y:S04]  /*221c0*/  LDL R3, [R1+0x1400] ;  /* 0x0014000001037983 */ /* 0x000ee80000100800 */
[----:B------:R-:W3:Y:S01]  /*221d0*/  LDL R2, [R1+0x1438] ;  /* 0x0014380001027983 */ /* 0x000ee20000100800 */
[----:B------:R-:W-:-:S02]  /*221e0*/  PRMT R18, RZ, 0x7610, R18 ;  /* 0x00007610ff127816 */ /* 0x000fc40000000012 */
[----:B------:R-:W-:Y:S01]  /*221f0*/  PRMT R19, RZ, 0x7610, R19 ;  /* 0x00007610ff137816 */ /* 0x000fe20000000013 */
[----:B----4-:R-:W-:Y:S02]  /*22200*/  @!P1 IMAD.MOV.U32 R21, RZ, RZ, R11 ;  /* 0x000000ffff159224 */ /* 0x010fe400078e000b */
[----:B------:R-:W-:-:S05]  /*22210*/  @!P1 IMAD.MOV.U32 R20, RZ, RZ, R10 ;  /* 0x000000ffff149224 */ /* 0x000fca00078e000a */
[----:B------:R1:W4:Y:S04]  /*22220*/  @!P1 LDG.E.U8 R18, desc[UR6][R20.64] ;  /* 0x0000000614129981 */ /* 0x000328000c1e1100 */
[----:B------:R1:W4:Y:S04]  /*22230*/  @!P0 LDG.E.U8 R19, desc[UR6][R22.64] ;  /* 0x0000000616138981 */ /* 0x000328000c1e1100 */
[----:B------:R1:W-:Y:S04]  /*22240*/  STL [R1+0x1c6c], R17 ;  /* 0x001c6c1101007387 */ /* 0x0003e80000100800 */
[----:B------:R-:W4:Y:S04]  /*22250*/  LDL R11, [R1+0x141c] ;  /* 0x00141c00010b7983 */ /* 0x000f280000100800 */
[----:B------:R-:W4:Y:S04]  /*22260*/  LDL R10, [R1+0x1454] ;  /* 0x00145400010a7983 */ /* 0x000f280000100800 */
[----:B0-----:R-:W4:Y:S04]  /*22270*/  LDL R16, [R1+0x1404] ;  /* 0x0014040001107983 */ /* 0x001f280000100800 */
[----:B------:R-:W4:Y:S01]  /*22280*/  LDL R15, [R1+0x13e0] ;  /* 0x0013e000010f7983 */ /* 0x000f220000100800 */
[----:B-1----:R-:W-:-:S02]  /*22290*/  PRMT R21, RZ, 0x7610, R21 ;  /* 0x00007610ff157816 */ /* 0x002fc40000000015 */
[----:B------:R-:W-:Y:S01]  /*222a0*/  PRMT R20, RZ, 0x7610, R20 ;  /* 0x00007610ff147816 */ /* 0x000fe20000000014 */
[----:B------:R-:W4:Y:S04]  /*222b0*/  LDL R14, [R1+0x1418] ;  /* 0x00141800010e7983 */ /* 0x000f280000100800 */
[----:B------:R-:W4:Y:S01]  /*222c0*/  LDL R17, [R1+0xcb4] ;  /* 0x000cb40001117983 */ /* 0x000f220000100800 */
[----:B------:R-:W-:Y:S02]  /*222d0*/  @!P1 IMAD.MOV.U32 R22, RZ, RZ, R8 ;  /* 0x000000ffff169224 */ /* 0x000fe400078e0008 */
[----:B------:R-:W-:Y:S01]  /*222e0*/  @!P1 IMAD.MOV.U32 R23, RZ, RZ, R9 ;  /* 0x000000ffff179224 */ /* 0x000fe200078e0009 */
[----:B------:R-:W4:Y:S04]  /*222f0*/  LDL R8, [R1+0x1464] ;  /* 0x0014640001087983 */ /* 0x000f280000100800 */
[----:B------:R-:W4:Y:S01]  /*22300*/  LDL R9, [R1+0x1430] ;  /* 0x0014300001097983 */ /* 0x000f220000100800 */
[----:B------:R-:W-:-:S03]  /*22310*/  @!P0 IMAD.MOV.U32 R25, RZ, RZ, R7 ;  /* 0x000000ffff198224 */ /* 0x000fc600078e0007 */
[----:B------:R-:W4:Y:S01]  /*22320*/  LDL R7, [R1+0x142c] ;  /* 0x00142c0001077983 */ /* 0x000f220000100800 */
[----:B------:R-:W-:-:S03]  /*22330*/  @!P0 IMAD.MOV.U32 R24, RZ, RZ, R6 ;  /* 0x000000ffff188224 */ /* 0x000fc600078e0006 */
[----:B------:R-:W4:Y:S04]  /*22340*/  @!P1 LDG.E.U8 R20, desc[UR6][R22.64] ;  /* 0x0000000616149981 */ /* 0x000f28000c1e1100 */
[----:B------:R-:W4:Y:S04]  /*22350*/  LDL R6, [R1+0x1460] ;  /* 0x0014600001067983 */ /* 0x000f280000100800 */
[----:B------:R0:W4:Y:S02]  /*22360*/  @!P0 LDG.E.U8 R21, desc[UR6][R24.64] ;  /* 0x0000000618158981 */ /* 0x000124000c1e1100 */
[----:B0-----:R-:W-:-:S02]  /*22370*/  @!P1 IMAD.MOV.U32 R24, RZ, RZ, R12 ;  /* 0x000000ffff189224 */ /* 0x001fc400078e000c */
[----:B------:R-:W-:Y:S01]  /*22380*/  @!P1 IMAD.MOV.U32 R25, RZ, RZ, R13 ;  /* 0x000000ffff199224 */ /* 0x000fe200078e000d */
[----:B------:R-:W4:Y:S04]  /*22390*/  LDL R12, [R1+0x1470] ;  /* 0x00147000010c7983 */ /* 0x000f280000100800 */
[----:B------:R-:W4:Y:S01]  /*223a0*/  LDL R13, [R1+0x1440] ;  /* 0x00144000010d7983 */ /* 0x000f220000100800 */
[----:B------:R-:W-:Y:S01]  /*223b0*/  PRMT R23, RZ, 0x7610, R23 ;  /* 0x00007610ff177816 */ /* 0x000fe20000000017 */
[----:B--2---:R-:W-:Y:S02]  /*223c0*/  @!P0 IMAD.MOV.U32 R27, RZ, RZ, R5 ;  /* 0x000000ffff1b8224 */ /* 0x004fe400078e0005 */
[----:B------:R-:W-:Y:S01]  /*223d0*/  @!P0 IMAD.MOV.U32 R26, RZ, RZ, R4 ;  /* 0x000000ffff1a8224 */ /* 0x000fe200078e0004 */
[----:B------:R-:W2:Y:S04]  /*223e0*/  LDL R5, [R1+0xd14] ;  /* 0x000d140001057983 */ /* 0x000ea80000100800 */
[----:B------:R-:W2:Y:S04]  /*223f0*/  LDL R4, [R1+0xd18] ;  /* 0x000d180001047983 */ /* 0x000ea80000100800 */
[----:B------:R3:W2:Y:S02]  /*22400*/  @!P0 LDG.E.U8 R23, desc[UR6][R26.64] ;  /* 0x000000061a178981 */ /* 0x0006a4000c1e1100 */
[----:B---3--:R-:W-:-:S02]  /*22410*/  @!P1 IMAD.MOV.U32 R27, RZ, RZ, R3 ;  /* 0x000000ffff1b9224 */ /* 0x008fc400078e0003 */
[----:B------:R-:W3:Y:S01]  /*22420*/  LDL R3, [R1+0xcec] ;  /* 0x000cec0001037983 */ /* 0x000ee20000100800 */
[----:B------:R-:W-:-:S03]  /*22430*/  @!P1 IMAD.MOV.U32 R26, RZ, RZ, R2 ;  /* 0x000000ffff1a9224 */ /* 0x000fc600078e0002 */
[----:B------:R-:W3:Y:S01]  /*22440*/  LDL R2, [R1+0xcf0] ;  /* 0x000cf00001027983 */ /* 0x000ee20000100800 */
[----:B------:R-:W-:-:S06]  /*22450*/  PRMT R22, RZ, 0x7610, R22 ;  /* 0x00007610ff167816 */ /* 0x000fcc0000000016 */
[----:B------:R0:W3:Y:S02]  /*22460*/  @!P1 LDG.E.U8 R22, desc[UR6][R24.64] ;  /* 0x0000000618169981 */ /* 0x0000e4000c1e1100 */
[----:B0-----:R-:W-:Y:S02]  /*22470*/  PRMT R24, RZ, 0x7610, R24 ;  /* 0x00007610ff187816 */ /* 0x001fe40000000018 */
[----:B------:R-:W-:Y:S01]  /*22480*/  PRMT R25, RZ, 0x7610, R25 ;  /* 0x00007610ff197816 */ /* 0x000fe20000000019 */
[----:B----4-:R-:W-:Y:S02]  /*22490*/  @!P0 IMAD.MOV.U32 R29, RZ, RZ, R11 ;  /* 0x000000ffff1d8224 */ /* 0x010fe400078e000b */
[----:B------:R-:W-:Y:S01]  /*224a0*/  @!P0 IMAD.MOV.U32 R28, RZ, RZ, R10 ;  /* 0x000000ffff1c8224 */ /* 0x000fe200078e000a */
[----:B------:R-:W4:Y:S04]  /*224b0*/  LDL R11, [R1+0xce4] ;  /* 0x000ce400010b7983 */ /* 0x000f280000100800 */
[----:B------:R-:W4:Y:S04]  /*224c0*/  LDL R10, [R1+0xce8] ;  /* 0x000ce800010a7983 */ /* 0x000f280000100800 */
[----:B------:R0:W4:Y:S04]  /*224d0*/  @!P1 LDG.E.U8 R24, desc[UR6][R26.64] ;  /* 0x000000061a189981 */ /* 0x000128000c1e1100 */
[----:B------:R1:W4:Y:S01]  /*224e0*/  @!P0 LDG.E.U8 R25, desc[UR6][R28.64] ;  /* 0x000000061c198981 */ /* 0x000322000c1e1100 */
[----:B0-----:R-:W-:-:S02]  /*224f0*/  PRMT R26, RZ, 0x7610, R26 ;  /* 0x00007610ff1a7816 */ /* 0x001fc4000000001a */
[----:B------:R-:W-:Y:S01]  /*22500*/  PRMT R27, RZ, 0x7610, R27 ;  /* 0x00007610ff1b7816 */ /* 0x000fe2000000001b */
[----:B-1----:R-:W-:Y:S02]  /*22510*/  @!P1 IMAD.MOV.U32 R28, RZ, RZ, R8 ;  /* 0x000000ffff1c9224 */ /* 0x002fe400078e0008 */
[----:B------:R-:W-:Y:S02]  /*22520*/  @!P1 IMAD.MOV.U32 R29, RZ, RZ, R9 ;  /* 0x000000ffff1d9224 */ /* 0x000fe400078e0009 */
[----:B------:R-:W-:Y:S02]  /*22530*/  @!P0 IMAD.MOV.U32 R30, RZ, RZ, R6 ;  /* 0x000000ffff1e8224 */ /* 0x000fe400078e0006 */
[----:B------:R-:W-:Y:S01]  /*22540*/  @!P0 IMAD.MOV.U32 R31, RZ, RZ, R7 ;  /* 0x000000ffff1f8224 */ /* 0x000fe200078e0007 */
[----:B------:R-:W4:Y:S04]  /*22550*/  LDL R9, [R1+0xcdc] ;  /* 0x000cdc0001097983 */ /* 0x000f280000100800 */
[----:B------:R-:W4:Y:S04]  /*22560*/  LDL R8, [R1+0xce0] ;  /* 0x000ce00001087983 */ /* 0x000f280000100800 */
[----:B------:R0:W4:Y:S04]  /*22570*/  @!P1 LDG.E.U8 R26, desc[UR6][R28.64] ;  /* 0x000000061c1a9981 */ /* 0x000128000c1e1100 */
[----:B------:R1:W4:Y:S04]  /*22580*/  @!P0 LDG.E.U8 R27, desc[UR6][R30.64] ;  /* 0x000000061e1b8981 */ /* 0x000328000c1e1100 */
[----:B------:R-:W4:Y:S04]  /*22590*/  LDL R7, [R1+0xcd4] ;  /* 0x000cd40001077983 */ /* 0x000f280000100800 */
[----:B------:R-:W4:Y:S01]  /*225a0*/  LDL R6, [R1+0xcd8] ;  /* 0x000cd80001067983 */ /* 0x000f220000100800 */
[----:B0-----:R-:W-:Y:S01]  /*225b0*/  PRMT R28, RZ, 0x7610, R28 ;  /* 0x00007610ff1c7816 */ /* 0x001fe2000000001c */
[----:B-1----:R-:W-:-:S02]  /*225c0*/  @!P1 IMAD.MOV.U32 R30, RZ, RZ, R12 ;  /* 0x000000ffff1e9224 */ /* 0x002fc400078e000c */
[----:B------:R-:W-:Y:S01]  /*225d0*/  @!P1 IMAD.MOV.U32 R31, RZ, RZ, R13 ;  /* 0x000000ffff1f9224 */ /* 0x000fe200078e000d */
[----:B------:R-:W-:Y:S02]  /*225e0*/  PRMT R29, RZ, 0x7610, R29 ;  /* 0x00007610ff1d7816 */ /* 0x000fe4000000001d */
[----:B------:R-:W-:Y:S01]  /*225f0*/  PRMT R33, RZ, 0x7610, R33 ;  /* 0x00007610ff217816 */ /* 0x000fe20000000021 */
[----:B------:R-:W4:Y:S04]  /*22600*/  LDL R13, [R1+0x13fc] ;  /* 0x0013fc00010d7983 */ /* 0x000f280000100800 */
[----:B------:R2:W4:Y:S04]  /*22610*/  @!P1 LDG.E.U8 R28, desc[UR6][R30.64] ;  /* 0x000000061e1c9981 */ /* 0x000528000c1e1100 */
[----:B------:R-:W4:Y:S01]  /*22620*/  LDL R12, [R1+0x1434] ;  /* 0x00143400010c7983 */ /* 0x000f220000100800 */
[----:B--2---:R-:W-:-:S02]  /*22630*/  @!P1 IMAD.MOV.U32 R31, RZ, RZ, R5 ;  /* 0x000000ffff1f9224 */ /* 0x004fc400078e0005 */
        /* <DEDUP_REMOVED lines=8> */
[----:B------:R-:W-:-:S03]  /*226c0*/  PRMT R35, RZ, 0x7610, R35 ;  /* 0x00007610ff237816 */ /* 0x000fc60000000023 */
[----:B------:R4:W3:Y:S01]  /*226d0*/  @!P0 LDG.E.U8 R33, desc[UR6][R30.64] ;  /* 0x000000061e218981 */ /* 0x0008e2000c1e1100 */
[----:B------:R-:W-:Y:S02]  /*226e0*/  PRMT R37, RZ, 0x7610, R37 ;  /* 0x00007610ff257816 */ /* 0x000fe40000000025 */
        /* <DEDUP_REMOVED lines=8> */
[----:B------:R-:W-:Y:S01]  /*22770*/  @!P0 IMAD.MOV.U32 R30, RZ, RZ, R8 ;  /* 0x000000ffff1e8224 */ /* 0x000fe200078e0008 */
[----:B------:R-:W4:Y:S04]  /*22780*/  LDL R9, [R1+0x140c] ;  /* 0x00140c0001097983 */ /* 0x000f280000100800 */
[----:B------:R-:W4:Y:S04]  /*22790*/  LDL R8, [R1+0x1444] ;  /* 0x0014440001087983 */ /* 0x000f280000100800 */
[----:B------:R0:W4:Y:S02]  /*227a0*/  @!P0 LDG.E.U8 R37, desc[UR6][R30.64] ;  /* 0x000000061e258981 */ /* 0x000124000c1e1100 */
[----:B0-----:R-:W-:-:S02]  /*227b0*/  @!P1 IMAD.MOV.U32 R30, RZ, RZ, R6 ;  /* 0x000000ffff1e9224 */ /* 0x001fc400078e0006 */
[----:B------:R-:W-:Y:S01]  /*227c0*/  @!P1 IMAD.MOV.U32 R31, RZ, RZ, R7 ;  /* 0x000000ffff1f9224 */ /* 0x000fe200078e0007 */
[----:B------:R-:W4:Y:S04]  /*227d0*/  LDL R6, [R1+0x1458] ;  /* 0x0014580001067983 */ /* 0x000f280000100800 */
[----:B------:R-:W4:Y:S04]  /*227e0*/  LDL R7, [R1+0x1420] ;  /* 0x0014200001077983 */ /* 0x000f280000100800 */
[----:B------:R2:W4:Y:S02]  /*227f0*/  @!P1 LDG.E.U8 R39, desc[UR6][R30.64] ;  /* 0x000000061e279981 */ /* 0x000524000c1e1100 */
        /* <DEDUP_REMOVED lines=9> */
[----:B------:R-:W-:Y:S02]  /*22890*/  PRMT R43, RZ, 0x7610, R43 ;  /* 0x00007610ff2b7816 */ /* 0x000fe4000000002b */
[----:B------:R-:W-:-:S04]  /*228a0*/  PRMT R45, RZ, 0x7610, R45 ;  /* 0x00007610ff2d7816 */ /* 0x000fc8000000002d */
[----:B------:R0:W3:Y:S01]  /*228b0*/  @!P1 LDG.E.U8 R43, desc[UR6][R30.64] ;  /* 0x000000061e2b9981 */ /* 0x0000e2000c1e1100 */
[----:B------:R-:W-:Y:S01]  /*228c0*/  PRMT R47, RZ, 0x7610, R47 ;  /* 0x00007610ff2f7816 */ /* 0x000fe2000000002f */
[----:B0-----:R-:W-:Y:S02]  /*228d0*/  @!P0 IMAD.MOV.U32 R30, RZ, RZ, R16 ;  /* 0x000000ffff1e8224 */ /* 0x001fe400078e0010 */
[----:B------:R-:W-:-:S05]  /*228e0*/  @!P0 IMAD.MOV.U32 R31, RZ, RZ, R17 ;  /* 0x000000ffff1f8224 */ /* 0x000fca00078e0011 */
        /* <DEDUP_REMOVED lines=10> */
[----:B----4-:R-:W-:Y:S02]  /*22990*/  @!P1 IMAD.MOV.U32 R30, RZ, RZ, R10 ;  /* 0x000000ffff1e9224 */ /* 0x010fe400078e000a */
[----:B------:R-:W-:-:S05]  /*229a0*/  @!P1 IMAD.MOV.U32 R31, RZ, RZ, R11 ;  /* 0x000000ffff1f9224 */ /* 0x000fca00078e000b */
[----:B------:R0:W4:Y:S01]  /*229b0*/  @!P1 LDG.E.U8 R51, desc[UR6][R30.64] ;  /* 0x000000061e339981 */ /* 0x000122000c1e1100 */
[----:B------:R-:W-:Y:S01]  /*229c0*/  PRMT R55, RZ, 0x7610, R55 ;  /* 0x00007610ff377816 */ /* 0x000fe20000000037 */
[----:B0-----:R-:W-:Y:S02]  /*229d0*/  @!P0 IMAD.MOV.U32 R30, RZ, RZ, R8 ;  /* 0x000000ffff1e8224 */ /* 0x001fe400078e0008 */
[----:B------:R-:W-:-:S05]  /*229e0*/  @!P0 IMAD.MOV.U32 R31, RZ, RZ, R9 ;  /* 0x000000ffff1f8224 */ /* 0x000fca00078e0009 */
[----:B------:R0:W4:Y:S01]  /*229f0*/  @!P0 LDG.E.U8 R53, desc[UR6][R30.64] ;  /* 0x000000061e358981 */ /* 0x000122000c1e1100 */
[----:B------:R-:W-:Y:S01]  /*22a00*/  PRMT R56, RZ, 0x7610, R56 ;  /* 0x00007610ff387816 */ /* 0x000fe20000000038 */
[----:B0-----:R-:W-:Y:S02]  /*22a10*/  @!P1 IMAD.MOV.U32 R30, RZ, RZ, R6 ;  /* 0x000000ffff1e9224 */ /* 0x001fe400078e0006 */
[----:B------:R-:W-:-:S05]  /*22a20*/  @!P1 IMAD.MOV.U32 R31, RZ, RZ, R7 ;  /* 0x000000ffff1f9224 */ /* 0x000fca00078e0007 */
[----:B------:R2:W4:Y:S02]  /*22a30*/  @!P1 LDG.E.U8 R55, desc[UR6][R30.64] ;  /* 0x000000061e379981 */ /* 0x000524000c1e1100 */
[----:B--2---:R-:W-:Y:S02]  /*22a40*/  @!P0 IMAD.MOV.U32 R31, RZ, RZ, R5 ;  /* 0x000000ffff1f8224 */ /* 0x004fe400078e0005 */
[----:B------:R-:W-:Y:S02]  /*22a50*/  @!P0 IMAD.MOV.U32 R30, RZ, RZ, R4 ;  /* 0x000000ffff1e8224 */ /* 0x000fe400078e0004 */
[----:B------:R-:W-:Y:S04]  /*22a60*/  LDS.U8 R4, [R0+UR4+0x8] ;  /* 0x0000080400047984 */ /* 0x000fe80008000000 */
[----:B------:R3:W2:Y:S02]  /*22a70*/  @!P0 LDG.E.U8 R56, desc[UR6][R30.64] ;  /* 0x000000061e388981 */ /* 0x0006a4000c1e1100 */
[----:B---3--:R-:W-:-:S02]  /*22a80*/  @!P1 IMAD.MOV.U32 R31, RZ, RZ, R3 ;  /* 0x000000ffff1f9224 */ /* 0x008fc400078e0003 */
[----:B------:R-:W0:Y:S01]  /*22a90*/  LDS.U8 R3, [R0+UR4+0x88] ;  /* 0x0000880400037984 */ /* 0x000e220008000000 */
[----:B------:R-:W-:-:S03]  /*22aa0*/  @!P1 IMAD.MOV.U32 R30, RZ, RZ, R2 ;  /* 0x000000ffff1e9224 */ /* 0x000fc600078e0002 */
[----:B------:R-:W1:Y:S04]  /*22ab0*/  LDS.U8 R2, [R0+UR4+0xc8] ;  /* 0x0000c80400027984 */ /* 0x000e680008000000 */
[----:B0-----:R-:W-:Y:S04]  /*22ac0*/  STL [R1+0x7d4], R3 ;  /* 0x0007d40301007387 */ /* 0x001fe80000100800 */
[----:B------:R-:W0:Y:S04]  /*22ad0*/  LDS.U8 R3, [R0+UR4+0x48] ;  /* 0x0000480400037984 */ /* 0x000e280008000000 */
[----:B-1----:R-:W-:Y:S04]  /*22ae0*/  STL [R1+0x7d0], R2 ;  /* 0x0007d00201007387 */ /* 0x002fe80000100800 */
[----:B------:R-:W1:Y:S04]  /*22af0*/  LDS.U8 R2, [R0+UR4+0x80] ;  /* 0x0000800400027984 */ /* 0x000e680008000000 */
[----:B------:R-:W-:Y:S04]  /*22b00*/  STL [R1+0x4dc], R4 ;  /* 0x0004dc0401007387 */ /* 0x000fe80000100800 */
[----:B------:R-:W3:Y:S04]  /*22b10*/  LDS.U8 R4, [R0+UR4+0xc0] ;  /* 0x0000c00400047984 */ /* 0x000ee80008000000 */
[----:B0-----:R-:W-:Y:S04]  /*22b20*/  STL [R1+0x4d8], R3 ;  /* 0x0004d80301007387 */ /* 0x001fe80000100800 */
[----:B------:R-:W0:Y:S04]  /*22b30*/  LDS.U8 R3, [R0+UR4+0x400] ;  /* 0x0004000400037984 */ /* 0x000e280008000000 */
[----:B-1----:R-:W-:Y:S04]  /*22b40*/  STL [R1+0x7dc], R2 ;  /* 0x0007dc0201007387 */ /* 0x002fe80000100800 */
[----:B------:R-:W1:Y:S04]  /*22b50*/  LDS.U8 R2, [R0+UR4+0x440] ;  /* 0x0004400400027984 */ /* 0x000e680008000000 */
[----:B---3--:R-:W-:Y:S04]  /*22b60*/  STL [R1+0x7d8], R4 ;  /* 0x0007d80401007387 */ /* 0x008fe80000100800 */
        /* <DEDUP_REMOVED lines=39> */
[----:B-1----:R1:W-:Y:S04]  /*22de0*/  STL [R1+0x14dc], R2 ;  /* 0x0014dc0201007387 */ /* 0x0023e80000100800 */
[----:B---3--:R-:W-:Y:S04]  /*22df0*/  STL [R1+0x870], R4 ;  /* 0x0008700401007387 */ /* 0x008fe80000100800 */
[----:B------:R-:W3:Y:S01]  /*22e00*/  LDS.U8 R4, [R0+UR4+0xc80] ;  /* 0x000c800400047984 */ /* 0x000ee20008000000 */
[----:B------:R-:W-:-:S02]  /*22e10*/  PRMT R57, RZ, 0x7610, R57 ;  /* 0x00007610ff397816 */ /* 0x000fc40000000039 */
[----:B-1----:R-:W-:-:S04]  /*22e20*/  LOP3.LUT R2, R0, 0x10, RZ, 0x3c, !PT ;  /* 0x0000001000027812 */ /* 0x002fc800078e3cff */
[----:B------:R1:W2:Y:S04]  /*22e30*/  @!P1 LDG.E.U8 R57, desc[UR6][R30.64] ;  /* 0x000000061e399981 */ /* 0x0002a8000c1e1100 */
[----:B-1----:R-:W-:Y:S04]  /*22e40*/  LDS.U8 R31, [R0+UR4] ;  /* 0x00000004001f7984 */ /* 0x002fe80008000000 */
[----:B------:R-:W-:Y:S04]  /*22e50*/  LDS.U8 R30, [R0+UR4+0x40] ;  /* 0x00004004001e7984 */ /* 0x000fe80008000000 */
[----:B0-----:R-:W-:Y:S04]  /*22e60*/  STL [R1+0x86c], R3 ;  /* 0x00086c0301007387 */ /* 0x001fe80000100800 */
[----:B------:R-:W0:Y:S04]  /*22e70*/  LDS.U8 R3, [R0+UR4+0xcc0] ;  /* 0x000cc00400037984 */ /* 0x000e280008000000 */
[----:B------:R-:W-:Y:S04]  /*22e80*/  STL [R1+0x1590], R0 ;  /* 0x0015900001007387 */ /* 0x000fe80000100800 */
[----:B------:R-:W-:Y:S04]  /*22e90*/  LDS.U8 R0, [R2+UR4+0x88] ;  /* 0x0000880402007984 */ /* 0x000fe80008000000 */
[----:B---3--:R-:W-:Y:S04]  /*22ea0*/  STL [R1+0x14e8], R4 ;  /* 0x0014e80401007387 */ /* 0x008fe80000100800 */
[----:B------:R-:W1:Y:S04]  /*22eb0*/  LDS.U8 R4, [R2+UR4] ;  /* 0x0000000402047984 */ /* 0x000e680008000000 */
[----:B0-----:R-:W-:Y:S04]  /*22ec0*/  STL [R1+0x14e4], R3 ;  /* 0x0014e40301007387 */ /* 0x001fe80000100800 */
[----:B------:R-:W0:Y:S04]  /*22ed0*/  LDS.U8 R3, [R2+UR4+0x40] ;  /* 0x0000400402037984 */ /* 0x000e280008000000 */
[----:B-1----:R-:W-:Y:S04]  /*22ee0*/  STL [R1+0x75c], R4 ;  /* 0x00075c0401007387 */ /* 0x002fe80000100800 */
[----:B------:R-:W1:Y:S04]  /*22ef0*/  LDS.U8 R4, [R2+UR4+0xc8] ;  /* 0x0000c80402047984 */ /* 0x000e680008000000 */
[----:B0-----:R-:W-:Y:S04]  /*22f00*/  STL [R1+0x758], R3 ;  /* 0x0007580301007387 */ /* 0x001fe80000100800 */
[----:B------:R-:W0:Y:S04]  /*22f10*/  LDS.U8 R3, [R2+UR4+0x8] ;  /* 0x0000080402037984 */ /* 0x000e280008000000 */
[----:B------:R-:W-:Y:S04]  /*22f20*/  STL [R1+0x7f4], R0 ;  /* 0x0007f40001007387 */ /* 0x000fe80000100800 */
[----:B------:R-:W3:Y:S04]  /*22f30*/  LDS.U8 R0, [R2+UR4+0x48] ;  /* 0x0000480402007984 */ /* 0x000ee80008000000 */
[----:B-1----:R-:W-:Y:S04]  /*22f40*/  STL [R1+0x7f0], R4 ;  /* 0x0007f00401007387 */ /* 0x002fe80000100800 */
[----:B------:R-:W1:Y:S04]  /*22f50*/  LDS.U8 R4, [R2+UR4+0x80] ;  /* 0x0000800402047984 */ /* 0x000e680008000000 */
[----:B0-----:R-:W-:Y:S04]  /*22f60*/  STL [R1+0x764], R3 ;  /* 0x0007640301007387 */ /* 0x001fe80000100800 */
[----:B------:R-:W0:Y:S04]  /*22f70*/  LDS.U8 R3, [R2+UR4+0xc0] ;  /* 0x0000c00402037984 */ /* 0x000e280008000000 */
[----:B---3--:R-:W-:Y:S04]  /*22f80*/  STL [R1+0x760], R0 ;  /* 0x0007600001007387 */ /* 0x008fe80000100800 */
        /* <DEDUP_REMOVED lines=28> */
[----:B---3--:R-:W-:Y:S04]  /*23150*/  STL [R1+0x880], R0 ;  /* 0x0008800001007387 */ /* 0x008fe80000100800 */
[----:B------:R-:W0:Y:S04]  /*23160*/  LDS.U8 R3, [R2+UR4+0x880] ;  /* 0x0008800402037984 */ /* 0x000e280008000000 */
[----:B------:R-:W3:Y:S04]  /*23170*/  LDS.U8 R0, [R2+UR4+0x8c0] ;  /* 0x0008c00402007984 */ /* 0x000ee80008000000 */
[----:B-1----:R-:W-:Y:S04]  /*23180*/  STL [R1+0x87c], R4 ;  /* 0x00087c0401007387 */ /* 0x002fe80000100800 */
[----:B------:R-:W-:Y:S04]  /*23190*/  LDS.U8 R4, [R2+UR4+0xcc8] ;  /* 0x000cc80402047984 */ /* 0x000fe80008000000 */
[----:B0-----:R-:W-:Y:S04]  /*231a0*/  STL [R1+0x14f8], R3 ;  /* 0x0014f80301007387 */ /* 0x001fe80000100800 */
[----:B---3--:R-:W-:Y:S04]  /*231b0*/  STL [R1+0x14f4], R0 ;  /* 0x0014f40001007387 */ /* 0x008fe80000100800 */
[----:B------:R-:W0:Y:S04]  /*231c0*/  LDS.U8 R3, [R2+UR4+0xc00] ;  /* 0x000c000402037984 */ /* 0x000e280008000000 */
[----:B------:R-:W1:Y:S01]  /*231d0*/  LDS.U8 R0, [R2+UR4+0xc40] ;  /* 0x000c400402007984 */ /* 0x000e620008000000 */
[----:B------:R-:W3:Y:S03]  /*231e0*/  S2R R60, SR_TID.X ;  /* 0x00000000003c7919 */ /* 0x000ee60000002100 */
[----:B0-----:R-:W-:Y:S04]  /*231f0*/  STL [R1+0x888], R3 ;  /* 0x0008880301007387 */ /* 0x001fe80000100800 */
[----:B-1----:R-:W-:Y:S04]  /*23200*/  STL [R1+0x884], R0 ;  /* 0x0008840001007387 */ /* 0x002fe80000100800 */
[----:B------:R-:W0:Y:S04]  /*23210*/  LDS.U8 R0, [R2+UR4+0xc88] ;  /* 0x000c880402007984 */ /* 0x000e280008000000 */
[----:B------:R-:W1:Y:S01]  /*23220*/  LDS.U8 R3, [R2+UR4+0xc08] ;  /* 0x000c080402037984 */ /* 0x000e620008000000 */
[----:B---3--:R-:W-:-:S02]  /*23230*/  LOP3.LUT R61, R60, 0x3, RZ, 0xc0, !PT ;  /* 0x000000033c3d7812 */ /* 0x008fc400078ec0ff */
[----:B------:R-:W-:-:S03]  /*23240*/  SHF.R.U32.HI R60, RZ, 0x2, R60 ;  /* 0x00000002ff3c7819 */ /* 0x000fc6000001163c */
[----:B------:R-:W-:Y:S01]  /*23250*/  IMAD R61, R61, 0x110, RZ ;  /* 0x000001103d3d7824 */ /* 0x000fe200078e02ff */
[----:B------:R-:W-:Y:S01]  /*23260*/  SGXT.U32 R60, R60, 0x3 ;  /* 0x000000033c3c781a */ /* 0x000fe20000000000 */
[----:B0-----:R0:W-:Y:S04]  /*23270*/  STL [R1+0x1500], R0 ;  /* 0x0015000001007387 */ /* 0x0011e80000100800 */
[----:B------:R-:W-:Y:S04]  /*23280*/  STL [R1+0x14fc], R4 ;  /* 0x0014fc0401007387 */ /* 0x000fe80000100800 */
[----:B------:R-:W3:Y:S04]  /*23290*/  LDS.U8 R4, [R2+UR4+0xc48] ;  /* 0x000c480402047984 */ /* 0x000ee80008000000 */
[----:B-1----:R-:W-:Y:S04]  /*232a0*/  STL [R1+0x890], R3 ;  /* 0x0008900301007387 */ /* 0x002fe80000100800 */
[----:B------:R-:W1:Y:S04]  /*232b0*/  LDS.U8 R3, [R2+UR4+0xc80] ;  /* 0x000c800402037984 */ /* 0x000e680008000000 */
[----:B------:R-:W4:Y:S01]  /*232c0*/  LDS.U8 R2, [R2+UR4+0xcc0] ;  /* 0x000cc00402027984 */ /* 0x000f220008000000 */
[----:B0-----:R-:W-:-:S04]  /*232d0*/  LOP3.LUT R0, R61, R60, RZ, 0xfc, !PT ;  /* 0x0000003c3d007212 */ /* 0x001fc800078efcff */
[----:B------:R-:W-:-:S05]  /*232e0*/  LOP3.LUT R0, R0, 0x20, RZ, 0x3c, !PT ;  /* 0x0000002000007812 */ /* 0x000fca00078e3cff */
[----:B------:R-:W-:Y:S04]  /*232f0*/  LDS.U8 R5, [R0+UR4+0xc48] ;  /* 0x000c480400057984 */ /* 0x000fe80008000000 */
[----:B---3--:R-:W-:Y:S04]  /*23300*/  STL [R1+0x88c], R4 ;  /* 0x00088c0401007387 */ /* 0x008fe80000100800 */
[----:B------:R-:W0:Y:S04]  /*23310*/  LDS.U8 R4, [R0+UR4] ;  /* 0x0000000400047984 */ /* 0x000e280008000000 */
[----:B-1----:R-:W-:Y:S04]  /*23320*/  STL [R1+0x1508], R3 ;  /* 0x0015080301007387 */ /* 0x002fe80000100800 */
[----:B------:R-:W1:Y:S04]  /*23330*/  LDS.U8 R3, [R0+UR4+0x40] ;  /* 0x0000400400037984 */ /* 0x000e680008000000 */
[----:B----4-:R-:W-:Y:S04]  /*23340*/  STL [R1+0x1504], R2 ;  /* 0x0015040201007387 */ /* 0x010fe80000100800 */
        /* <DEDUP_REMOVED lines=53> */
[----:B---3--:R3:W-:Y:S02]  /*236a0*/  STL [R1+0x1520], R2 ;  /* 0x0015200201007387 */ /* 0x0087e40000100800 */
[----:B---3--:R-:W-:-:S04]  /*236b0*/  LOP3.LUT R2, R61, R60, RZ, 0xfc, !PT ;  /* 0x0000003c3d027212 */ /* 0x008fc800078efcff */
[----:B------:R-:W-:Y:S01]  /*236c0*/  LOP3.LUT R2, R2, 0x30, RZ, 0x3c, !PT ;  /* 0x0000003002027812 */ /* 0x000fe200078e3cff */
[----:B0-----:R-:W-:Y:S04]  /*236d0*/  STL [R1+0x151c], R4 ;  /* 0x00151c0401007387 */ /* 0x001fe80000100800 */
[----:B------:R-:W0:Y:S04]  /*236e0*/  LDS.U8 R4, [R0+UR4+0xc80] ;  /* 0x000c800400047984 */ /* 0x000e280008000000 */
[----:B-1----:R-:W-:Y:S04]  /*236f0*/  STL [R1+0x14a8], R3 ;  /* 0x0014a80301007387 */ /* 0x002fe80000100800 */
[----:B------:R-:W1:Y:S04]  /*23700*/  LDS.U8 R3, [R0+UR4+0xcc0] ;  /* 0x000cc00400037984 */ /* 0x000e680008000000 */
[----:B------:R-:W3:Y:S04]  /*23710*/  LDS.U8 R0, [R2+UR4] ;  /* 0x0000000402007984 */ /* 0x000ee80008000000 */
[----:B------:R-:W-:Y:S04]  /*23720*/  STL [R1+0x14a4], R5 ;  /* 0x0014a40501007387 */ /* 0x000fe80000100800 */
[----:B------:R-:W-:Y:S04]  /*23730*/  LDS.U8 R5, [R2+UR4+0x4c0] ;  /* 0x0004c00402057984 */ /* 0x000fe80008000000 */
        /* <DEDUP_REMOVED lines=19> */
[----:B------:R-:W4:Y:S04]  /*23870*/  LDL.LU R48, [R1+0x724] ;  /* 0x0007240001307983 */ /* 0x000f280000300800 */
[----:B-1----:R-:W-:Y:S04]  /*23880*/  STL [R1+0x7c4], R3 ;  /* 0x0007c40301007387 */ /* 0x002fe80000100800 */
[----:B------:R-:W2:Y:S04]  /*23890*/  LDL.LU R50, [R1+0x720] ;  /* 0x0007200001327983 */ /* 0x000ea80000300800 */
[----:B---3--:R-:W-:Y:S04]  /*238a0*/  STL [R1+0x7c0], R0 ;  /* 0x0007c00001007387 */ /* 0x008fe80000100800 */
[----:B------:R-:W0:Y:S04]  /*238b0*/  LDS.U8 R0, [R2+UR4+0x488] ;  /* 0x0004880402007984 */ /* 0x000e280008000000 */
[----:B------:R-:W1:Y:S04]  /*238c0*/  LDS.U8 R3, [R2+UR4+0x4c8] ;  /* 0x0004c80402037984 */ /* 0x000e680008000000 */
[----:B------:R-:W3:Y:S04]  /*238d0*/  LDL.LU R52, [R1+0x71c] ;  /* 0x00071c0001347983 */ /* 0x000ee80000300800 */
[----:B------:R-:W3:Y:S04]  /*238e0*/  LDL.LU R54, [R1+0x718] ;  /* 0x0007180001367983 */ /* 0x000ee80000300800 */
[----:B------:R-:W3:Y:S04]  /*238f0*/  LDL.LU R59, [R1+0x704] ;  /* 0x00070400013b7983 */ /* 0x000ee80000300800 */
[----:B------:R-:W3:Y:S04]  /*23900*/  LDL.LU R60, [R1+0x700] ;  /* 0x00070000013c7983 */ /* 0x000ee80000300800 */
[----:B------:R-:W3:Y:S04]  /*23910*/  LDL.LU R61, [R1+0x6fc] ;  /* 0x0006fc00013d7983 */ /* 0x000ee80000300800 */
[----:B------:R-:W1:Y:S04]  /*23920*/  LDS.U8 R4, [R2+UR4+0x408] ;  /* 0x0004080402047984 */ /* 0x000e680008000000 */
[----:B0-----:R-:W-:Y:S04]  /*23930*/  STL [R1+0x844], R0 ;  /* 0x0008440001007387 */ /* 0x001fe80000100800 */
[----:B-1----:R-:W-:Y:S04]  /*23940*/  STL [R1+0x840], R3 ;  /* 0x0008400301007387 */ /* 0x002fe80000100800 */
[----:B------:R-:W0:Y:S04]  /*23950*/  LDS.U8 R3, [R2+UR4+0x480] ;  /* 0x0004800402037984 */ /* 0x000e280008000000 */
[----:B------:R-:W-:Y:S04]  /*23960*/  LDS.U8 R0, [R2+UR4+0x448] ;  /* 0x0004480402007984 */ /* 0x000fe80008000000 */
[----:B------:R-:W-:Y:S04]  /*23970*/  STL [R1+0x7cc], R4 ;  /* 0x0007cc0401007387 */ /* 0x000fe80000100800 */
[----:B------:R-:W1:Y:S04]  /*23980*/  LDS.U8 R4, [R2+UR4+0x800] ;  /* 0x0008000402047984 */ /* 0x000e680008000000 */
[----:B0-----:R-:W-:Y:S04]  /*23990*/  STL [R1+0x84c], R3 ;  /* 0x00084c0301007387 */ /* 0x001fe80000100800 */
[----:B------:R-:W0:Y:S04]  /*239a0*/  LDS.U8 R3, [R2+UR4+0x840] ;  /* 0x0008400402037984 */ /* 0x000e280008000000 */
[----:B------:R-:W-:Y:S04]  /*239b0*/  STL [R1+0x848], R5 ;  /* 0x0008480501007387 */ /* 0x000fe80000100800 */
[----:B------:R-:W0:Y:S04]  /*239c0*/  LDS.U8 R5, [R2+UR4+0x888] ;  /* 0x0008880402057984 */ /* 0x000e280008000000 */
[----:B-1----:R-:W-:Y:S04]  /*239d0*/  STL [R1+0x14b0], R4 ;  /* 0x0014b00401007387 */ /* 0x002fe80000100800 */
        /* <DEDUP_REMOVED lines=18> */
[----:B------:R-:W-:Y:S04]  /*23b00*/  LDS.U8 R4, [R2+UR4+0xc48] ;  /* 0x000c480402047984 */ /* 0x000fe80008000000 */
[----:B0-----:R-:W-:Y:S04]  /*23b10*/  STL [R1+0x1540], R3 ;  /* 0x0015400301007387 */ /* 0x001fe80000100800 */
[----:B------:R-:W0:Y:S04]  /*23b20*/  LDS.U8 R3, [R2+UR4+0xc08] ;  /* 0x000c080402037984 */ /* 0x000e280008000000 */
[----:B------:R-:W-:Y:S01]  /*23b30*/  STL [R1+0x153c], R5 ;  /* 0x00153c0501007387 */ /* 0x000fe20000100800 */
[----:B------:R-:W1:Y:S03]  /*23b40*/  S2R R58, SR_TID.X ;  /* 0x00000000003a7919 */ /* 0x000e660000002100 */
[----:B0-----:R-:W-:Y:S04]  /*23b50*/  STL [R1+0x14c8], R3 ;  /* 0x0014c80301007387 */ /* 0x001fe80000100800 */
[----:B------:R-:W0:Y:S04]  /*23b60*/  LDS.U8 R3, [R2+UR4+0xc80] ;  /* 0x000c800402037984 */ /* 0x000e280008000000 */
[----:B------:R-:W4:Y:S04]  /*23b70*/  LDS.U8 R2, [R2+UR4+0xcc0] ;  /* 0x000cc00402027984 */ /* 0x000f280008000000 */
[----:B------:R2:W-:Y:S01]  /*23b80*/  STL [R1+0x14c4], R4 ;  /* 0x0014c40401007387 */ /* 0x0005e20000100800 */
[----:B-1----:R-:W-:Y:S01]  /*23b90*/  LOP3.LUT R58, R58, 0x1f, RZ, 0xc0, !PT ;  /* 0x0000001f3a3a7812 */ /* 0x002fe200078ec0ff */
[----:B------:R-:W-:Y:S06]  /*23ba0*/  BAR.SYNC.DEFER_BLOCKING 0x0 ;  /* 0x0000000000007b1d */ /* 0x000fec0000010000 */
[----:B0-----:R0:W-:Y:S04]  /*23bb0*/  STL [R1+0x1548], R3 ;  /* 0x0015480301007387 */ /* 0x0011e80000100800 */
[----:B----4-:R1:W-:Y:S04]  /*23bc0*/  STL [R1+0x1544], R2 ;  /* 0x0015440201007387 */ /* 0x0103e80000100800 */
[----:B------:R-:W4:Y:S04]  /*23bd0*/  LDL.LU R17, [R1+0x6f8] ;  /* 0x0006f80001117983 */ /* 0x000f280000300800 */
        /* <DEDUP_REMOVED lines=12> */
[----:B--2---:R-:W2:Y:S04]  /*23ca0*/  LDL.LU R4, [R1+0x684] ;  /* 0x0006840001047983 */ /* 0x004ea80000300800 */
[----:B0-----:R-:W2:Y:S04]  /*23cb0*/  LDL.LU R3, [R1+0x680] ;  /* 0x0006800001037983 */ /* 0x001ea80000300800 */
        /* <DEDUP_REMOVED lines=8> */
[----:B------:R0:W-:Y:S04]  /*23d40*/  STS.U8 [R58+UR4], R48 ;  /* 0x000000303a007988 */ /* 0x0001e80008000004 */
[----:B------:R-:W2:Y:S04]  /*23d50*/  LDL.LU R46, [R1+0x63c] ;  /* 0x00063c00012e7983 */ /* 0x000ea80000300800 */
[----:B------:R1:W-:Y:S04]  /*23d60*/  STS.U8 [R58+UR4+0x20], R50 ;  /* 0x000020323a007988 */ /* 0x0003e80008000004 */
[----:B---3--:R3:W-:Y:S04]  /*23d70*/  STS.U8 [R58+UR4+0x40], R52 ;  /* 0x000040343a007988 */ /* 0x0087e80008000004 */
[----:B------:R3:W-:Y:S04]  /*23d80*/  STS.U8 [R58+UR4+0x60], R54 ;  /* 0x000060363a007988 */ /* 0x0007e80008000004 */
[----:B0-----:R-:W2:Y:S04]  /*23d90*/  LDL.LU R48, [R1+0x638] ;  /* 0x0006380001307983 */ /* 0x001ea80000300800 */
[----:B-1----:R-:W2:Y:S04]  /*23da0*/  LDL.LU R50, [R1+0x624] ;  /* 0x0006240001327983 */ /* 0x002ea80000300800 */
[----:B---3--:R-:W3:Y:S04]  /*23db0*/  LDL.LU R52, [R1+0x620] ;  /* 0x0006200001347983 */ /* 0x008ee80000300800 */
[----:B------:R-:W3:Y:S04]  /*23dc0*/  LDL.LU R54, [R1+0x61c] ;  /* 0x00061c0001367983 */ /* 0x000ee80000300800 */
[----:B------:R0:W-:Y:S04]  /*23dd0*/  STS.U8 [R58+UR4+0x120], R59 ;  /* 0x0001203b3a007988 */ /* 0x0001e80008000004 */
[----:B------:R1:W-:Y:S04]  /*23de0*/  STS.U8 [R58+UR4+0x100], R60 ;  /* 0x0001003c3a007988 */ /* 0x0003e80008000004 */
[----:B------:R1:W-:Y:S04]  /*23df0*/  STS.U8 [R58+UR4+0x160], R61 ;  /* 0x0001603d3a007988 */ /* 0x0003e80008000004 */
[----:B0-----:R-:W3:Y:S04]  /*23e00*/  LDL.LU R59, [R1+0x618] ;  /* 0x00061800013b7983 */ /* 0x001ee80000300800 */
[----:B-1----:R-:W3:Y:S04]  /*23e10*/  LDL.LU R60, [R1+0x604] ;  /* 0x00060400013c7983 */ /* 0x002ee80000300800 */
[----:B------:R-:W3:Y:S04]  /*23e20*/  LDL.LU R61, [R1+0x600] ;  /* 0x00060000013d7983 */ /* 0x000ee80000300800 */
[----:B----4-:R0:W-:Y:S04]  /*23e30*/  STS.U8 [R58+UR4+0x140], R17 ;  /* 0x000140113a007988 */ /* 0x0101e80008000004 */
[----:B------:R1:W-:Y:S04]  /*23e40*/  STS.U8 [R58+UR4+0x200], R16 ;  /* 0x000200103a007988 */ /* 0x0003e80008000004 */
[----:B------:R4:W-:Y:S04]  /*23e50*/  STS.U8 [R58+UR4+0x220], R15 ;  /* 0x0002200f3a007988 */ /* 0x0009e80008000004 */
[----:B------:R4:W-:Y:S04]  /*23e60*/  STS.U8 [R58+UR4+0x240], R14 ;  /* 0x0002400e3a007988 */ /* 0x0009e80008000004 */
[----:B------:R4:W-:Y:S04]  /*23e70*/  STS.U8 [R58+UR4+0x260], R13 ;  /* 0x0002600d3a007988 */ /* 0x0009e80008000004 */
[----:B------:R4:W-:Y:S04]  /*23e80*/  STS.U8 [R58+UR4+0x320], R12 ;  /* 0x0003200c3a007988 */ /* 0x0009e80008000004 */
[----:B0-----:R-:W3:Y:S04]  /*23e90*/  LDL.LU R17, [R1+0x5fc] ;  /* 0x0005fc0001117983 */ /* 0x001ee80000300800 */
[----:B-1----:R-:W3:Y:S04]  /*23ea0*/  LDL.LU R16, [R1+0x5f8] ;  /* 0x0005f80001107983 */ /* 0x002ee80000300800 */
[----:B----4-:R-:W4:Y:S04]  /*23eb0*/  LDL.LU R15, [R1+0x5e4] ;  /* 0x0005e400010f7983 */ /* 0x010f280000300800 */
[----:B------:R-:W4:Y:S04]  /*23ec0*/  LDL.LU R14, [R1+0x5e0] ;  /* 0x0005e000010e7983 */ /* 0x000f280000300800 */
[----:B------:R-:W4:Y:S04]  /*23ed0*/  LDL.LU R13, [R1+0x5dc] ;  /* 0x0005dc00010d7983 */ /* 0x000f280000300800 */
[----:B------:R0:W-:Y:S04]  /*23ee0*/  STS.U8 [R58+UR4+0x300], R11 ;  /* 0x0003000b3a007988 */ /* 0x0001e80008000004 */
[----:B------:R-:W4:Y:S04]  /*23ef0*/  LDL.LU R12, [R1+0x5d8] ;  /* 0x0005d800010c7983 */ /* 0x000f280000300800 */
[----:B------:R1:W-:Y:S04]  /*23f00*/  STS.U8 [R58+UR4+0x360], R10 ;  /* 0x0003600a3a007988 */ /* 0x0003e80008000004 */
[----:B------:R1:W-:Y:S04]  /*23f10*/  STS.U8 [R58+UR4+0x340], R9 ;  /* 0x000340093a007988 */ /* 0x0003e80008000004 */
[----:B------:R1:W-:Y:S04]  /*23f20*/  STS.U8 [R58+UR4+0x400], R8 ;  /* 0x000400083a007988 */ /* 0x0003e80008000004 */
[----:B------:R1:W-:Y:S04]  /*23f30*/  STS.U8 [R58+UR4+0x420], R7 ;  /* 0x000420073a007988 */ /* 0x0003e80008000004 */
[----:B------:R1:W-:Y:S04]  /*23f40*/  STS.U8 [R58+UR4+0x440], R6 ;  /* 0x000440063a007988 */ /* 0x0003e80008000004 */
[----:B0-----:R-:W4:Y:S04]  /*23f50*/  LDL.LU R11, [R1+0x5c4] ;  /* 0x0005c400010b7983 */ /* 0x001f280000300800 */
[----:B-1----:R-:W4:Y:S04]  /*23f60*/  LDL.LU R10, [R1+0x5c0] ;  /* 0x0005c000010a7983 */ /* 0x002f280000300800 */
[----:B------:R-:W4:Y:S04]  /*23f70*/  LDL.LU R9, [R1+0x5bc] ;  /* 0x0005bc0001097983 */ /* 0x000f280000300800 */
[----:B------:R-:W4:Y:S04]  /*23f80*/  LDL.LU R8, [R1+0x5b8] ;  /* 0x0005b80001087983 */ /* 0x000f280000300800 */
[----:B------:R-:W4:Y:S04]  /*23f90*/  LDL.LU R7, [R1+0x5a4] ;  /* 0x0005a40001077983 */ /* 0x000f280000300800 */
[----:B------:R0:W-:Y:S04]  /*23fa0*/  STS.U8 [R58+UR4+0x460], R5 ;  /* 0x000460053a007988 */ /* 0x0001e80008000004 */
[----:B------:R-:W4:Y:S04]  /*23fb0*/  LDL.LU R6, [R1+0x5a0] ;  /* 0x0005a00001067983 */ /* 0x000f280000300800 */
[----:B--2---:R1:W-:Y:S04]  /*23fc0*/  STS.U8 [R58+UR4+0x520], R4 ;  /* 0x000520043a007988 */ /* 0x0043e80008000004 */
[----:B------:R2:W-:Y:S04]  /*23fd0*/  STS.U8 [R58+UR4+0x500], R3 ;  /* 0x000500033a007988 */ /* 0x0005e80008000004 */
[----:B------:R2:W-:Y:S04]  /*23fe0*/  STS.U8 [R58+UR4+0x560], R2 ;  /* 0x000560023a007988 */ /* 0x0005e80008000004 */
[----:B------:R2:W-:Y:S04]  /*23ff0*/  STS.U8 [R58+UR4+0x540], R32 ;  /* 0x000540203a007988 */ /* 0x0005e80008000004 */
[----:B------:R2:W-:Y:S04]  /*24000*/  STS.U8 [R58+UR4+0x600], R34 ;  /* 0x000600223a007988 */ /* 0x0005e80008000004 */
[----:B0-----:R-:W4:Y:S04]  /*24010*/  LDL.LU R5, [R1+0x59c] ;  /* 0x00059c0001057983 */ /* 0x001f280000300800 */
[----:B-1----:R-:W4:Y:S04]  /*24020*/  LDL.LU R4, [R1+0x598] ;  /* 0x0005980001047983 */ /* 0x002f280000300800 */
[----:B--2---:R-:W2:Y:S04]  /*24030*/  LDL.LU R3, [R1+0x584] ;  /* 0x0005840001037983 */ /* 0x004ea80000300800 */
[----:B------:R-:W2:Y:S04]  /*24040*/  LDL.LU R2, [R1+0x580] ;  /* 0x0005800001027983 */ /* 0x000ea80000300800 */
[----:B------:R-:W2:Y:S04]  /*24050*/  LDL.LU R32, [R1+0x57c] ;  /* 0x00057c0001207983 */ /* 0x000ea80000300800 */
[----:B------:R0:W-:Y:S04]  /*24060*/  STS.U8 [R58+UR4+0x620], R36 ;  /* 0x000620243a007988 */ /* 0x0001e80008000004 */
[----:B------:R-:W2:Y:S04]  /*24070*/  LDL.LU R34, [R1+0x578] ;  /* 0x0005780001227983 */ /* 0x000ea80000300800 */
[----:B------:R1:W-:Y:S04]  /*24080*/  STS.U8 [R58+UR4+0x640], R38 ;  /* 0x000640263a007988 */ /* 0x0003e80008000004 */
[----:B------:R1:W-:Y:S04]  /*24090*/  STS.U8 [R58+UR4+0x660], R40 ;  /* 0x000660283a007988 */ /* 0x0003e80008000004 */
[----:B------:R1:W-:Y:S04]  /*240a0*/  STS.U8 [R58+UR4+0x720], R42 ;  /* 0x0007202a3a007988 */ /* 0x0003e80008000004 */
[----:B------:R1:W-:Y:S04]  /*240b0*/  STS.U8 [R58+UR4+0x700], R44 ;  /* 0x0007002c3a007988 */ /* 0x0003e80008000004 */
[----:B------:R1:W-:Y:S04]  /*240c0*/  STS.U8 [R58+UR4+0x760], R46 ;  /* 0x0007602e3a007988 */ /* 0x0003e80008000004 */
[----:B0-----:R-:W2:Y:S04]  /*240d0*/  LDL.LU R36, [R1+0x564] ;  /* 0x0005640001247983 */ /* 0x001ea80000300800 */
[----:B-1----:R-:W2:Y:S04]  /*240e0*/  LDL.LU R38, [R1+0x560] ;  /* 0x0005600001267983 */ /* 0x002ea80000300800 */
[----:B------:R-:W2:Y:S04]  /*240f0*/  LDL.LU R40, [R1+0x55c] ;  /* 0x00055c0001287983 */ /* 0x000ea80000300800 */
[----:B------:R-:W2:Y:S04]  /*24100*/  LDL.LU R42, [R1+0x558] ;  /* 0x00055800012a7983 */ /* 0x000ea80000300800 */
[----:B------:R-:W2:Y:S04]  /*24110*/  LDL.LU R44, [R1+0x544] ;  /* 0x00054400012c7983 */ /* 0x000ea80000300800 */
[----:B------:R0:W-:Y:S04]  /*24120*/  STS.U8 [R58+UR4+0x740], R48 ;  /* 0x000740303a007988 */ /* 0x0001e80008000004 */
        /* <DEDUP_REMOVED lines=14> */
[----:B------:R0:W-:Y:S04]  /*24210*/  STS.U8 [R58+UR4+0x960], R17 ;  /* 0x000960113a007988 */ /* 0x0001e80008000004 */
[----:B------:R1:W-:Y:S04]  /*24220*/  STS.U8 [R58+UR4+0x940], R16 ;  /* 0x000940103a007988 */ /* 0x0003e80008000004 */
[----:B----4-:R4:W-:Y:S04]  /*24230*/  STS.U8 [R58+UR4+0xa00], R15 ;  /* 0x000a000f3a007988 */ /* 0x0109e80008000004 */
        /* <DEDUP_REMOVED lines=22> */
[----:B------:R1:W-:Y:S04]  /*243a0*/  STS.U8 [R58+UR4+0xc60], R4 ;  /* 0x000c60043a007988 */ /* 0x0003e80008000004 */
[----:B--2---:R2:W-:Y:S04]  /*243b0*/  STS.U8 [R58+UR4+0xd20], R3 ;  /* 0x000d20033a007988 */ /* 0x0045e80008000004 */
        /* <DEDUP_REMOVED lines=34> */
[----:B------:R-:W3:Y:S04]  /*245e0*/  LDL.LU R61, [R1] ;  /* 0x00000000013d7983 */ /* 0x000ee80000300800 */
        /* <DEDUP_REMOVED lines=11> */
[----:B------:R-:W4:Y:S04]  /*246a0*/  LDL.LU R12, [R1+0x1c58] ;  /* 0x001c5800010c7983 */ /* 0x000f280000300800 */
[----:B------:R0:W-:Y:S04]  /*246b0*/  STS.U8 [R58+UR4+0x1260], R11 ;  /* 0x0012600b3a007988 */ /* 0x0001e80008000004 */
        /* <DEDUP_REMOVED lines=10> */
[----:B------:R-:W4:Y:S04]  /*24760*/  LDL.LU R6, [R1+0x1c40] ;  /* 0x001c400001067983 */ /* 0x000f280000300800 */
[----:B------:R0:W-:Y:S04]  /*24770*/  STS.U8 [R58+UR4+0x1420], R5 ;  /* 0x001420053a007988 */ /* 0x0001e80008000004 */
        /* <DEDUP_REMOVED lines=9> */
[----:B------:R-:W4:Y:S04]  /*24810*/  LDL.LU R32, [R1+0x1c2c] ;  /* 0x001c2c0001207983 */ /* 0x000f280000300800 */
[----:B------:R-:W2:Y:S04]  /*24820*/  LDL.LU R34, [R1+0x1c28] ;  /* 0x001c280001227983 */ /* 0x000ea80000300800 */
[----:B------:R0:W-:Y:S04]  /*24830*/  STS.U8 [R58+UR4+0x1540], R36 ;  /* 0x001540243a007988 */ /* 0x0001e80008000004 */
[----:B------:R1:W-:Y:S04]  /*24840*/  STS.U8 [R58+UR4+0x1600], R38 ;  /* 0x001600263a007988 */ /* 0x0003e80008000004 */
[----:B------:R1:W-:Y:S04]  /*24850*/  STS.U8 [R58+UR4+0x1620], R40 ;  /* 0x001620283a007988 */ /* 0x0003e80008000004 */
[----:B------:R1:W-:Y:S04]  /*24860*/  STS.U8 [R58+UR4+0x1640], R42 ;  /* 0x0016402a3a007988 */ /* 0x0003e80008000004 */
[----:B------:R1:W-:Y:S04]  /*24870*/  STS.U8 [R58+UR4+0x1660], R44 ;  /* 0x0016602c3a007988 */ /* 0x0003e80008000004 */
[----:B------:R1:W-:Y:S04]  /*24880*/  STS.U8 [R58+UR4+0x1720], R46 ;  /* 0x0017202e3a007988 */ /* 0x0003e80008000004 */
[----:B0-----:R-:W4:Y:S04]  /*24890*/  LDL.LU R36, [R1+0x1c24] ;  /* 0x001c240001247983 */ /* 0x001f280000300800 */
[----:B-1----:R-:W2:Y:S04]  /*248a0*/  LDL.LU R38, [R1+0x1c20] ;  /* 0x001c200001267983 */ /* 0x002ea80000300800 */
[----:B------:R-:W4:Y:S04]  /*248b0*/  LDL.LU R40, [R1+0x1c1c] ;  /* 0x001c1c0001287983 */ /* 0x000f280000300800 */
[----:B------:R-:W4:Y:S04]  /*248c0*/  LDL.LU R42, [R1+0x1c18] ;  /* 0x001c1800012a7983 */ /* 0x000f280000300800 */
[----:B------:R-:W4:Y:S04]  /*248d0*/  LDL.LU R44, [R1+0x1c14] ;  /* 0x001c1400012c7983 */ /* 0x000f280000300800 */
[----:B------:R-:W4:Y:S04]  /*248e0*/  LDL.LU R46, [R1+0x1c10] ;  /* 0x001c1000012e7983 */ /* 0x000f280000300800 */
[----:B------:R0:W-:Y:S04]  /*248f0*/  STS.U8 [R58+UR4+0x1700], R48 ;  /* 0x001700303a007988 */ /* 0x0001e80008000004 */
[----:B------:R1:W-:Y:S04]  /*24900*/  STS.U8 [R58+UR4+0x1760], R50 ;  /* 0x001760323a007988 */ /* 0x0003e80008000004 */
[----:B---3--:R3:W-:Y:S04]  /*24910*/  STS.U8 [R58+UR4+0x1740], R52 ;  /* 0x001740343a007988 */ /* 0x0087e80008000004 */
[----:B------:R3:W-:Y:S04]  /*24920*/  STS.U8 [R58+UR4+0x1800], R54 ;  /* 0x001800363a007988 */ /* 0x0007e80008000004 */
[----:B0-----:R-:W2:Y:S04]  /*24930*/  LDL.LU R48, [R1+0x1c0c] ;  /* 0x001c0c0001307983 */ /* 0x001ea80000300800 */
[----:B-1----:R-:W4:Y:S04]  /*24940*/  LDL.LU R50, [R1+0x1c08] ;  /* 0x001c080001327983 */ /* 0x002f280000300800 */
[----:B---3--:R-:W3:Y:S04]  /*24950*/  LDL.LU R52, [R1+0x1c04] ;  /* 0x001c040001347983 */ /* 0x008ee80000300800 */
[----:B------:R-:W2:Y:S04]  /*24960*/  LDL.LU R54, [R1+0x1c00] ;  /* 0x001c000001367983 */ /* 0x000ea80000300800 */
[----:B------:R0:W-:Y:S04]  /*24970*/  STS.U8 [R58+UR4+0x1820], R59 ;  /* 0x0018203b3a007988 */ /* 0x0001e80008000004 */
[----:B------:R1:W-:Y:S04]  /*24980*/  STS.U8 [R58+UR4+0x1840], R60 ;  /* 0x0018403c3a007988 */ /* 0x0003e80008000004 */
[----:B------:R1:W-:Y:S04]  /*24990*/  STS.U8 [R58+UR4+0x1860], R61 ;  /* 0x0018603d3a007988 */ /* 0x0003e80008000004 */
[----:B0-----:R-:W4:Y:S04]  /*249a0*/  LDL.LU R59, [R1+0x714] ;  /* 0x00071400013b7983 */ /* 0x001f280000300800 */
[----:B-1----:R-:W4:Y:S04]  /*249b0*/  LDL.LU R60, [R1+0x710] ;  /* 0x00071000013c7983 */ /* 0x002f280000300800 */
[----:B------:R-:W4:Y:S04]  /*249c0*/  LDL.LU R61, [R1+0x70c] ;  /* 0x00070c00013d7983 */ /* 0x000f280000300800 */
[----:B--2---:R-:W-:Y:S04]  /*249d0*/  STS.U8 [R58+UR4+0x1920], R54 ;  /* 0x001920363a007988 */ /* 0x004fe80008000004 */
[----:B---3--:R-:W-:Y:S04]  /*249e0*/  STS.U8 [R58+UR4+0x1900], R52 ;  /* 0x001900343a007988 */ /* 0x008fe80008000004 */
        /* <DEDUP_REMOVED lines=26> */
[----:B0-----:R-:W2:Y:S04]  /*24b90*/  LDL.LU R28, [R1+0x708] ;  /* 0x00070800011c7983 */ /* 0x001ea80000300800 */
[----:B------:R-:W3:Y:S04]  /*24ba0*/  LDL.LU R27, [R1+0x6f4] ;  /* 0x0006f400011b7983 */ /* 0x000ee80000300800 */
        /* <DEDUP_REMOVED lines=19> */
[----:B------:R-:W4:Y:S01]  /*24ce0*/  LDL.LU R36, [R1+0x654] ;  /* 0x0006540001247983 */ /* 0x000f220000300800 */
[----:B------:R-:W-:-:S03]  /*24cf0*/  LOP3.LUT R32, R58, 0x10, RZ, 0x3c, !PT ;  /* 0x000000103a207812 */ /* 0x000fc600078e3cff */
[----:B------:R-:W4:Y:S04]  /*24d00*/  LDL.LU R38, [R1+0x650] ;  /* 0x0006500001267983 */ /* 0x000f280000300800 */
[----:B------:R-:W4:Y:S04]  /*24d10*/  LDL.LU R48, [R1+0x64c] ;  /* 0x00064c0001307983 */ /* 0x000f280000300800 */
[----:B------:R-:W4:Y:S04]  /*24d20*/  LDL.LU R50, [R1+0x648] ;  /* 0x0006480001327983 */ /* 0x000f280000300800 */
[----:B------:R-:W4:Y:S04]  /*24d30*/  LDL.LU R52, [R1+0x634] ;  /* 0x0006340001347983 */ /* 0x000f280000300800 */
[----:B------:R-:W4:Y:S04]  /*24d40*/  LDL.LU R54, [R1+0x630] ;  /* 0x0006300001367983 */ /* 0x000f280000300800 */
[----:B------:R0:W-:Y:S04]  /*24d50*/  STS.U8 [R32+UR4+0x80], R59 ;  /* 0x0000803b20007988 */ /* 0x0001e80008000004 */
[----:B------:R-:W4:Y:S04]  /*24d60*/  LDL.LU R58, [R1+0x62c] ;  /* 0x00062c00013a7983 */ /* 0x000f280000300800 */
[----:B------:R1:W-:Y:S04]  /*24d70*/  STS.U8 [R32+UR4+0xa0], R60 ;  /* 0x0000a03c20007988 */ /* 0x0003e80008000004 */
[----:B------:R1:W-:Y:S04]  /*24d80*/  STS.U8 [R32+UR4+0xc0], R61 ;  /* 0x0000c03d20007988 */ /* 0x0003e80008000004 */
[----:B0-----:R-:W4:Y:S04]  /*24d90*/  LDL.LU R59, [R1+0x628] ;  /* 0x00062800013b7983 */ /* 0x001f280000300800 */
[----:B-1----:R-:W4:Y:S04]  /*24da0*/  LDL.LU R60, [R1+0x614] ;  /* 0x00061400013c7983 */ /* 0x002f280000300800 */
[----:B------:R-:W4:Y:S04]  /*24db0*/  LDL.LU R61, [R1+0x610] ;  /* 0x00061000013d7983 */ /* 0x000f280000300800 */
[----:B--2---:R0:W-:Y:S04]  /*24dc0*/  STS.U8 [R32+UR4+0xe0], R28 ;  /* 0x0000e01c20007988 */ /* 0x0041e80008000004 */
[----:B---3--:R1:W-:Y:S04]  /*24dd0*/  STS.U8 [R32+UR4+0x1a0], R27 ;  /* 0x0001a01b20007988 */ /* 0x0083e80008000004 */
[----:B----4-:R2:W-:Y:S04]  /*24de0*/  STS.U8 [R32+UR4+0x180], R26 ;  /* 0x0001801a20007988 */ /* 0x0105e80008000004 */
[----:B------:R3:W-:Y:S04]  /*24df0*/  STS.U8 [R32+UR4+0x1e0], R25 ;  /* 0x0001e01920007988 */ /* 0x0007e80008000004 */
[----:B------:R4:W-:Y:S04]  /*24e00*/  STS.U8 [R32+UR4+0x1c0], R24 ;  /* 0x0001c01820007988 */ /* 0x0009e80008000004 */
[----:B------:R4:W-:Y:S04]  /*24e10*/  STS.U8 [R32+UR4+0x280], R23 ;  /* 0x0002801720007988 */ /* 0x0009e80008000004 */
[----:B0-----:R-:W4:Y:S04]  /*24e20*/  LDL.LU R28, [R1+0x60c] ;  /* 0x00060c00011c7983 */ /* 0x001f280000300800 */
[----:B-1----:R-:W4:Y:S04]  /*24e30*/  LDL.LU R27, [R1+0x608] ;  /* 0x00060800011b7983 */ /* 0x002f280000300800 */
[----:B--2---:R-:W2:Y:S04]  /*24e40*/  LDL.LU R26, [R1+0x5f4] ;  /* 0x0005f400011a7983 */ /* 0x004ea80000300800 */
[----:B---3--:R-:W3:Y:S04]  /*24e50*/  LDL.LU R25, [R1+0x5f0] ;  /* 0x0005f00001197983 */ /* 0x008ee80000300800 */
[----:B----4-:R-:W4:Y:S04]  /*24e60*/  LDL.LU R24, [R1+0x5ec] ;  /* 0x0005ec0001187983 */ /* 0x010f280000300800 */
        /* <DEDUP_REMOVED lines=50> */
[----:B0-----:R-:W4:Y:S04]  /*25190*/  LDL.LU R61, [R1+0x514] ;  /* 0x00051400013d7983 */ /* 0x001f280000300800 */
[----:B------:R-:W-:Y:S04]  /*251a0*/  STS.U8 [R32+UR4+0x8c0], R28 ;  /* 0x0008c01c20007988 */ /* 0x000fe80008000004 */
[----:B------:R-:W-:Y:S04]  /*251b0*/  STS.U8 [R32+UR4+0x8e0], R27 ;  /* 0x0008e01b20007988 */ /* 0x000fe80008000004 */
        /* <DEDUP_REMOVED lines=27> */
[----:B------:R2:W-:Y:S04]  /*25370*/  STS.U8 [R32+UR4+0xfc0], R60 ;  /* 0x000fc03c20007988 */ /* 0x0005e80008000004 */
[----:B0-----:R-:W3:Y:S04]  /*25380*/  LDL.LU R58, [R1+0x510] ;  /* 0x00051000013a7983 */ /* 0x001ee80000300800 */
[----:B-1----:R-:W4:Y:S04]  /*25390*/  LDL.LU R59, [R1+0x50c] ;  /* 0x00050c00013b7983 */ /* 0x002f280000300800 */
[----:B------:R0:W-:Y:S04]  /*253a0*/  STS.U8 [R32+UR4+0x1080], R61 ;  /* 0x0010803d20007988 */ /* 0x0001e80008000004 */
[----:B--2---:R-:W2:Y:S04]  /*253b0*/  LDL.LU R60, [R1+0x500] ;  /* 0x00050000013c7983 */ /* 0x004ea80000300800 */
[----:B0-----:R-:W2:Y:S04]  /*253c0*/  LDL.LU R61, [R1+0x4e4] ;  /* 0x0004e400013d7983 */ /* 0x001ea80000300800 */
        /* <DEDUP_REMOVED lines=27> */
[----:B---3--:R0:W-:Y:S04]  /*25580*/  STS.U8 [R32+UR4+0x10a0], R58 ;  /* 0x0010a03a20007988 */ /* 0x0081e80008000004 */
[----:B----4-:R1:W-:Y:S04]  /*25590*/  STS.U8 [R32+UR4+0x10c0], R59 ;  /* 0x0010c03b20007988 */ /* 0x0103e80008000004 */
[----:B--2---:R2:W-:Y:S04]  /*255a0*/  STS.U8 [R32+UR4+0x10e0], R60 ;  /* 0x0010e03c20007988 */ /* 0x0045e80008000004 */
[----:B0-----:R-:W3:Y:S04]  /*255b0*/  LDL.LU R58, [R1+0x1bfc] ;  /* 0x001bfc00013a7983 */ /* 0x001ee80000300800 */
[----:B-1----:R-:W4:Y:S04]  /*255c0*/  LDL.LU R59, [R1+0x1bf8] ;  /* 0x001bf800013b7983 */ /* 0x002f280000300800 */
[----:B--2---:R-:W2:Y:S04]  /*255d0*/  LDL.LU R60, [R1+0x1bf4] ;  /* 0x001bf400013c7983 */ /* 0x004ea80000300800 */
[----:B------:R0:W-:Y:S04]  /*255e0*/  STS.U8 [R32+UR4+0x11a0], R61 ;  /* 0x0011a03d20007988 */ /* 0x0001e80008000004 */
[----:B------:R-:W-:Y:S04]  /*255f0*/  STS.U8 [R32+UR4+0x1180], R28 ;  /* 0x0011801c20007988 */ /* 0x000fe80008000004 */
[----:B0-----:R-:W3:Y:S04]  /*25600*/  LDL.LU R61, [R1+0x1bf0] ;  /* 0x001bf000013d7983 */ /* 0x001ee80000300800 */
        /* <DEDUP_REMOVED lines=19> */
[----:B------:R-:W-:Y:S04]  /*25740*/  STS.U8 [R32+UR4+0x16a0], R34 ;  /* 0x0016a02220007988 */ /* 0x000fe80008000004 */
[----:B------:R1:W-:Y:S04]  /*25750*/  STS.U8 [R32+UR4+0x16c0], R36 ;  /* 0x0016c02420007988 */ /* 0x0003e80008000004 */
[----:B0-----:R-:W4:Y:S04]  /*25760*/  LDL.LU R6, [R1+0x728] ;  /* 0x0007280001067983 */ /* 0x001f280000300800 */
[----:B-1----:R-:W4:Y:S04]  /*25770*/  LDL.LU R36, [R1+0x72c] ;  /* 0x00072c0001247983 */ /* 0x002f280000300800 */
[----:B------:R0:W-:Y:S04]  /*25780*/  STS.U8 [R32+UR4+0x16e0], R38 ;  /* 0x0016e02620007988 */ /* 0x0001e80008000004 */
[----:B------:R1:W-:Y:S04]  /*25790*/  STS.U8 [R32+UR4+0x17a0], R48 ;  /* 0x0017a03020007988 */ /* 0x0003e80008000004 */
[----:B------:R1:W-:Y:S04]  /*257a0*/  STS.U8 [R32+UR4+0x1780], R50 ;  /* 0x0017803220007988 */ /* 0x0003e80008000004 */
[----:B------:R1:W-:Y:S04]  /*257b0*/  STS.U8 [R32+UR4+0x17e0], R52 ;  /* 0x0017e03420007988 */ /* 0x0003e80008000004 */
[----:B------:R1:W-:Y:S04]  /*257c0*/  STS.U8 [R32+UR4+0x17c0], R54 ;  /* 0x0017c03620007988 */ /* 0x0003e80008000004 */
[----:B------:R-:W4:Y:S04]  /*257d0*/  LDL.LU R34, [R1+0x4dc] ;  /* 0x0004dc0001227983 */ /* 0x000f280000300800 */
[----:B0-----:R-:W4:Y:S04]  /*257e0*/  LDL.LU R38, [R1+0x4d8] ;  /* 0x0004d80001267983 */ /* 0x001f280000300800 */
[----:B-1----:R-:W4:Y:S04]  /*257f0*/  LDL.LU R48, [R1+0x4fc] ;  /* 0x0004fc0001307983 */ /* 0x002f280000300800 */
[----:B------:R-:W4:Y:S04]  /*25800*/  LDL.LU R50, [R1+0x4f4] ;  /* 0x0004f40001327983 */ /* 0x000f280000300800 */
[----:B------:R-:W4:Y:S01]  /*25810*/  LDL.LU R52, [R1+0x508] ;  /* 0x0005080001347983 */ /* 0x000f220000300800 */
[----:B------:R-:W0:Y:S02]  /*25820*/  S2R R54, SR_TID.X ;  /* 0x0000000000367919 */ /* 0x000e240000002100 */
[----:B0-----:R-:W-:-:S02]  /*25830*/  IMAD.SHL.U32 R18, R54, 0x40, RZ ;  /* 0x0000004036127824 */ /* 0x001fc400078e00ff */
[C---:B------:R-:W-:Y:S02]  /*25840*/  IMAD.SHL.U32 R8, R54.reuse, 0x8, RZ ;  /* 0x0000000836087824 */ /* 0x040fe400078e00ff */
[----:B------:R-:W-:Y:S02]  /*25850*/  IMAD.SHL.U32 R7, R54, 0x2, RZ ;  /* 0x0000000236077824 */ /* 0x000fe400078e00ff */
[----:B------:R-:W4:Y:S01]  /*25860*/  LDL.LU R54, [R1+0x504] ;  /* 0x0005040001367983 */ /* 0x000f220000300800 */
[----:B------:R-:W-:-:S04]  /*25870*/  LOP3.LUT R18, R18, 0x1c0, RZ, 0xc0, !PT ;  /* 0x000001c012127812 */ /* 0x000fc800078ec0ff */
[----:B------:R-:W-:-:S04]  /*25880*/  LOP3.LUT R18, R18, 0x30, R8, 0xf8, !PT ;  /* 0x0000003012127812 */ /* 0x000fc800078ef808 */
[----:B------:R-:W-:Y:S01]  /*25890*/  LOP3.LUT R18, R18, 0x30, R7, 0x78, !PT ;  /* 0x0000003012127812 */ /* 0x000fe200078e7807 */
[----:B---3--:R-:W-:Y:S04]  /*258a0*/  STS.U8 [R32+UR4+0x1880], R61 ;  /* 0x0018803d20007988 */ /* 0x008fe80008000004 */
[----:B--2---:R-:W-:Y:S04]  /*258b0*/  STS.U8 [R32+UR4+0x18a0], R60 ;  /* 0x0018a03c20007988 */ /* 0x004fe80008000004 */
[----:B----4-:R-:W-:Y:S04]  /*258c0*/  STS.U8 [R32+UR4+0x18c0], R59 ;  /* 0x0018c03b20007988 */ /* 0x010fe80008000004 */
        /* <DEDUP_REMOVED lines=28> */
[----:B------:R-:W-:Y:S01]  /*25a90*/  STS.U8 [R32+UR4+0x1fc0], R36 ;  /* 0x001fc02420007988 */ /* 0x000fe20008000004 */
[----:B------:R-:W-:Y:S06]  /*25aa0*/  BAR.SYNC.DEFER_BLOCKING 0x0 ;  /* 0x0000000000007b1d */ /* 0x000fec0000010000 */
[----:B------:R-:W1:Y:S04]  /*25ab0*/  LDSM.16.M88.4 R4, [R18+UR4] ;  /* 0x000000041204783b */ /* 0x000e680008000200 */
[----:B------:R-:W-:Y:S01]  /*25ac0*/  LDSM.16.M88.4 R8, [R18+UR4+0xc00] ;  /* 0x000c00041208783b */ /* 0x000fe20008000200 */
[----:B0-----:R-:W-:-:S03]  /*25ad0*/  IMAD R3, R50, 0x100, R48 ;  /* 0x0000010032037824 */ /* 0x001fc600078e0230 */
[----:B------:R-:W-:Y:S04]  /*25ae0*/  LDSM.16.M88.4 R48, [R18+UR4+0x1400] ;  /* 0x001400041230783b */ /* 0x000fe80008000200 */
[----:B------:R-:W-:Y:S04]  /*25af0*/  LDSM.16.M88.4 R56, [R18+UR4+0x1600] ;  /* 0x001600041238783b */ /* 0x000fe80008000200 */
[----:B-1----:R-:W-:Y:S01]  /*25b00*/  STL.64 [R1+0x640], R4 ;  /* 0x0006400401007387 */ /* 0x002fe20000100a00 */
[----:B------:R-:W-:-:S03]  /*25b10*/  IMAD.MOV.U32 R22, RZ, RZ, R4 ;  /* 0x000000ffff167224 */ /* 0x000fc600078e0004 */
[----:B------:R-:W-:Y:S01]  /*25b20*/  STL.64 [R1+0x648], R6 ;  /* 0x0006480601007387 */ /* 0x000fe20000100a00 */
[----:B------:R-:W-:-:S03]  /*25b30*/  IMAD.MOV.U32 R23, RZ, RZ, R5 ;  /* 0x000000ffff177224 */ /* 0x000fc600078e0005 */
[----:B------:R-:W0:Y:S04]  /*25b40*/  LDSM.16.M88.4 R4, [R18+UR4+0x200] ;  /* 0x000200041204783b */ /* 0x000e280008000200 */
[----:B0-----:R-:W-:Y:S01]  /*25b50*/  STL.64 [R1+0x650], R4 ;  /* 0x0006500401007387 */ /* 0x001fe20000100a00 */
        /* <DEDUP_REMOVED lines=19> */
[----:B0-----:R0:W-:Y:S04]  /*25c90*/  STL.64 [R1+0x690], R4 ;  /* 0x0006900401007387 */ /* 0x0011e80000100a00 */
[----:B------:R-:W-:Y:S04]  /*25ca0*/  STL.64 [R1+0x698], R6 ;  /* 0x0006980601007387 */ /* 0x000fe80000100a00 */
[----:B------:R-:W-:Y:S04]  /*25cb0*/  STL.64 [R1+0x6a0], R8 ;  /* 0x0006a00801007387 */ /* 0x000fe80000100a00 */
[----:B------:R-:W-:Y:S04]  /*25cc0*/  STL.64 [R1+0x6a8], R10 ;  /* 0x0006a80a01007387 */ /* 0x000fe80000100a00 */
[----:B------:R-:W2:Y:S04]  /*25cd0*/  LDL.LU.64 R12, [R1+0x3e0] ;  /* 0x0003e000010c7983 */ /* 0x000ea80000300a00 */
[----:B------:R-:W2:Y:S01]  /*25ce0*/  LDL.LU.64 R14, [R1+0x3e8] ;  /* 0x0003e800010e7983 */ /* 0x000ea20000300a00 */
[----:B------:R-:W-:-:S02]  /*25cf0*/  IMAD.MOV.U32 R36, RZ, RZ, R4 ;  /* 0x000000ffff247224 */ /* 0x000fc400078e0004 */
[----:B------:R-:W-:Y:S02]  /*25d00*/  IMAD.MOV.U32 R21, RZ, RZ, R9 ;  /* 0x000000ffff157224 */ /* 0x000fe400078e0009 */
[----:B0-----:R-:W-:Y:S02]  /*25d10*/  IMAD R4, R38, 0x100, R34 ;  /* 0x0000010026047824 */ /* 0x001fe400078e0222 */
[----:B------:R-:W-:Y:S02]  /*25d20*/  IMAD.MOV.U32 R38, RZ, RZ, R8 ;  /* 0x000000ffff267224 */ /* 0x000fe400078e0008 */
[----:B------:R-:W0:Y:S01]  /*25d30*/  LDSM.16.M88.4 R8, [R18+UR4+0xe00] ;  /* 0x000e00041208783b */ /* 0x000e220008000200 */
[----:B------:R-:W-:-:S03]  /*25d40*/  IMAD.MOV.U32 R37, RZ, RZ, R5 ;  /* 0x000000ffff257224 */ /* 0x000fc600078e0005 */
[----:B0-----:R-:W-:Y:S01]  /*25d50*/  STL.64 [R1+0x6b0], R8 ;  /* 0x0006b00801007387 */ /* 0x001fe20000100a00 */
[----:B------:R-:W-:-:S03]  /*25d60*/  IMAD.MOV.U32 R17, RZ, RZ, R8 ;  /* 0x000000ffff117224 */ /* 0x000fc600078e0008 */
[----:B------:R-:W-:Y:S01]  /*25d70*/  STL.64 [R1+0x6b8], R10 ;  /* 0x0006b80a01007387 */ /* 0x000fe20000100a00 */
[----:B------:R-:W-:-:S03]  /*25d80*/  IMAD.MOV.U32 R16, RZ, RZ, R9 ;  /* 0x000000ffff107224 */ /* 0x000fc600078e0009 */
[----:B------:R-:W0:Y:S01]  /*25d90*/  LDSM.16.M88.4 R8, [R18+UR4+0x1000] ;  /* 0x001000041208783b */ /* 0x000e220008000200 */
[----:B------:R-:W-:-:S03]  /*25da0*/  IMAD R5, R30, 0x100, R31 ;  /* 0x000001001e057824 */ /* 0x000fc600078e021f */
[----:B------:R-:W1:Y:S01]  /*25db0*/  LDSM.16.M88.4 R28, [R18+UR4+0x1200] ;  /* 0x00120004121c783b */ /* 0x000e620008000200 */
[----:B------:R-:W-:Y:S01]  /*25dc0*/  IMAD R2, R54, 0x100, R52 ;  /* 0x0000010036027824 */ /* 0x000fe200078e0234 */
[----:B------:R-:W-:Y:S02]  /*25dd0*/  F2FP.F16.E5M2.UNPACK_B R33, R4 ;  /* 0x00000004ff21723e */ /* 0x000fe400020004ff */
[----:B------:R-:W-:Y:S01]  /*25de0*/  F2FP.F16.E5M2.UNPACK_B R34, R3 ;  /* 0x00000003ff22723e */ /* 0x000fe200020004ff */
[----:B0-----:R0:W-:Y:S01]  /*25df0*/  STL.64 [R1+0x6c0], R8 ;  /* 0x0006c00801007387 */ /* 0x0011e20000100a00 */
[----:B------:R-:W-:-:S03]  /*25e00*/  IMAD.MOV.U32 R7, RZ, RZ, R8 ;  /* 0x000000ffff077224 */ /* 0x000fc600078e0008 */
[----:B------:R3:W-:Y:S01]  /*25e10*/  STL.64 [R1+0x6c8], R10 ;  /* 0x0006c80a01007387 */ /* 0x0007e20000100a00 */
[----:B------:R-:W-:-:S03]  /*25e20*/  IMAD.MOV.U32 R6, RZ, RZ, R9 ;  /* 0x000000ffff067224 */ /* 0x000fc600078e0009 */
[----:B0-----:R-:W4:Y:S04]  /*25e30*/  LDL.LU.64 R8, [R1+0x3f0] ;  /* 0x0003f00001087983 */ /* 0x001f280000300a00 */
[----:B---3--:R-:W4:Y:S01]  /*25e40*/  LDL.LU.64 R10, [R1+0x3f8] ;  /* 0x0003f800010a7983 */ /* 0x008f220000300a00 */
[----:B------:R-:W-:Y:S02]  /*25e50*/  F2FP.F16.E5M2.UNPACK_B R32, R5 ;  /* 0x00000005ff20723e */ /* 0x000fe400020004ff */
[----:B------:R-:W-:Y:S02]  /*25e60*/  F2FP.F16.E5M2.UNPACK_B R35, R2 ;  /* 0x00000002ff23723e */ /* 0x000fe400020004ff */
[----:B------:R-:W-:Y:S02]  /*25e70*/  F2FP.F16.E5M2.UNPACK_B R22, R22 ;  /* 0x00000016ff16723e */ /* 0x000fe400020004ff */
[----:B------:R-:W-:Y:S01]  /*25e80*/  F2FP.F16.E5M2.UNPACK_B R23, R23 ;  /* 0x00000017ff17723e */ /* 0x000fe200020004ff */
[----:B-1----:R-:W-:Y:S04]  /*25e90*/  STL.64 [R1+0x6d0], R28 ;  /* 0x0006d01c01007387 */ /* 0x002fe80000100a00 */
[----:B------:R-:W-:Y:S04]  /*25ea0*/  STL.64 [R1+0x6d8], R30 ;  /* 0x0006d81e01007387 */ /* 0x000fe80000100a00 */
[----:B------:R-:W3:Y:S04]  /*25eb0*/  LDL.LU.64 R52, [R1+0x440] ;  /* 0x0004400001347983 */ /* 0x000ee80000300a00 */
[----:B------:R-:W3:Y:S01]  /*25ec0*/  LDL.LU.64 R54, [R1+0x448] ;  /* 0x0004480001367983 */ /* 0x000ee20000300a00 */
[----:B--2---:R-:W-:-:S15]  /*25ed0*/  HMMA.16816.F32 R12, R32, R22, R12 ;  /* 0x00000016200c723c */ /* 0x004fde000000180c */
[----:B------:R-:W-:-:S08]  /*25ee0*/  NOP ;  /* 0x0000000000007918 */ /* 0x000fd00000000000 */
[----:B------:R-:W-:Y:S04]  /*25ef0*/  STL.64 [R1+0x1b18], R14 ;  /* 0x001b180e01007387 */ /* 0x000fe80000100a00 */
[----:B------:R0:W-:Y:S04]  /*25f00*/  STL.64 [R1+0x1b10], R12 ;  /* 0x001b100c01007387 */ /* 0x0001e80000100a00 */
[----:B------:R-:W-:Y:S04]  /*25f10*/  STL.64 [R1+0x6e0], R48 ;  /* 0x0006e03001007387 */ /* 0x000fe80000100a00 */
[----:B------:R-:W-:Y:S04]  /*25f20*/  STL.64 [R1+0x6e8], R50 ;  /* 0x0006e83201007387 */ /* 0x000fe80000100a00 */
[----:B0-----:R-:W2:Y:S04]  /*25f30*/  LDL.LU.64 R12, [R1+0x450] ;  /* 0x00045000010c7983 */ /* 0x001ea80000300a00 */
[----:B------:R-:W2:Y:S01]  /*25f40*/  LDL.LU.64 R14, [R1+0x458] ;  /* 0x00045800010e7983 */ /* 0x000ea20000300a00 */
[----:B------:R-:W-:-:S02]  /*25f50*/  IMAD.MOV.U32 R44, RZ, RZ, R28 ;  /* 0x000000ffff2c7224 */ /* 0x000fc400078e001c */
[----:B------:R-:W-:Y:S01]  /*25f60*/  IMAD.MOV.U32 R45, RZ, RZ, R29 ;  /* 0x000000ffff2d7224 */ /* 0x000fe200078e001d */
[----:B------:R-:W-:Y:S02]  /*25f70*/  F2FP.F16.E5M2.UNPACK_B R28, R27 ;  /* 0x0000001bff1c723e */ /* 0x000fe400020004ff */
[----:B------:R-:W-:Y:S02]  /*25f80*/  F2FP.F16.E5M2.UNPACK_B R29, R26 ;  /* 0x0000001aff1d723e */ /* 0x000fe400020004ff */
[----:B------:R-:W-:Y:S02]  /*25f90*/  F2FP.F16.E5M2.UNPACK_B R24, R24 ;  /* 0x00000018ff18723e */ /* 0x000fe400020004ff */
[----:B------:R-:W-:Y:S02]  /*25fa0*/  F2FP.F16.E5M2.UNPACK_B R25, R25 ;  /* 0x00000019ff19723e */ /* 0x000fe400020004ff */
[----:B------:R-:W-:Y:S02]  /*25fb0*/  F2FP.F16.E5M2.UNPACK_B R26, R20 ;  /* 0x00000014ff1a723e */ /* 0x000fe400020004ff */
[----:B------:R-:W-:Y:S01]  /*25fc0*/  F2FP.F16.E5M2.UNPACK_B R27, R19 ;  /* 0x00000013ff1b723e */ /* 0x000fe200020004ff */
[C---:B----4-:R-:W-:Y:S06]  /*25fd0*/  HMMA.16816.F32 R8, R32.reuse, R28, R8 ;  /* 0x0000001c2008723c */ /* 0x050fec0000001808 */
[----:B---3--:R-:W-:-:S15]  /*25fe0*/  HMMA.16816.F32 R52, R32, R24, R52 ;  /* 0x000000182034723c */ /* 0x008fde0000001834 */
[----:B------:R-:W-:-:S02]  /*25ff0*/  NOP ;  /* 0x0000000000007918 */ /* 0x000fc40000000000 */
[----:B------:R-:W-:Y:S04]  /*26000*/  STL.64 [R1+0x1b28], R10 ;  /* 0x001b280a01007387 */ /* 0x000fe80000100a00 */
[----:B------:R-:W-:Y:S04]  /*26010*/  STL.64 [R1+0x1b20], R8 ;  /* 0x001b200801007387 */ /* 0x000fe80000100a00 */
[----:B------:R-:W0:Y:S04]  /*26020*/  LDSM.16.M88.4 R8, [R18+UR4+0x1800] ;  /* 0x001800041208783b */ /* 0x000e280008000200 */
[----:B------:R-:W-:Y:S04]  /*26030*/  STL.64 [R1+0x6f0], R56 ;  /* 0x0006f03801007387 */ /* 0x000fe80000100a00 */
[----:B------:R-:W-:Y:S04]  /*26040*/  STL.64 [R1+0x6f8], R58 ;  /* 0x0006f83a01007387 */ /* 0x000fe80000100a00 */
[----:B------:R-:W-:Y:S04]  /*26050*/  STL [R1+0x1af4], R52 ;  /* 0x001af43401007387 */ /* 0x000fe80000100800 */
[----:B------:R-:W-:Y:S04]  /*26060*/  STL [R1+0x1af0], R53 ;  /* 0x001af03501007387 */ /* 0x000fe80000100800 */
[----:B------:R-:W-:Y:S04]  /*26070*/  STL [R1+0x1aec], R54 ;  /* 0x001aec3601007387 */ /* 0x000fe80000100800 */
[----:B------:R-:W-:Y:S04]  /*26080*/  STL [R1+0x1ae8], R55 ;  /* 0x001ae83701007387 */ /* 0x000fe80000100800 */
[----:B0-----:R-:W-:Y:S01]  /*26090*/  STL.64 [R1+0x700], R8 ;  /* 0x0007000801007387 */ /* 0x001fe20000100a00 */
[----:B------:R-:W-:-:S03]  /*260a0*/  IMAD.MOV.U32 R20, RZ, RZ, R8 ;  /* 0x000000ffff147224 */ /* 0x000fc600078e0008 */
[----:B------:R2:W-:Y:S01]  /*260b0*/  STL.64 [R1+0x708], R10 ;  /* 0x0007080a01007387 */ /* 0x0005e20000100a00 */
[----:B------:R-:W-:Y:S02]  /*260c0*/  IMAD.MOV.U32 R19, RZ, RZ, R9 ;  /* 0x000000ffff137224 */ /* 0x000fe400078e0009 */
[----:B--2---:R-:W-:-:S15]  /*260d0*/  HMMA.16816.F32 R8, R32, R26, R12 ;  /* 0x0000001a2008723c */ /* 0x004fde000000180c */
[----:B------:R-:W-:-:S08]  /*260e0*/  NOP ;  /* 0x0000000000007918 */ /* 0x000fd00000000000 */
[----:B------:R0:W-:Y:S01]  /*260f0*/  STL [R1+0x20], R8 ;  /* 0x0000200801007387 */ /* 0x0001e20000100800 */
[----:B------:R-:W-:Y:S02]  /*26100*/  IMAD.MOV.U32 R52, RZ, RZ, R9 ;  /* 0x000000ffff347224 */ /* 0x000fe400078e0009 */
[----:B------:R-:W-:Y:S02]  /*26110*/  IMAD.MOV.U32 R53, RZ, RZ, R10 ;  /* 0x000000ffff357224 */ /* 0x000fe400078e000a */
[----:B------:R-:W-:Y:S01]  /*26120*/  IMAD.MOV.U32 R54, RZ, RZ, R11 ;  /* 0x000000ffff367224 */ /* 0x000fe200078e000b */
[----:B0-----:R-:W2:Y:S04]  /*26130*/  LDL.LU.64 R8, [R1+0x460] ;  /* 0x0004600001087983 */ /* 0x001ea80000300a00 */
[----:B------:R-:W2:Y:S04]  /*26140*/  LDL.LU.64 R10, [R1+0x468] ;  /* 0x00046800010a7983 */ /* 0x000ea80000300a00 */
[----:B------:R-:W3:Y:S01]  /*26150*/  LDL.LU.64 R12, [R1+0xa0] ;  /* 0x0000a000010c7983 */ /* 0x000ee20000300a00 */
[----:B------:R-:W-:-:S03]  /*26160*/  F2FP.F16.E5M2.UNPACK_B R30, R40 ;  /* 0x00000028ff1e723e */ /* 0x000fc600020004ff */
[----:B------:R-:W3:Y:S04]  /*26170*/  LDL.LU.64 R14, [R1+0xa8] ;  /* 0x0000a800010e7983 */ /* 0x000ee80000300a00 */
[----:B------:R-:W-:Y:S04]  /*26180*/  STL.64 [R1+0x1bd8], R26 ;  /* 0x001bd81a01007387 */ /* 0x000fe80000100a00 */
[----:B------:R-:W0:Y:S04]  /*26190*/  LDSM.16.M88.4 R40, [R18+UR4+0x1a00] ;  /* 0x001a00041228783b */ /* 0x000e280008000200 */
[----:B------:R-:W-:Y:S04]  /*261a0*/  STL.64 [R1+0x1bd0], R24 ;  /* 0x001bd01801007387 */ /* 0x000fe80000100a00 */
[----:B------:R-:W1:Y:S01]  /*261b0*/  LDSM.16.M88.4 R24, [R18+UR4+0x1c00] ;  /* 0x001c00041218783b */ /* 0x000e620008000200 */
[----:B------:R-:W-:-:S03]  /*261c0*/  F2FP.F16.E5M2.UNPACK_B R31, R39 ;  /* 0x00000027ff1f723e */ /* 0x000fc600020004ff */
[----:B------:R-:W-:Y:S04]  /*261d0*/  STL [R1+0x1b00], R52 ;  /* 0x001b003401007387 */ /* 0x000fe80000100800 */
[----:B------:R-:W-:Y:S04]  /*261e0*/  STL [R1+0x1afc], R53 ;  /* 0x001afc3501007387 */ /* 0x000fe80000100800 */
[----:B------:R-:W-:Y:S04]  /*261f0*/  STL [R1+0x1af8], R54 ;  /* 0x001af83601007387 */ /* 0x000fe80000100800 */
[----:B0-----:R-:W-:Y:S04]  /*26200*/  STL.64 [R1+0x710], R40 ;  /* 0x0007102801007387 */ /* 0x001fe80000100a00 */
[----:B------:R-:W-:Y:S01]  /*26210*/  STL.64 [R1+0x718], R42 ;  /* 0x0007182a01007387 */ /* 0x000fe20000100a00 */
[----:B-1----:R-:W-:-:S03]  /*26220*/  IMAD.MOV.U32 R50, RZ, RZ, R24 ;  /* 0x000000ffff327224 */ /* 0x002fc600078e0018 */
[----:B------:R2:W-:Y:S01]  /*26230*/  STL.64 [R1+0x728], R26 ;  /* 0x0007281a01007387 */ /* 0x0005e20000100a00 */
[----:B------:R-:W-:Y:S02]  /*26240*/  IMAD.MOV.U32 R51, RZ, RZ, R25 ;  /* 0x000000ffff337224 */ /* 0x000fe400078e0019 */
[----:B--2---:R-:W-:Y:S01]  /*26250*/  HMMA.16816.F32 R24, R32, R30, R8 ;  /* 0x0000001e2018723c */ /* 0x004fe20000001808 */
[----:B------:R-:W2:Y:S04]  /*26260*/  LDL.LU.64 R8, [R1+0xc0] ;  /* 0x0000c00001087983 */ /* 0x000ea80000300a00 */
[----:B------:R-:W2:Y:S01]  /*26270*/  LDL.LU.64 R10, [R1+0xc8] ;  /* 0x0000c800010a7983 */ /* 0x000ea20000300a00 */
[----:B------:R-:W-:Y:S02]  /*26280*/  F2FP.F16.E5M2.UNPACK_B R36, R36 ;  /* 0x00000024ff24723e */ /* 0x000fe400020004ff */
[----:B------:R-:W-:-:S15]  /*26290*/  F2FP.F16.E5M2.UNPACK_B R37, R37 ;  /* 0x00000025ff25723e */ /* 0x000fde00020004ff */
[----:B------:R-:W-:Y:S04]  /*262a0*/  STL.64 [R1+0x50], R24 ;  /* 0x0000501801007387 */ /* 0x000fe80000100a00 */
[----:B------:R-:W-:Y:S04]  /*262b0*/  STL.64 [R1+0x58], R26 ;  /* 0x0000581a01007387 */ /* 0x000fe80000100a00 */
[----:B------:R-:W0:Y:S01]  /*262c0*/  LDSM.16.M88.4 R24, [R18+UR4+0x1e00] ;  /* 0x001e00041218783b */ /* 0x000e220008000200 */
[----:B---3--:R-:W-:Y:S01]  /*262d0*/  HMMA.16816.F32 R12, R32, R36, R12 ;  /* 0x00000024200c723c */ /* 0x008fe2000000180c */
[----:B------:R-:W-:-:S02]  /*262e0*/  F2FP.F16.E5M2.UNPACK_B R38, R38 ;  /* 0x00000026ff26723e */ /* 0x000fc400020004ff */
[----:B------:R-:W-:Y:S01]  /*262f0*/  F2FP.F16.E5M2.UNPACK_B R39, R21 ;  /* 0x00000015ff27723e */ /* 0x000fe200020004ff */
[----:B------:R-:W-:Y:S04]  /*26300*/  STL.64 [R1+0x1be8], R30 ;  /* 0x001be81e01007387 */ /* 0x000fe80000100a00 */
[----:B------:R-:W-:-:S15]  /*26310*/  STL.64 [R1+0x1be0], R28 ;  /* 0x001be01c01007387 */ /* 0x000fde0000100a00 */
[----:B------:R-:W-:-:S01]  /*26320*/  NOP ;  /* 0x0000000000007918 */ /* 0x000fc20000000000 */
[----:B------:R-:W-:Y:S02]  /*26330*/  IMAD.MOV.U32 R53, RZ, RZ, R12 ;  /* 0x000000ffff357224 */ /* 0x000fe400078e000c */
[----:B------:R-:W-:Y:S01]  /*26340*/  IMAD.MOV.U32 R54, RZ, RZ, R13 ;  /* 0x000000ffff367224 */ /* 0x000fe200078e000d */
[----:B0-----:R-:W-:Y:S04]  /*26350*/  STL.64 [R1+0x730], R24 ;  /* 0x0007301801007387 */ /* 0x001fe80000100a00 */
[----:B------:R-:W-:Y:S04]  /*26360*/  STL.64 [R1+0x738], R26 ;  /* 0x0007381a01007387 */ /* 0x000fe80000100a00 */
[----:B------:R0:W-:Y:S04]  /*26370*/  STL.64 [R1+0x78], R14 ;  /* 0x0000780e01007387 */ /* 0x0001e80000100a00 */
[----:B------:R-:W3:Y:S04]  /*26380*/  LDL.LU.64 R12, [R1+0x470] ;  /* 0x00047000010c7983 */ /* 0x000ee80000300a00 */
[----:B0-----:R-:W3:Y:S04]  /*26390*/  LDL.LU.64 R14, [R1+0x478] ;  /* 0x00047800010e7983 */ /* 0x001ee80000300a00 */
[----:B------:R-:W-:Y:S04]  /*263a0*/  STL [R1+0x1b08], R54 ;  /* 0x001b083601007387 */ /* 0x000fe80000100800 */
[----:B------:R-:W-:Y:S01]  /*263b0*/  STL [R1+0x1b04], R53 ;  /* 0x001b043501007387 */ /* 0x000fe20000100800 */
[----:B--2---:R-:W-:-:S15]  /*263c0*/  HMMA.16816.F32 R8, R32, R38, R8 ;  /* 0x000000262008723c */ /* 0x004fde0000001808 */
[----:B------:R-:W-:-:S08]  /*263d0*/  NOP ;  /* 0x0000000000007918 */ /* 0x000fd00000000000 */
[----:B------:R0:W-:Y:S04]  /*263e0*/  STL [R1+0xa4], R9 ;  /* 0x0000a40901007387 */ /* 0x0001e80000100800 */
[----:B------:R1:W-:Y:S01]  /*263f0*/  STL.64 [R1+0xa8], R10 ;  /* 0x0000a80a01007387 */ /* 0x0003e20000100a00 */
[----:B------:R-:W-:-:S03]  /*26400*/  IMAD.MOV.U32 R55, RZ, RZ, R8 ;  /* 0x000000ffff377224 */ /* 0x000fc600078e0008 */
[----:B0-----:R-:W2:Y:S04]  /*26410*/  LDL.LU.64 R8, [R1+0x480] ;  /* 0x0004800001087983 */ /* 0x001ea80000300a00 */
[----:B-1----:R-:W2:Y:S01]  /*26420*/  LDL.LU.64 R10, [R1+0x488] ;  /* 0x00048800010a7983 */ /* 0x002ea20000300a00 */
[----:B------:R-:W-:Y:S02]  /*26430*/  IMAD.MOV.U32 R3, RZ, RZ, R40 ;  /* 0x000000ffff037224 */ /* 0x000fe400078e0028 */
[----:B------:R-:W-:Y:S01]  /*26440*/  IMAD.MOV.U32 R2, RZ, RZ, R41 ;  /* 0x000000ffff027224 */ /* 0x000fe200078e0029 */
[----:B------:R-:W-:Y:S02]  /*26450*/  F2FP.F16.E5M2.UNPACK_B R40, R17 ;  /* 0x00000011ff28723e */ /* 0x000fe400020004ff */
[----:B------:R-:W-:Y:S01]  /*26460*/  F2FP.F16.E5M2.UNPACK_B R41, R16 ;  /* 0x00000010ff29723e */ /* 0x000fe200020004ff */
[----:B------:R-:W4:Y:S04]  /*26470*/  LDL.LU R60, [R1+0x75c] ;  /* 0x00075c00013c7983 */ /* 0x000f280000300800 */
[----:B------:R-:W4:Y:S04]  /*26480*/  LDL.LU R16, [R1+0x758] ;  /* 0x0007580001107983 */ /* 0x000f280000300800 */
[----:B------:R-:W4:Y:S04]  /*26490*/  LDL.LU R61, [R1+0x764] ;  /* 0x00076400013d7983 */ /* 0x000f280000300800 */
[----:B------:R-:W4:Y:S01]  /*264a0*/  LDL.LU R17, [R1+0x760] ;  /* 0x0007600001117983 */ /* 0x000f220000300800 */
[----:B------:R-:W-:-:S02]  /*264b0*/  F2FP.F16.E5M2.UNPACK_B R42, R7 ;  /* 0x00000007ff2a723e */ /* 0x000fc400020004ff */
[----:B------:R-:W-:Y:S01]  /*264c0*/  F2FP.F16.E5M2.UNPACK_B R43, R6 ;  /* 0x00000006ff2b723e */ /* 0x000fe200020004ff */
[----:B------:R-:W4:Y:S04]  /*264d0*/  LDL.LU R21, [R1+0x76c] ;  /* 0x00076c0001157983 */ /* 0x000f280000300800 */
[----:B------:R-:W4:Y:S04]  /*264e0*/  LDL.LU R18, [R1+0x768] ;  /* 0x0007680001127983 */ /* 0x000f280000300800 */
[----:B------:R-:W-:Y:S04]  /*264f0*/  STL [R1+0x1b0c], R55 ;  /* 0x001b0c3701007387 */ /* 0x000fe80000100800 */
[----:B------:R-:W4:Y:S04]  /*26500*/  LDL.LU R7, [R1+0x774] ;  /* 0x0007740001077983 */ /* 0x000f280000300800 */
[----:B------:R-:W4:Y:S01]  /*26510*/  LDL.LU R6, [R1+0x770] ;  /* 0x0007700001067983 */ /* 0x000f220000300800 */
[----:B---3--:R-:W-:-:S15]  /*26520*/  HMMA.16816.F32 R12, R32, R40, R12 ;  /* 0x00000028200c723c */ /* 0x008fde000000180c */
[----:B------:R-:W-:-:S08]  /*26530*/  NOP ;  /* 0x0000000000007918 */ /* 0x000fd00000000000 */
[----:B------:R0:W-:Y:S04]  /*26540*/  STL.64 [R1+0xc0], R12 ;  /* 0x0000c00c01007387 */ /* 0x0001e80000100a00 */
[----:B------:R1:W-:Y:S01]  /*26550*/  STL [R1+0xc8], R14 ;  /* 0x0000c80e01007387 */ /* 0x0003e20000100800 */
[----:B------:R-:W-:-:S03]  /*26560*/  IMAD.MOV.U32 R52, RZ, RZ, R15 ;  /* 0x000000ffff347224 */ /* 0x000fc600078e000f */
[----:B0-----:R-:W3:Y:S04]  /*26570*/  LDL.LU.64 R12, [R1+0x490] ;  /* 0x00049000010c7983 */ /* 0x001ee80000300a00 */
[----:B-1----:R-:W3:Y:S01]  /*26580*/  LDL.LU.64 R14, [R1+0x498] ;  /* 0x00049800010e7983 */ /* 0x002ee20000300a00 */
[----:B--2---:R-:W-:-:S15]  /*26590*/  HMMA.16816.F32 R8, R32, R42, R8 ;  /* 0x0000002a2008723c */ /* 0x004fde0000001808 */
[----:B------:R-:W-:-:S08]  /*265a0*/  NOP ;  /* 0x0000000000007918 */ /* 0x000fd00000000000 */
[----:B------:R0:W-:Y:S01]  /*265b0*/  STL [R1+0xf0], R8 ;  /* 0x0000f00801007387 */ /* 0x0001e20000100800 */
[----:B------:R-:W-:Y:S02]  /*265c0*/  IMAD.MOV.U32 R55, RZ, RZ, R9 ;  /* 0x000000ffff377224 */ /* 0x000fe400078e0009 */
[----:B------:R-:W-:Y:S02]  /*265d0*/  IMAD.MOV.U32 R54, RZ, RZ, R10 ;  /* 0x000000ffff367224 */ /* 0x000fe400078e000a */
[----:B------:R-:W-:Y:S01]  /*265e0*/  IMAD.MOV.U32 R53, RZ, RZ, R11 ;  /* 0x000000ffff357224 */ /* 0x000fe200078e000b */
[----:B0-----:R-:W2:Y:S04]  /*265f0*/  LDL.LU.64 R8, [R1+0x140] ;  /* 0x0001400001087983 */ /* 0x001ea80000300a00 */
[----:B------:R-:W2:Y:S01]  /*26600*/  LDL.LU.64 R10, [R1+0x148] ;  /* 0x00014800010a7983 */ /* 0x000ea20000300a00 */
[----:B------:R-:W-:-:S02]  /*26610*/  F2FP.F16.E5M2.UNPACK_B R44, R44 ;  /* 0x0000002cff2c723e */ /* 0x000fc400020004ff */
[----:B------:R-:W-:Y:S01]  /*26620*/  F2FP.F16.E5M2.UNPACK_B R45, R45 ;  /* 0x0000002dff2d723e */ /* 0x000fe200020004ff */
[----:B------:R-:W-:Y:S02]  /*26630*/  IMAD.MOV.U32 R4, RZ, RZ, R24 ;  /* 0x000000ffff047224 */ /* 0x000fe400078e0018 */
[----:B------:R-:W-:Y:S02]  /*26640*/  IMAD.MOV.U32 R5, RZ, RZ, R25 ;  /* 0x000000ffff057224 */ /* 0x000fe400078e0019 */
[----:B------:R-:W4:Y:S04]  /*26650*/  LDL.LU.64 R24, [R1+0x160] ;  /* 0x0001600001187983 */ /* 0x000f280000300a00 */
[----:B------:R-:W4:Y:S04]  /*26660*/  LDL.LU.64 R26, [R1+0x168] ;  /* 0x00016800011a7983 */ /* 0x000f280000300a00 */
[----:B------:R-:W-:Y:S04]  /*26670*/  STL.64 [R1+0x1bc8], R42 ;  /* 0x001bc82a01007387 */ /* 0x000fe80000100a00 */
[----:B------:R-:W-:Y:S04]  /*26680*/  STL.64 [R1+0x1bc0], R40 ;  /* 0x001bc02801007387 */ /* 0x000fe80000100a00 */
[----:B------:R-:W-:Y:S04]  /*26690*/  STL.64 [R1+0x1b38], R54 ;  /* 0x001b383601007387 */ /* 0x000fe80000100a00 */
[----:B------:R-:W-:Y:S01]  /*266a0*/  STL.64 [R1+0x1b30], R52 ;  /* 0x001b303401007387 */ /* 0x000fe20000100a00 */
[----:B------:R-:W-:-:S02]  /*266b0*/  IMAD.MOV.U32 R46, RZ, RZ, R48 ;  /* 0x000000ffff2e7224 */ /* 0x000fc400078e0030 */
[----:B------:R-:W-:-:S03]  /*266c0*/  IMAD.MOV.U32 R47, RZ, RZ, R49 ;  /* 0x000000ffff2f7224 */ /* 0x000fc600078e0031 */
[----:B------:R-:W-:Y:S02]  /*266d0*/  F2FP.F16.E5M2.UNPACK_B R46, R46 ;  /* 0x0000002eff2e723e */ /* 0x000fe400020004ff */
[----:B------:R-:W-:Y:S01]  /*266e0*/  F2FP.F16.E5M2.UNPACK_B R47, R47 ;  /* 0x0000002fff2f723e */ /* 0x000fe200020004ff */
[----:B---3--:R-:W-:Y:S01]  /*266f0*/  HMMA.16816.F32 R28, R32, R44, R12 ;  /* 0x0000002c201c723c */ /* 0x008fe2000000180c */
[----:B------:R-:W3:Y:S04]  /*26700*/  LDL.LU.64 R12, [R1+0x1a0] ;  /* 0x0001a000010c7983 */ /* 0x000ee80000300a00 */
[----:B------:R-:W3:-:S15]  /*26710*/  LDL.LU.64 R14, [R1+0x1a8] ;  /* 0x0001a800010e7983 */ /* 0x000ede0000300a00 */
[----:B------:R-:W-:-:S03]  /*26720*/  NOP ;  /* 0x0000000000007918 */ /* 0x000fc60000000000 */
[----:B------:R-:W-:Y:S04]  /*26730*/  STL.64 [R1+0x110], R28 ;  /* 0x0001101c01007387 */ /* 0x000fe80000100a00 */
[----:B------:R-:W-:Y:S04]  /*26740*/  STL.64 [R1+0x118], R30 ;  /* 0x0001181e01007387 */ /* 0x000fe80000100a00 */
[----:B------:R-:W-:Y:S04]  /*26750*/  STL.64 [R1+0x1bb8], R46 ;  /* 0x001bb82e01007387 */ /* 0x000fe80000100a00 */
[----:B------:R-:W-:Y:S01]  /*26760*/  STL.64 [R1+0x1bb0], R44 ;  /* 0x001bb02c01007387 */ /* 0x000fe20000100a00 */
[----:B--2---:R-:W-:-:S15]  /*26770*/  HMMA.16816.F32 R8, R32, R46, R8 ;  /* 0x0000002e2008723c */ /* 0x004fde0000001808 */
[----:B------:R-:W-:-:S08]  /*26780*/  NOP ;  /* 0x0000000000007918 */ /* 0x000fd00000000000 */
[----:B------:R0:W-:Y:S04]  /*26790*/  STL.64 [R1+0x140], R8 ;  /* 0x0001400801007387 */ /* 0x0001e80000100a00 */
[----:B------:R1:W-:Y:S04]  /*267a0*/  STL.64 [R1+0x148], R10 ;  /* 0x0001480a01007387 */ /* 0x0003e80000100a00 */
[----:B0-----:R-:W2:Y:S04]  /*267b0*/  LDL.LU.64 R8, [R1+0x4c0] ;  /* 0x0004c00001087983 */ /* 0x001ea80000300a00 */
[----:B-1----:R-:W2:Y:S01]  /*267c0*/  LDL.LU.64 R10, [R1+0x4c8] ;  /* 0x0004c800010a7983 */ /* 0x002ea20000300a00 */
[----:B------:R-:W-:-:S02]  /*267d0*/  IMAD.MOV.U32 R48, RZ, RZ, R56 ;  /* 0x000000ffff307224 */ /* 0x000fc400078e0038 */
[----:B------:R-:W-:Y:S02]  /*267e0*/  IMAD.MOV.U32 R49, RZ, RZ, R57 ;  /* 0x000000ffff317224 */ /* 0x000fe400078e0039 */
[----:B----4-:R-:W-:Y:S01]  /*267f0*/  IMAD R18, R18, 0x100, R21 ;  /* 0x0000010012127824 */ /* 0x010fe200078e0215 */
[----:B------:R-:W-:Y:S02]  /*26800*/  F2FP.F16.E5M2.UNPACK_B R20, R20 ;  /* 0x00000014ff14723e */ /* 0x000fe400020004ff */
[----:B------:R-:W-:Y:S02]  /*26810*/  F2FP.F16.E5M2.UNPACK_B R48, R48 ;  /* 0x00000030ff30723e */ /* 0x000fe400020004ff */
[----:B------:R-:W-:Y:S02]  /*26820*/  F2FP.F16.E5M2.UNPACK_B R49, R49 ;  /* 0x00000031ff31723e */ /* 0x000fe400020004ff */
[----:B------:R-:W-:-:S05]  /*26830*/  F2FP.F16.E5M2.UNPACK_B R21, R19 ;  /* 0x00000013ff15723e */ /* 0x000fca00020004ff */
[C---:B------:R-:W-:Y:S06]  /*26840*/  HMMA.16816.F32 R24, R32.reuse, R48, R24 ;  /* 0x000000302018723c */ /* 0x040fec0000001818 */
[----:B---3--:R-:W-:Y:S01]  /*26850*/  HMMA.16816.F32 R12, R32, R20, R12 ;  /* 0x00000014200c723c */ /* 0x008fe2000000180c */
[----:B------:R-:W-:Y:S01]  /*26860*/  IMAD R19, R6, 0x100, R7 ;  /* 0x0000010006137824 */ /* 0x000fe200078e0207 */
[----:B------:R-:W-:-:S15]  /*26870*/  F2FP.F16.E5M2.UNPACK_B R6, R3 ;  /* 0x00000003ff06723e */ /* 0x000fde00020004ff */
[----:B------:R0:W-:Y:S04]  /*26880*/  STL.64 [R1+0x160], R24 ;  /* 0x0001601801007387 */ /* 0x0001e80000100a00 */
[----:B------:R1:W-:Y:S04]  /*26890*/  STL.64 [R1+0x168], R26 ;  /* 0x0001681a01007387 */ /* 0x0003e80000100a00 */
[----:B------:R-:W-:Y:S04]  /*268a0*/  STL.64 [R1+0x1a0], R12 ;  /* 0x0001a00c01007387 */ /* 0x000fe80000100a00 */
[----:B------:R-:W-:Y:S04]  /*268b0*/  STL.64 [R1+0x1a8], R14 ;  /* 0x0001a80e01007387 */ /* 0x000fe80000100a00 */
[----:B------:R-:W-:Y:S04]  /*268c0*/  STL [R1+0x1ad0], R50 ;  /* 0x001ad03201007387 */ /* 0x000fe80000100800 */
[----:B------:R-:W-:Y:S04]  /*268d0*/  STL [R1+0x1ad4], R51 ;  /* 0x001ad43301007387 */ /* 0x000fe80000100800 */
[----:B------:R-:W3:Y:S04]  /*268e0*/  LDL.LU.64 R28, [R1+0x4b0] ;  /* 0x0004b000011c7983 */ /* 0x000ee80000300a00 */
[----:B------:R-:W3:Y:S01]  /*268f0*/  LDL.LU.64 R30, [R1+0x4b8] ;  /* 0x0004b800011e7983 */ /* 0x000ee20000300a00 */
[----:B------:R-:W-:-:S07]  /*26900*/  F2FP.F16.E5M2.UNPACK_B R7, R2 ;  /* 0x00000002ff07723e */ /* 0x000fce00020004ff */
[----:B--2---:R-:W-:-:S15]  /*26910*/  HMMA.16816.F32 R8, R32, R6, R8 ;  /* 0x000000062008723c */ /* 0x004fde0000001808 */
[----:B------:R-:W-:-:S08]  /*26920*/  NOP ;  /* 0x0000000000007918 */ /* 0x000fd00000000000 */
[----:B------:R2:W-:Y:S04]  /*26930*/  STL.64 [R1+0x3f0], R8 ;  /* 0x0003f00801007387 */ /* 0x0005e80000100a00 */
[----:B------:R4:W-:Y:S04]  /*26940*/  STL.64 [R1+0x3f8], R10 ;  /* 0x0003f80a01007387 */ /* 0x0009e80000100a00 */
[----:B0-----:R-:W3:Y:S04]  /*26950*/  LDL.LU.64 R24, [R1+0x4a0] ;  /* 0x0004a00001187983 */ /* 0x001ee80000300a00 */
[----:B-1----:R-:W3:Y:S01]  /*26960*/  LDL.LU.64 R26, [R1+0x4a8] ;  /* 0x0004a800011a7983 */ /* 0x002ee20000300a00 */
[----:B------:R-:W-:-:S02]  /*26970*/  F2FP.F16.E5M2.UNPACK_B R2, R50 ;  /* 0x00000032ff02723e */ /* 0x000fc400020004ff */
[----:B------:R-:W-:Y:S01]  /*26980*/  F2FP.F16.E5M2.UNPACK_B R3, R51 ;  /* 0x00000033ff03723e */ /* 0x000fe200020004ff */
[----:B--2---:R-:W2:Y:S04]  /*26990*/  LDL.LU.64 R8, [R1+0x370] ;  /* 0x0003700001087983 */ /* 0x004ea80000300a00 */
[----:B----4-:R-:W2:Y:S04]  /*269a0*/  LDL.LU.64 R10, [R1+0x378] ;  /* 0x00037800010a7983 */ /* 0x010ea80000300a00 */
[----:B------:R-:W4:Y:S04]  /*269b0*/  LDL.LU.64 R40, [R1+0x360] ;  /* 0x0003600001287983 */ /* 0x000f280000300a00 */
[----:B------:R-:W4:Y:S04]  /*269c0*/  LDL.LU.64 R42, [R1+0x368] ;  /* 0x00036800012a7983 */ /* 0x000f280000300a00 */
[----:B------:R-:W4:Y:S04]  /*269d0*/  LDL.LU.64 R52, [R1+0x350] ;  /* 0x0003500001347983 */ /* 0x000f280000300a00 */
[----:B------:R-:W4:Y:S04]  /*269e0*/  LDL.LU.64 R54, [R1+0x358] ;  /* 0x0003580001367983 */ /* 0x000f280000300a00 */
[----:B------:R-:W4:Y:S04]  /*269f0*/  LDL.LU.64 R44, [R1+0x340] ;  /* 0x00034000012c7983 */ /* 0x000f280000300a00 */
[----:B------:R-:W4:Y:S04]  /*26a00*/  LDL.LU.64 R46, [R1+0x348] ;  /* 0x00034800012e7983 */ /* 0x000f280000300a00 */
[----:B------:R-:W4:Y:S01]  /*26a10*/  LDL.LU R15, [R1+0x794] ;  /* 0x00079400010f7983 */ /* 0x000f220000300800 */
[----:B---3--:R-:W-:Y:S03]  /*26a20*/  HMMA.16816.F32 R28, R32, R2, R28 ;  /* 0x00000002201c723c */ /* 0x008fe6000000181c */
[----:B------:R-:W3:Y:S04]  /*26a30*/  LDL.LU R57, [R1+0x790] ;  /* 0x0007900001397983 */ /* 0x000ee80000300800 */
[----:B------:R-:W3:Y:S04]  /*26a40*/  LDL.LU R56, [R1+0x79c] ;  /* 0x00079c0001387983 */ /* 0x000ee80000300800 */
[----:B------:R-:W3:Y:S01]  /*26a50*/  LDL.LU R58, [R1+0x798] ;  /* 0x00079800013a7983 */ /* 0x000ee20000300800 */
[----:B------:R-:W-:-:S03]  /*26a60*/  IMAD R16, R16, 0x100, R60 ;  /* 0x0000010010107824 */ /* 0x000fc600078e023c */
[----:B------:R-:W3:Y:S04]  /*26a70*/  LDL.LU R59, [R1+0x7a4] ;  /* 0x0007a400013b7983 */ /* 0x000ee80000300800 */
[----:B------:R-:W3:Y:S01]  /*26a80*/  LDL.LU R60, [R1+0x7a0] ;  /* 0x0007a000013c7983 */ /* 0x000ee20000300800 */
[----:B------:R-:W-:-:S03]  /*26a90*/  F2FP.F16.E5M2.UNPACK_B R4, R4 ;  /* 0x00000004ff04723e */ /* 0x000fc600020004ff */
[----:B------:R-:W-:Y:S04]  /*26aa0*/  STL.64 [R1+0x3e0], R28 ;  /* 0x0003e01c01007387 */ /* 0x000fe80000100a00 */
[----:B------:R0:W-:Y:S04]  /*26ab0*/  STL.64 [R1+0x3e8], R30 ;  /* 0x0003e81e01007387 */ /* 0x0001e80000100a00 */
[----:B0-----:R-:W3:Y:S04]  /*26ac0*/  LDL.LU.64 R30, [R1+0x1be8] ;  /* 0x001be800011e7983 */ /* 0x001ee80000300a00 */
[----:B------:R-:W4:Y:S01]  /*26ad0*/  LDL.LU.64 R28, [R1+0x1be0] ;  /* 0x001be000011c7983 */ /* 0x000f220000300a00 */
[----:B------:R-:W-:Y:S01]  /*26ae0*/  F2FP.F16.E5M2.UNPACK_B R5, R5 ;  /* 0x00000005ff05723e */ /* 0x000fe200020004ff */
[----:B------:R-:W-:-:S06]  /*26af0*/  IMAD R17, R17, 0x100, R61 ;  /* 0x0000010011117824 */ /* 0x000fcc00078e023d */
[----:B------:R-:W-:Y:S01]  /*26b00*/  HMMA.16816.F32 R32, R32, R4, R24 ;  /* 0x000000042020723c */ /* 0x000fe20000001818 */
[----:B------:R-:W3:Y:S04]  /*26b10*/  LDL.LU.64 R26, [R1+0x1bd8] ;  /* 0x001bd800011a7983 */ /* 0x000ee80000300a00 */
[----:B------:R-:W3:Y:S01]  /*26b20*/  LDL.LU.64 R24, [R1+0x1bd0] ;  /* 0x001bd00001187983 */ /* 0x000ee20000300a00 */
[----:B------:R-:W-:Y:S02]  /*26b30*/  F2FP.F16.E5M2.UNPACK_B R16, R16 ;  /* 0x00000010ff10723e */ /* 0x000fe400020004ff */
[----:B------:R-:W-:Y:S02]  /*26b40*/  F2FP.F16.E5M2.UNPACK_B R17, R17 ;  /* 0x00000011ff11723e */ /* 0x000fe400020004ff */
[----:B------:R-:W-:-:S02]  /*26b50*/  F2FP.F16.E5M2.UNPACK_B R18, R18 ;  /* 0x00000012ff12723e */ /* 0x000fc400020004ff */
[----:B------:R-:W-:-:S11]  /*26b60*/  F2FP.F16.E5M2.UNPACK_B R19, R19 ;  /* 0x00000013ff13723e */ /* 0x000fd600020004ff */
[----:B------:R2:W-:Y:S01]  /*26b70*/  STL.64 [R1+0x380], R32 ;  /* 0x0003802001007387 */ /* 0x0005e20000100a00 */
[----:B------:R-:W-:Y:S02]  /*26b80*/  IMAD.MOV.U32 R51, RZ, RZ, R34 ;  /* 0x000000ffff337224 */ /* 0x000fe400078e0022 */
[----:B------:R-:W-:Y:S02]  /*26b90*/  IMAD.MOV.U32 R50, RZ, RZ, R35 ;  /* 0x000000ffff327224 */ /* 0x000fe400078e0023 */
[----:B--2---:R-:W-:Y:S01]  /*26ba0*/  HMMA.16816.F32 R32, R16, R22, R8 ;  /* 0x000000161020723c */ /* 0x004fe20000001808 */
[----:B------:R-:W2:Y:S04]  /*26bb0*/  LDL.LU.64 R8, [R1+0x320] ;  /* 0x0003200001087983 */ /* 0x000ea80000300a00 */
[----:B------:R-:W2:-:S15]  /*26bc0*/  LDL.LU.64 R10, [R1+0x328] ;  /* 0x00032800010a7983 */ /* 0x000e9e0000300a00 */
[----:B------:R-:W-:-:S03]  /*26bd0*/  NOP ;  /* 0x0000000000007918 */ /* 0x000fc60000000000 */
[----:B------:R-:W-:Y:S04]  /*26be0*/  STL.64 [R1+0x370], R32 ;  /* 0x0003702001007387 */ /* 0x000fe80000100a00 */
[----:B------:R4:W-:Y:S02]  /*26bf0*/  STL.64 [R1+0x378], R34 ;  /* 0x0003782201007387 */ /* 0x0009e40000100a00 */
[----:B----4-:R-:W-:Y:S02]  /*26c00*/  HMMA.16816.F32 R32, R16, R28, R40 ;  /* 0x0000001c1020723c */ /* 0x010fe40000001828 */
[----:B------:R-:W4:Y:S04]  /*26c10*/  LDL.LU.64 R40, [R1+0x310] ;  /* 0x0003100001287983 */ /* 0x000f280000300a00 */
[----:B------:R-:W4:-:S15]  /*26c20*/  LDL.LU.64 R42, [R1+0x318] ;  /* 0x00031800012a7983 */ /* 0x000f1e0000300a00 */
[----:B------:R-:W-:-:S02]  /*26c30*/  NOP ;  /* 0x0000000000007918 */ /* 0x000fc40000000000 */
[----:B------:R-:W-:Y:S04]  /*26c40*/  STL.64 [R1+0x360], R32 ;  /* 0x0003602001007387 */ /* 0x000fe80000100a00 */
[----:B------:R0:W-:Y:S01]  /*26c50*/  STL.64 [R1+0x368], R34 ;  /* 0x0003682201007387 */ /* 0x0001e20000100a00 */
[C---:B---3--:R-:W-:Y:S06]  /*26c60*/  HMMA.16816.F32 R52, R16.reuse, R24, R52 ;  /* 0x000000181034723c */ /* 0x048fec0000001834 */
[----:B0-----:R-:W-:Y:S01]  /*26c70*/  HMMA.16816.F32 R32, R16, R26, R44 ;  /* 0x0000001a1020723c */ /* 0x001fe2000000182c */
[----:B------:R-:W3:-:S15]  /*26c80*/  LDL.LU.64 R44, [R1+0x300] ;  /* 0x00030000012c7983 */ /* 0x000ede0000300a00 */
[----:B------:R-:W-:-:S01]  /*26c90*/  NOP ;  /* 0x0000000000007918 */ /* 0x000fc20000000000 */
[----:B------:R0:W-:Y:S04]  /*26ca0*/  STL.64 [R1+0x350], R52 ;  /* 0x0003503401007387 */ /* 0x0001e80000100a00 */
[----:B------:R1:W-:Y:S04]  /*26cb0*/  STL.64 [R1+0x358], R54 ;  /* 0x0003583601007387 */ /* 0x0003e80000100a00 */
[----:B------:R-:W3:Y:S04]  /*26cc0*/  LDL.LU.64 R46, [R1+0x308] ;  /* 0x00030800012e7983 */ /* 0x000ee80000300a00 */
[----:B------:R2:W-:Y:S04]  /*26cd0*/  STL.64 [R1+0x340], R32 ;  /* 0x0003402001007387 */ /* 0x0005e80000100a00 */
[----:B------:R2:W-:Y:S04]  /*26ce0*/  STL.64 [R1+0x348], R34 ;  /* 0x0003482201007387 */ /* 0x0005e80000100a00 */
[----:B0-----:R-:W3:Y:S04]  /*26cf0*/  LDL.LU.64 R52, [R1+0x2e0] ;  /* 0x0002e00001347983 */ /* 0x001ee80000300a00 */
[----:B-1----:R-:W3:Y:S04]  /*26d00*/  LDL.LU.64 R54, [R1+0x2e8] ;  /* 0x0002e80001367983 */ /* 0x002ee80000300a00 */
[----:B--2---:R-:W2:Y:S04]  /*26d10*/  LDL.LU.64 R32, [R1+0x2d0] ;  /* 0x0002d00001207983 */ /* 0x004ea80000300a00 */
[----:B------:R-:W2:Y:S04]  /*26d20*/  LDL.LU.64 R34, [R1+0x2d8] ;  /* 0x0002d80001227983 */ /* 0x000ea80000300a00 */
[----:B------:R-:W-:Y:S04]  /*26d30*/  STL.64 [R1+0x1ba8], R26 ;  /* 0x001ba81a01007387 */ /* 0x000fe80000100a00 */
[----:B------:R0:W-:Y:S04]  /*26d40*/  STL.64 [R1+0x1ba0], R24 ;  /* 0x001ba01801007387 */ /* 0x0001e80000100a00 */
[----:B0-----:R-:W3:Y:S04]  /*26d50*/  LDL.LU.64 R24, [R1+0x330] ;  /* 0x0003300001187983 */ /* 0x001ee80000300a00 */
[----:B------:R-:W3:Y:S01]  /*26d60*/  LDL.LU.64 R26, [R1+0x338] ;  /* 0x00033800011a7983 */ /* 0x000ee20000300a00 */
[C---:B------:R-:W-:Y:S06]  /*26d70*/  HMMA.16816.F32 R8, R16.reuse, R36, R8 ;  /* 0x000000241008723c */ /* 0x040fec0000001808 */
[C---:B----4-:R-:W-:Y:S06]  /*26d80*/  HMMA.16816.F32 R40, R16.reuse, R38, R40 ;  /* 0x000000261028723c */ /* 0x050fec0000001828 */
[----:B---3--:R-:W-:-:S15]  /*26d90*/  HMMA.16816.F32 R24, R16, R30, R24 ;  /* 0x0000001e1018723c */ /* 0x008fde0000001818 */
[----:B------:R-:W-:-:S08]  /*26da0*/  NOP ;  /* 0x0000000000007918 */ /* 0x000fd00000000000 */
[----:B------:R0:W-:Y:S04]  /*26db0*/  STL.64 [R1+0x330], R24 ;  /* 0x0003301801007387 */ /* 0x0001e80000100a00 */
[----:B------:R1:W-:Y:S04]  /*26dc0*/  STL.64 [R1+0x338], R26 ;  /* 0x0003381a01007387 */ /* 0x0003e80000100a00 */
[----:B0-----:R-:W3:Y:S04]  /*26dd0*/  LDL.LU.64 R24, [R1+0x2c0] ;  /* 0x0002c00001187983 */ /* 0x001ee80000300a00 */
[----:B-1----:R-:W3:Y:S04]  /*26de0*/  LDL.LU.64 R26, [R1+0x2c8] ;  /* 0x0002c800011a7983 */ /* 0x002ee80000300a00 */
[----:B------:R0:W-:Y:S04]  /*26df0*/  STL.64 [R1+0x320], R8 ;  /* 0x0003200801007387 */ /* 0x0001e80000100a00 */
[----:B------:R1:W-:Y:S04]  /*26e00*/  STL.64 [R1+0x328], R10 ;  /* 0x0003280a01007387 */ /* 0x0003e80000100a00 */
[----:B0-----:R-:W4:Y:S04]  /*26e10*/  LDL.LU.64 R8, [R1+0x2b0] ;  /* 0x0002b00001087983 */ /* 0x001f280000300a00 */
[----:B-1----:R-:W4:Y:S04]  /*26e20*/  LDL.LU.64 R10, [R1+0x2b8] ;  /* 0x0002b800010a7983 */ /* 0x002f280000300a00 */
[----:B------:R-:W-:Y:S04]  /*26e30*/  STL.64 [R1+0x310], R40 ;  /* 0x0003102801007387 */ /* 0x000fe80000100a00 */
[----:B------:R0:W-:Y:S04]  /*26e40*/  STL.64 [R1+0x318], R42 ;  /* 0x0003182a01007387 */ /* 0x0001e80000100a00 */
[----:B0-----:R-:W2:Y:S04]  /*26e50*/  LDL.LU.64 R42, [R1+0x1bc8] ;  /* 0x001bc800012a7983 */ /* 0x001ea80000300a00 */
[----:B------:R-:W3:Y:S04]  /*26e60*/  LDL.LU.64 R40, [R1+0x1bc0] ;  /* 0x001bc00001287983 */ /* 0x000ee80000300a00 */
[----:B------:R-:W-:Y:S04]  /*26e70*/  STL.64 [R1+0x1b98], R38 ;  /* 0x001b982601007387 */ /* 0x000fe80000100a00 */
[----:B------:R0:W-:Y:S04]  /*26e80*/  STL.64 [R1+0x1b90], R36 ;  /* 0x001b902401007387 */ /* 0x0001e80000100a00 */
[----:B0-----:R-:W2:Y:S04]  /*26e90*/  LDL.LU.64 R36, [R1+0x2f0] ;  /* 0x0002f00001247983 */ /* 0x001ea80000300a00 */
[----:B------:R-:W2:Y:S01]  /*26ea0*/  LDL.LU.64 R38, [R1+0x2f8] ;  /* 0x0002f80001267983 */ /* 0x000ea20000300a00 */
[----:B---3--:R-:W-:-:S15]  /*26eb0*/  HMMA.16816.F32 R44, R16, R40, R44 ;  /* 0x00000028102c723c */ /* 0x008fde000000182c */
[----:B------:R-:W-:-:S08]  /*26ec0*/  NOP ;  /* 0x0000000000007918 */ /* 0x000fd00000000000 */
[----:B------:R-:W-:Y:S04]  /*26ed0*/  STL.64 [R1+0x300], R44 ;  /* 0x0003002c01007387 */ /* 0x000fe80000100a00 */
[----:B------:R0:W-:Y:S04]  /*26ee0*/  STL.64 [R1+0x308], R46 ;  /* 0x0003082e01007387 */ /* 0x0001e80000100a00 */
[----:B0-----:R-:W3:Y:S04]  /*26ef0*/  LDL.LU.64 R46, [R1+0x1bb8] ;  /* 0x001bb800012e7983 */ /* 0x001ee80000300a00 */
[----:B------:R-:W4:Y:S01]  /*26f00*/  LDL.LU.64 R44, [R1+0x1bb0] ;  /* 0x001bb000012c7983 */ /* 0x000f220000300a00 */
[C---:B--2---:R-:W-:Y:S03]  /*26f10*/  HMMA.16816.F32 R36, R16.reuse, R42, R36 ;  /* 0x0000002a1024723c */ /* 0x044fe60000001824 */
[----:B------:R-:W2:Y:S04]  /*26f20*/  LDL.LU R14, [R1+0x7ac] ;  /* 0x0007ac00010e7983 */ /* 0x000ea80000300800 */
[----:B------:R-:W2:Y:S04]  /*26f30*/  LDL.LU R61, [R1+0x7a8] ;  /* 0x0007a800013d7983 */ /* 0x000ea80000300800 */
[----:B------:R-:W-:Y:S04]  /*26f40*/  STL.64 [R1+0x1b78], R42 ;  /* 0x001b782a01007387 */ /* 0x000fe80000100a00 */
[----:B------:R-:W-:Y:S01]  /*26f50*/  STL.64 [R1+0x1b70], R40 ;  /* 0x001b702801007387 */ /* 0x000fe20000100a00 */
[C---:B------:R-:W-:Y:S07]  /*26f60*/  HMMA.16816.F32 R24, R16.reuse, R48, R24 ;  /* 0x000000301018723c */ /* 0x040fee0000001818 */
[----:B------:R-:W-:Y:S04]  /*26f70*/  STL.64 [R1+0x2f0], R36 ;  /* 0x0002f02401007387 */ /* 0x000fe80000100a00 */
[----:B------:R4:W-:Y:S02]  /*26f80*/  STL.64 [R1+0x2f8], R38 ;  /* 0x0002f82601007387 */ /* 0x0009e40000100a00 */
[C---:B----4-:R-:W-:Y:S06]  /*26f90*/  HMMA.16816.F32 R36, R16.reuse, R44, R52 ;  /* 0x0000002c1024723c */ /* 0x050fec0000001834 */
[C---:B---3--:R-:W-:Y:S06]  /*26fa0*/  HMMA.16816.F32 R32, R16.reuse, R46, R32 ;  /* 0x0000002e1020723c */ /* 0x048fec0000001820 */
[----:B------:R-:W-:Y:S11]  /*26fb0*/  STL.64 [R1+0x1b88], R46 ;  /* 0x001b882e01007387 */ /* 0x000ff60000100a00 */
[----:B------:R-:W-:Y:S04]  /*26fc0*/  STL.64 [R1+0x2e0], R36 ;  /* 0x0002e02401007387 */ /* 0x000fe80000100a00 */
[----:B------:R-:W-:Y:S04]  /*26fd0*/  STL.64 [R1+0x2e8], R38 ;  /* 0x0002e82601007387 */ /* 0x000fe80000100a00 */
[----:B------:R-:W-:Y:S04]  /*26fe0*/  STL.64 [R1+0x1b80], R44 ;  /* 0x001b802c01007387 */ /* 0x000fe80000100a00 */
[----:B------:R-:W-:Y:S04]  /*26ff0*/  STL.64 [R1+0x2d0], R32 ;  /* 0x0002d02001007387 */ /* 0x000fe80000100a00 */
[----:B------:R-:W-:Y:S04]  /*27000*/  STL.64 [R1+0x2d8], R34 ;  /* 0x0002d82201007387 */ /* 0x000fe80000100a00 */
[----:B------:R-:W-:Y:S04]  /*27010*/  STL.64 [R1+0x2c0], R24 ;  /* 0x0002c01801007387 */ /* 0x000fe80000100a00 */
[----:B------:R0:W-:Y:S02]  /*27020*/  STL.64 [R1+0x2c8], R26 ;  /* 0x0002c81a01007387 */ /* 0x0001e40000100a00 */
[----:B0-----:R-:W-:Y:S02]  /*27030*/  HMMA.16816.F32 R24, R16, R20, R8 ;  /* 0x000000141018723c */ /* 0x001fe40000001808 */
[----:B------:R-:W3:-:S15]  /*27040*/  LDL.LU.64 R8, [R1+0x3d0] ;  /* 0x0003d00001087983 */ /* 0x000ede0000300a00 */
[----:B------:R-:W-:-:S06]  /*27050*/  NOP ;  /* 0x0000000000007918 */ /* 0x000fcc0000000000 */
[----:B------:R0:W-:Y:S04]  /*27060*/  STL.64 [R1+0x2b0], R24 ;  /* 0x0002b01801007387 */ /* 0x0001e80000100a00 */
[----:B------:R1:W-:Y:S04]  /*27070*/  STL.64 [R1+0x2b8], R26 ;  /* 0x0002b81a01007387 */ /* 0x0003e80000100a00 */
[----:B------:R-:W3:Y:S04]  /*27080*/  LDL.LU.64 R10, [R1+0x3d8] ;  /* 0x0003d800010a7983 */ /* 0x000ee80000300a00 */
[----:B0-----:R-:W4:Y:S04]  /*27090*/  LDL.LU.64 R24, [R1+0x3c0] ;  /* 0x0003c00001187983 */ /* 0x001f280000300a00 */
[----:B-1----:R-:W4:Y:S04]  /*270a0*/  LDL.LU.64 R26, [R1+0x3c8] ;  /* 0x0003c800011a7983 */ /* 0x002f280000300a00 */
[----:B------:R-:W4:Y:S04]  /*270b0*/  LDL.LU.64 R52, [R1+0x2a0] ;  /* 0x0002a00001347983 */ /* 0x000f280000300a00 */
[----:B------:R-:W4:Y:S04]  /*270c0*/  LDL.LU.64 R54, [R1+0x2a8] ;  /* 0x0002a80001367983 */ /* 0x000f280000300a00 */
[----:B------:R-:W4:Y:S04]  /*270d0*/  LDL.LU.64 R44, [R1+0x290] ;  /* 0x00029000012c7983 */ /* 0x000f280000300a00 */
[----:B------:R-:W4:Y:S04]  /*270e0*/  LDL.LU.64 R46, [R1+0x298] ;  /* 0x00029800012e7983 */ /* 0x000f280000300a00 */
[----:B------:R-:W4:Y:S04]  /*270f0*/  LDL.LU.64 R36, [R1+0x280] ;  /* 0x0002800001247983 */ /* 0x000f280000300a00 */
[----:B------:R-:W4:Y:S01]  /*27100*/  LDL.LU.64 R38, [R1+0x288] ;  /* 0x0002880001267983 */ /* 0x000f220000300a00 */
[----:B------:R-:W-:-:S02]  /*27110*/  IMAD R32, R57, 0x100, R15 ;  /* 0x0000010039207824 */ /* 0x000fc400078e020f */
[----:B------:R-:W-:Y:S02]  /*27120*/  IMAD R33, R58, 0x100, R56 ;  /* 0x000001003a217824 */ /* 0x000fe400078e0238 */
[----:B------:R-:W-:Y:S02]  /*27130*/  IMAD R34, R60, 0x100, R59 ;  /* 0x000001003c227824 */ /* 0x000fe400078e023b */
[----:B--2---:R-:W-:Y:S01]  /*27140*/  IMAD R35, R61, 0x100, R14 ;  /* 0x000001003d237824 */ /* 0x004fe200078e020e */
[----:B------:R-:W2:Y:S01]  /*27150*/  LDL.LU.64 R40, [R1+0x270] ;  /* 0x0002700001287983 */ /* 0x000ea20000300a00 */
[----:B------:R-:W-:Y:S02]  /*27160*/  F2FP.F16.E5M2.UNPACK_B R32, R32 ;  /* 0x00000020ff20723e */ /* 0x000fe400020004ff */
[----:B------:R-:W-:Y:S02]  /*27170*/  F2FP.F16.E5M2.UNPACK_B R33, R33 ;  /* 0x00000021ff21723e */ /* 0x000fe400020004ff */
[----:B------:R-:W-:-:S02]  /*27180*/  F2FP.F16.E5M2.UNPACK_B R34, R34 ;  /* 0x00000022ff22723e */ /* 0x000fc400020004ff */
[----:B------:R-:W-:Y:S01]  /*27190*/  F2FP.F16.E5M2.UNPACK_B R35, R35 ;  /* 0x00000023ff23723e */ /* 0x000fe200020004ff */
[----:B------:R-:W2:Y:S04]  /*271a0*/  LDL.LU.64 R42, [R1+0x278] ;  /* 0x00027800012a7983 */ /* 0x000ea80000300a00 */
[----:B------:R-:W2:Y:S04]  /*271b0*/  LDL.LU R15, [R1+0x7b4] ;  /* 0x0007b400010f7983 */ /* 0x000ea80000300800 */
[----:B------:R-:W2:Y:S04]  /*271c0*/  LDL.LU R57, [R1+0x7b0] ;  /* 0x0007b00001397983 */ /* 0x000ea80000300800 */
[----:B------:R-:W2:Y:S04]  /*271d0*/  LDL.LU R56, [R1+0x7bc] ;  /* 0x0007bc0001387983 */ /* 0x000ea80000300800 */
[----:B------:R-:W2:Y:S04]  /*271e0*/  LDL.LU R58, [R1+0x7b8] ;  /* 0x0007b800013a7983 */ /* 0x000ea80000300800 */
[----:B------:R-:W2:Y:S04]  /*271f0*/  LDL.LU R59, [R1+0x7c4] ;  /* 0x0007c400013b7983 */ /* 0x000ea80000300800 */
[----:B------:R-:W2:Y:S04]  /*27200*/  LDL.LU R60, [R1+0x7c0] ;  /* 0x0007c000013c7983 */ /* 0x000ea80000300800 */
[----:B------:R-:W2:Y:S01]  /*27210*/  LDL.LU R61, [R1+0x7cc] ;  /* 0x0007cc00013d7983 */ /* 0x000ea20000300800 */
[C---:B---3--:R-:W-:Y:S06]  /*27220*/  HMMA.16816.F32 R8, R16.reuse, R6, R8 ;  /* 0x000000061008723c */ /* 0x048fec0000001808 */
[C---:B----4-:R-:W-:Y:S06]  /*27230*/  HMMA.16816.F32 R24, R16.reuse, R2, R24 ;  /* 0x000000021018723c */ /* 0x050fec0000001818 */
[----:B------:R-:W-:Y:S06]  /*27240*/  HMMA.16816.F32 R52, R16, R4, R52 ;  /* 0x000000041034723c */ /* 0x000fec0000001834 */
[C---:B------:R-:W-:Y:S05]  /*27250*/  HMMA.16816.F32 R44, R32.reuse, R22, R44 ;  /* 0x00000016202c723c */ /* 0x040fea000000182c */
[----:B------:R0:W-:Y:S04]  /*27260*/  STL.64 [R1+0x3d0], R8 ;  /* 0x0003d00801007387 */ /* 0x0001e80000100a00 */
[----:B------:R1:W-:Y:S04]  /*27270*/  STL.64 [R1+0x3d8], R10 ;  /* 0x0003d80a01007387 */ /* 0x0003e80000100a00 */
[----:B0-----:R-:W3:Y:S04]  /*27280*/  LDL.LU.64 R8, [R1+0x260] ;  /* 0x0002600001087983 */ /* 0x001ee80000300a00 */
[----:B-1----:R-:W3:Y:S04]  /*27290*/  LDL.LU.64 R10, [R1+0x268] ;  /* 0x00026800010a7983 */ /* 0x002ee80000300a00 */
[----:B------:R-:W-:Y:S04]  /*272a0*/  STL.64 [R1+0x3c0], R24 ;  /* 0x0003c01801007387 */ /* 0x000fe80000100a00 */
[----:B------:R0:W-:Y:S04]  /*272b0*/  STL.64 [R1+0x3c8], R26 ;  /* 0x0003c81a01007387 */ /* 0x0001e80000100a00 */
[----:B0-----:R-:W3:Y:S04]  /*272c0*/  LDL.LU.64 R26, [R1+0x1ba8] ;  /* 0x001ba800011a7983 */ /* 0x001ee80000300a00 */
[----:B------:R-:W2:Y:S04]  /*272d0*/  LDL.LU.64 R24, [R1+0x1ba0] ;  /* 0x001ba00001187983 */ /* 0x000ea80000300a00 */
[----:B------:R-:W-:Y:S01]  /*272e0*/  STL.64 [R1+0x2a0], R52 ;  /* 0x0002a03401007387 */ /* 0x000fe20000100a00 */
[C---:B------:R-:W-:Y:S03]  /*272f0*/  HMMA.16816.F32 R16, R32.reuse, R28, R36 ;  /* 0x0000001c2010723c */ /* 0x040fe60000001824 */
[----:B------:R-:W-:Y:S04]  /*27300*/  STL.64 [R1+0x2a8], R54 ;  /* 0x0002a83601007387 */ /* 0x000fe80000100a00 */
[----:B------:R-:W4:Y:S04]  /*27310*/  LDL.LU.64 R36, [R1+0x250] ;  /* 0x0002500001247983 */ /* 0x000f280000300a00 */
[----:B------:R0:W-:Y:S04]  /*27320*/  STL.64 [R1+0x290], R44 ;  /* 0x0002902c01007387 */ /* 0x0001e80000100a00 */
[----:B------:R1:W-:Y:S04]  /*27330*/  STL.64 [R1+0x298], R46 ;  /* 0x0002982e01007387 */ /* 0x0003e80000100a00 */
[----:B------:R-:W4:Y:S04]  /*27340*/  LDL.LU.64 R38, [R1+0x258] ;  /* 0x0002580001267983 */ /* 0x000f280000300a00 */
[----:B------:R-:W-:Y:S04]  /*27350*/  STL.64 [R1+0x280], R16 ;  /* 0x0002801001007387 */ /* 0x000fe80000100a00 */
[----:B------:R2:W-:Y:S04]  /*27360*/  STL.64 [R1+0x288], R18 ;  /* 0x0002881201007387 */ /* 0x0005e80000100a00 */
[----:B0-----:R-:W4:Y:S04]  /*27370*/  LDL.LU.64 R44, [R1+0x240] ;  /* 0x00024000012c7983 */ /* 0x001f280000300a00 */
[----:B-1----:R-:W4:Y:S01]  /*27380*/  LDL.LU.64 R46, [R1+0x248] ;  /* 0x00024800012e7983 */ /* 0x002f220000300a00 */
[C---:B--2---:R-:W-:Y:S06]  /*27390*/  HMMA.16816.F32 R16, R32.reuse, R24, R40 ;  /* 0x000000182010723c */ /* 0x044fec0000001828 */
[C---:B---3--:R-:W-:Y:S06]  /*273a0*/  HMMA.16816.F32 R8, R32.reuse, R26, R8 ;  /* 0x0000001a2008723c */ /* 0x048fec0000001808 */
[C---:B----4-:R-:W-:Y:S11]  /*273b0*/  HMMA.16816.F32 R36, R32.reuse, R30, R36 ;  /* 0x0000001e2024723c */ /* 0x050ff60000001824 */
[----:B------:R0:W-:Y:S04]  /*273c0*/  STL.64 [R1+0x270], R16 ;  /* 0x0002701001007387 */ /* 0x0001e80000100a00 */
[----:B------:R1:W-:Y:S04]  /*273d0*/  STL.64 [R1+0x278], R18 ;  /* 0x0002781201007387 */ /* 0x0003e80000100a00 */
[----:B------:R-:W2:Y:S04]  /*273e0*/  LDL.LU.64 R40, [R1+0x230] ;  /* 0x0002300001287983 */ /* 0x000ea80000300a00 */
[----:B------:R-:W2:Y:S04]  /*273f0*/  LDL.LU.64 R42, [R1+0x238] ;  /* 0x00023800012a7983 */ /* 0x000ea80000300a00 */
[----:B------:R-:W3:Y:S04]  /*27400*/  LDL.LU.64 R52, [R1+0x1f0] ;  /* 0x0001f00001347983 */ /* 0x000ee80000300a00 */
[----:B------:R-:W3:Y:S04]  /*27410*/  LDL.LU.64 R54, [R1+0x1f8] ;  /* 0x0001f80001367983 */ /* 0x000ee80000300a00 */
[----:B0-----:R-:W4:Y:S04]  /*27420*/  LDL.LU.64 R16, [R1+0x1e0] ;  /* 0x0001e00001107983 */ /* 0x001f280000300a00 */
[----:B-1----:R-:W4:Y:S04]  /*27430*/  LDL.LU.64 R18, [R1+0x1e8] ;  /* 0x0001e80001127983 */ /* 0x002f280000300a00 */
[----:B------:R0:W-:Y:S04]  /*27440*/  STL.64 [R1+0x260], R8 ;  /* 0x0002600801007387 */ /* 0x0001e80000100a00 */
[----:B------:R1:W-:Y:S04]  /*27450*/  STL.64 [R1+0x268], R10 ;  /* 0x0002680a01007387 */ /* 0x0003e80000100a00 */
[----:B0-----:R-:W3:Y:S04]  /*27460*/  LDL.LU.64 R8, [R1+0x1d0] ;  /* 0x0001d00001087983 */ /* 0x001ee80000300a00 */
[----:B-1----:R-:W3:Y:S04]  /*27470*/  LDL.LU.64 R10, [R1+0x1d8] ;  /* 0x0001d800010a7983 */ /* 0x002ee80000300a00 */
[----:B------:R-:W-:Y:S04]  /*27480*/  STL.64 [R1+0x1b48], R26 ;  /* 0x001b481a01007387 */ /* 0x000fe80000100a00 */
[----:B------:R0:W-:Y:S04]  /*27490*/  STL.64 [R1+0x1b40], R24 ;  /* 0x001b401801007387 */ /* 0x0001e80000100a00 */
[----:B0-----:R-:W4:Y:S04]  /*274a0*/  LDL.LU.64 R24, [R1+0x200] ;  /* 0x0002000001187983 */ /* 0x001f280000300a00 */
[----:B------:R-:W4:Y:S04]  /*274b0*/  LDL.LU.64 R26, [R1+0x208] ;  /* 0x00020800011a7983 */ /* 0x000f280000300a00 */
[----:B------:R-:W-:Y:S04]  /*274c0*/  STL.64 [R1+0x250], R36 ;  /* 0x0002502401007387 */ /* 0x000fe80000100a00 */
[----:B------:R0:W-:Y:S04]  /*274d0*/  STL.64 [R1+0x258], R38 ;  /* 0x0002582601007387 */ /* 0x0001e80000100a00 */
[----:B0-----:R-:W2:Y:S04]  /*274e0*/  LDL.LU.64 R38, [R1+0x1b98] ;  /* 0x001b980001267983 */ /* 0x001ea80000300a00 */
[----:B------:R-:W3:Y:S04]  /*274f0*/  LDL.LU.64 R36, [R1+0x1b90] ;  /* 0x001b900001247983 */ /* 0x000ee80000300a00 */
[----:B------:R-:W-:Y:S04]  /*27500*/  STL.64 [R1+0x1b58], R30 ;  /* 0x001b581e01007387 */ /* 0x000fe80000100a00 */
[----:B------:R0:W-:Y:S04]  /*27510*/  STL.64 [R1+0x1b50], R28 ;  /* 0x001b501c01007387 */ /* 0x0001e80000100a00 */
[----:B0-----:R-:W4:Y:S04]  /*27520*/  LDL.LU.64 R28, [R1+0x210] ;  /* 0x00021000011c7983 */ /* 0x001f280000300a00 */
[----:B------:R-:W4:Y:S01]  /*27530*/  LDL.LU.64 R30, [R1+0x218] ;  /* 0x00021800011e7983 */ /* 0x000f220000300a00 */
[C---:B---3--:R-:W-:Y:S06]  /*27540*/  HMMA.16816.F32 R44, R32.reuse, R36, R44 ;  /* 0x00000024202c723c */ /* 0x048fec000000182c */
[----:B--2---:R-:W-:-:S15]  /*27550*/  HMMA.16816.F32 R40, R32, R38, R40 ;  /* 0x000000262028723c */ /* 0x004fde0000001828 */
[----:B------:R-:W-:-:S02]  /*27560*/  NOP ;  /* 0x0000000000007918 */ /* 0x000fc40000000000 */
[----:B------:R-:W-:Y:S04]  /*27570*/  STL.64 [R1+0x240], R44 ;  /* 0x0002402c01007387 */ /* 0x000fe80000100a00 */
[----:B------:R0:W-:Y:S04]  /*27580*/  STL.64 [R1+0x248], R46 ;  /* 0x0002482e01007387 */ /* 0x0001e80000100a00 */
[----:B0-----:R-:W2:Y:S04]  /*27590*/  LDL.LU.64 R46, [R1+0x1b88] ;  /* 0x001b8800012e7983 */ /* 0x001ea80000300a00 */
[----:B------:R-:W3:Y:S04]  /*275a0*/  LDL.LU.64 R44, [R1+0x1b80] ;  /* 0x001b8000012c7983 */ /* 0x000ee80000300a00 */
[----:B------:R-:W-:Y:S04]  /*275b0*/  STL.64 [R1+0x230], R40 ;  /* 0x0002302801007387 */ /* 0x000fe80000100a00 */
[----:B------:R0:W-:Y:S04]  /*275c0*/  STL.64 [R1+0x238], R42 ;  /* 0x0002382a01007387 */ /* 0x0001e80000100a00 */
[----:B0-----:R-:W4:Y:S04]  /*275d0*/  LDL.LU.64 R42, [R1+0x1b78] ;  /* 0x001b7800012a7983 */ /* 0x001f280000300a00 */
[----:B------:R-:W2:Y:S04]  /*275e0*/  LDL.LU.64 R40, [R1+0x1b70] ;  /* 0x001b700001287983 */ /* 0x000ea80000300a00 */
[----:B------:R-:W-:Y:S04]  /*275f0*/  STL.64 [R1+0x1b68], R38 ;  /* 0x001b682601007387 */ /* 0x000fe80000100a00 */
[----:B------:R0:W-:Y:S04]  /*27600*/  STL.64 [R1+0x1b60], R36 ;  /* 0x001b602401007387 */ /* 0x0001e80000100a00 */
[----:B0-----:R-:W2:Y:S04]  /*27610*/  LDL.LU.64 R36, [R1+0x220] ;  /* 0x0002200001247983 */ /* 0x001ea80000300a00 */
[----:B------:R-:W2:Y:S01]  /*27620*/  LDL.LU.64 R38, [R1+0x228] ;  /* 0x0002280001267983 */ /* 0x000ea20000300a00 */
[C---:B------:R-:W-:Y:S06]  /*27630*/  HMMA.16816.F32 R8, R32.reuse, R20, R8 ;  /* 0x000000142008723c */ /* 0x040fec0000001808 */
[C---:B----4-:R-:W-:Y:S06]  /*27640*/  HMMA.16816.F32 R28, R32.reuse, R42, R28 ;  /* 0x0000002a201c723c */ /* 0x050fec000000181c */
[----:B--2---:R-:W-:-:S15]  /*27650*/  HMMA.16816.F32 R36, R32, R40, R36 ;  /* 0x000000282024723c */ /* 0x004fde0000001824 */
[----:B------:R-:W-:-:S08]  /*27660*/  NOP ;  /* 0x0000000000007918 */ /* 0x000fd00000000000 */
[----:B------:R-:W-:Y:S04]  /*27670*/  STL.64 [R1+0x220], R36 ;  /* 0x0002202401007387 */ /* 0x000fe80000100a00 */
[----:B------:R3:W-:Y:S04]  /*27680*/  STL.64 [R1+0x228], R38 ;  /* 0x0002282601007387 */ /* 0x0007e80000100a00 */
[----:B------:R-:W-:Y:S04]  /*27690*/  STL.64 [R1+0x210], R28 ;  /* 0x0002101c01007387 */ /* 0x000fe80000100a00 */
[----:B------:R0:W-:Y:S01]  /*276a0*/  STL.64 [R1+0x218], R30 ;  /* 0x0002181e01007387 */ /* 0x0001e20000100a00 */
[C---:B---3--:R-:W-:Y:S06]  /*276b0*/  HMMA.16816.F32 R36, R32.reuse, R44, R24 ;  /* 0x0000002c2024723c */ /* 0x048fec0000001818 */
[C---:B0-----:R-:W-:Y:S06]  /*276c0*/  HMMA.16816.F32 R28, R32.reuse, R46, R52 ;  /* 0x0000002e201c723c */ /* 0x041fec0000001834 */
[----:B------:R-:W-:Y:S07]  /*276d0*/  HMMA.16816.F32 R24, R32, R48, R16 ;  /* 0x000000302018723c */ /* 0x000fee0000001810 */
[----:B------:R-:W-:-:S04]  /*276e0*/  IMAD R16, R57, 0x100, R15 ;  /* 0x0000010039107824 */ /* 0x000fc800078e020f */
[----:B------:R0:W-:Y:S04]  /*276f0*/  STL.64 [R1+0x200], R36 ;  /* 0x0002002401007387 */ /* 0x0001e80000100a00 */
[----:B------:R1:W-:Y:S04]  /*27700*/  STL.64 [R1+0x208], R38 ;  /* 0x0002082601007387 */ /* 0x0003e80000100a00 */
[----:B------:R2:W-:Y:S04]  /*27710*/  STL.64 [R1+0x1f0], R28 ;  /* 0x0001f01c01007387 */ /* 0x0005e80000100a00 */
[----:B------:R3:W-:Y:S04]  /*27720*/  STL.64 [R1+0x1f8], R30 ;  /* 0x0001f81e01007387 */ /* 0x0007e80000100a00 */
[----:B------:R4:W-:Y:S04]  /*27730*/  STL.64 [R1+0x1e0], R24 ;  /* 0x0001e01801007387 */ /* 0x0009e80000100a00 */
[----:B------:R4:W-:Y:S04]  /*27740*/  STL.64 [R1+0x1e8], R26 ;  /* 0x0001e81a01007387 */ /* 0x0009e80000100a00 */
[----:B------:R-:W4:Y:S04]  /*27750*/  LDL.LU.64 R12, [R1+0x3b0] ;  /* 0x0003b000010c7983 */ /* 0x000f280000300a00 */
[----:B------:R4:W-:Y:S04]  /*27760*/  STL.64 [R1+0x1d0], R8 ;  /* 0x0001d00801007387 */ /* 0x0009e80000100a00 */
[----:B------:R4:W-:Y:S04]  /*27770*/  STL.64 [R1+0x1d8], R10 ;  /* 0x0001d80a01007387 */ /* 0x0009e80000100a00 */
[----:B------:R-:W4:Y:S04]  /*27780*/  LDL.LU.64 R14, [R1+0x3b8] ;  /* 0x0003b800010e7983 */ /* 0x000f280000300a00 */
[----:B0-----:R-:W4:Y:S04]  /*27790*/  LDL.LU.64 R36, [R1+0x3a0] ;  /* 0x0003a00001247983 */ /* 0x001f280000300a00 */
[----:B-1----:R-:W4:Y:S01]  /*277a0*/  LDL.LU.64 R38, [R1+0x3a8] ;  /* 0x0003a80001267983 */ /* 0x002f220000300a00 */
[----:B------:R-:W-:-:S02]  /*277b0*/  IMAD R17, R58, 0x100, R56 ;  /* 0x000001003a117824 */ /* 0x000fc400078e0238 */
[----:B------:R-:W-:Y:S01]  /*277c0*/  IMAD R18, R60, 0x100, R59 ;  /* 0x000001003c127824 */ /* 0x000fe200078e023b */
[----:B------:R-:W4:Y:S04]  /*277d0*/  LDL.LU.64 R56, [R1+0x1c0] ;  /* 0x0001c00001387983 */ /* 0x000f280000300a00 */
[----:B------:R-:W4:Y:S04]  /*277e0*/  LDL.LU.64 R58, [R1+0x1c8] ;  /* 0x0001c800013a7983 */ /* 0x000f280000300a00 */
[----:B--2---:R-:W2:Y:S04]  /*277f0*/  LDL.LU.64 R28, [R1+0x190] ;  /* 0x00019000011c7983 */ /* 0x004ea80000300a00 */
[----:B---3--:R-:W2:Y:S01]  /*27800*/  LDL.LU.64 R30, [R1+0x198] ;  /* 0x00019800011e7983 */ /* 0x008ea20000300a00 */
[----:B------:R-:W-:Y:S01]  /*27810*/  IMAD R19, R0, 0x100, R61 ;  /* 0x0000010000137824 */ /* 0x000fe200078e023d */
[----:B------:R-:W-:-:S02]  /*27820*/  F2FP.F16.E5M2.UNPACK_B R16, R16 ;  /* 0x00000010ff10723e */ /* 0x000fc400020004ff */
[----:B------:R-:W-:Y:S02]  /*27830*/  F2FP.F16.E5M2.UNPACK_B R17, R17 ;  /* 0x00000011ff11723e */ /* 0x000fe400020004ff */
[----:B------:R-:W-:Y:S01]  /*27840*/  F2FP.F16.E5M2.UNPACK_B R18, R18 ;  /* 0x00000012ff12723e */ /* 0x000fe200020004ff */
[----:B----4-:R-:W3:Y:S01]  /*27850*/  LDL.LU.64 R24, [R1+0x180] ;  /* 0x0001800001187983 */ /* 0x010ee20000300a00 */
[----:B------:R-:W-:-:S03]  /*27860*/  F2FP.F16.E5M2.UNPACK_B R19, R19 ;  /* 0x00000013ff13723e */ /* 0x000fc600020004ff */
[----:B------:R-:W3:Y:S04]  /*27870*/  LDL.LU.64 R26, [R1+0x188] ;  /* 0x00018800011a7983 */ /* 0x000ee80000300a00 */
[----:B------:R-:W4:Y:S04]  /*27880*/  LDL.LU.64 R52, [R1+0x150] ;  /* 0x0001500001347983 */ /* 0x000f280000300a00 */
[----:B------:R-:W4:Y:S04]  /*27890*/  LDL.LU.64 R54, [R1+0x158] ;  /* 0x0001580001367983 */ /* 0x000f280000300a00 */
[----:B------:R-:W4:Y:S04]  /*278a0*/  LDL.LU.64 R8, [R1+0x130] ;  /* 0x0001300001087983 */ /* 0x000f280000300a00 */
[----:B------:R-:W4:Y:S01]  /*278b0*/  LDL.LU.64 R10, [R1+0x138] ;  /* 0x00013800010a7983 */ /* 0x000f220000300a00 */
[C---:B------:R-:W-:Y:S06]  /*278c0*/  HMMA.16816.F32 R12, R32.reuse, R6, R12 ;  /* 0x00000006200c723c */ /* 0x040fec000000180c */
[C---:B------:R-:W-:Y:S06]  /*278d0*/  HMMA.16816.F32 R36, R32.reuse, R2, R36 ;  /* 0x000000022024723c */ /* 0x040fec0000001824 */
[----:B------:R-:W-:Y:S06]  /*278e0*/  HMMA.16816.F32 R56, R32, R4, R56 ;  /* 0x000000042038723c */ /* 0x000fec0000001838 */
[C---:B--2---:R-:W-:Y:S05]  /*278f0*/  HMMA.16816.F32 R28, R16.reuse, R22, R28 ;  /* 0x00000016101c723c */ /* 0x044fea000000181c */
[----:B------:R0:W-:Y:S04]  /*27900*/  STL.64 [R1+0x3b0], R12 ;  /* 0x0003b00c01007387 */ /* 0x0001e80000100a00 */
[----:B------:R1:W-:Y:S04]  /*27910*/  STL.64 [R1+0x3b8], R14 ;  /* 0x0003b80e01007387 */ /* 0x0003e80000100a00 */
[----:B0-----:R-:W2:Y:S04]  /*27920*/  LDL.LU.64 R12, [R1+0xe0] ;  /* 0x0000e000010c7983 */ /* 0x001ea80000300a00 */
[----:B-1----:R-:W2:Y:S04]  /*27930*/  LDL.LU.64 R14, [R1+0xe8] ;  /* 0x0000e800010e7983 */ /* 0x002ea80000300a00 */
[----:B------:R-:W-:Y:S04]  /*27940*/  STL.64 [R1+0x3a0], R36 ;  /* 0x0003a02401007387 */ /* 0x000fe80000100a00 */
[----:B------:R0:W-:Y:S04]  /*27950*/  STL.64 [R1+0x3a8], R38 ;  /* 0x0003a82601007387 */ /* 0x0001e80000100a00 */
[----:B0-----:R-:W2:Y:S04]  /*27960*/  LDL.LU.64 R38, [R1+0x1b68] ;  /* 0x001b680001267983 */ /* 0x001ea80000300a00 */
[----:B------:R-:W2:Y:S04]  /*27970*/  LDL.LU.64 R36, [R1+0x1b60] ;  /* 0x001b600001247983 */ /* 0x000ea80000300a00 */
[----:B------:R-:W2:Y:S04]  /*27980*/  LDL.LU.64 R32, [R1+0x420] ;  /* 0x0004200001207983 */ /* 0x000ea80000300a00 */
[----:B------:R-:W2:Y:S04]  /*27990*/  LDL.LU.64 R34, [R1+0x428] ;  /* 0x0004280001227983 */ /* 0x000ea80000300a00 */
[----:B------:R0:W-:Y:S04]  /*279a0*/  STL.64 [R1+0x1c0], R56 ;  /* 0x0001c03801007387 */ /* 0x0001e80000100a00 */
[----:B------:R1:W-:Y:S04]  /*279b0*/  STL.64 [R1+0x1c8], R58 ;  /* 0x0001c83a01007387 */ /* 0x0003e80000100a00 */
[----:B0-----:R-:W2:Y:S04]  /*279c0*/  LDL.LU.64 R56, [R1+0x410] ;  /* 0x0004100001387983 */ /* 0x001ea80000300a00 */
[----:B-1----:R-:W2:Y:S04]  /*279d0*/  LDL.LU.64 R58, [R1+0x418] ;  /* 0x00041800013a7983 */ /* 0x002ea80000300a00 */
[----:B------:R-:W-:Y:S04]  /*279e0*/  STL.64 [R1+0x190], R28 ;  /* 0x0001901c01007387 */ /* 0x000fe80000100a00 */
[----:B------:R0:W-:Y:S04]  /*279f0*/  STL.64 [R1+0x198], R30 ;  /* 0x0001981e01007387 */ /* 0x0001e80000100a00 */
[----:B0-----:R-:W2:Y:S04]  /*27a00*/  LDL.LU.64 R30, [R1+0x1b58] ;  /* 0x001b5800011e7983 */ /* 0x001ea80000300a00 */
[----:B------:R-:W3:Y:S02]  /*27a10*/  LDL.LU.64 R28, [R1+0x1b50] ;  /* 0x001b5000011c7983 */ /* 0x000ee40000300a00 */
[----:B---3--:R-:W-:-:S15]  /*27a20*/  HMMA.16816.F32 R24, R16, R28, R24 ;  /* 0x0000001c1018723c */ /* 0x008fde0000001818 */
[----:B------:R-:W-:-:S08]  /*27a30*/  NOP ;  /* 0x0000000000007918 */ /* 0x000fd00000000000 */
[----:B------:R-:W-:Y:S04]  /*27a40*/  STL.64 [R1+0x180], R24 ;  /* 0x0001801801007387 */ /* 0x000fe80000100a00 */
[----:B------:R0:W-:Y:S04]  /*27a50*/  STL.64 [R1+0x188], R26 ;  /* 0x0001881a01007387 */ /* 0x0001e80000100a00 */
[----:B0-----:R-:W3:Y:S04]  /*27a60*/  LDL.LU.64 R26, [R1+0x1b48] ;  /* 0x001b4800011a7983 */ /* 0x001ee80000300a00 */
[----:B------:R-:W4:Y:S02]  /*27a70*/  LDL.LU.64 R24, [R1+0x1b40] ;  /* 0x001b400001187983 */ /* 0x000f240000300a00 */
[C---:B----4-:R-:W-:Y:S06]  /*27a80*/  HMMA.16816.F32 R52, R16.reuse, R24, R52 ;  /* 0x000000181034723c */ /* 0x050fec0000001834 */
[----:B---3--:R-:W-:-:S15]  /*27a90*/  HMMA.16816.F32 R24, R16, R26, R8 ;  /* 0x0000001a1018723c */ /* 0x008fde0000001808 */
[----:B------:R-:W-:-:S02]  /*27aa0*/  NOP ;  /* 0x0000000000007918 */ /* 0x000fc40000000000 */
[----:B------:R-:W-:Y:S04]  /*27ab0*/  STL.64 [R1+0x150], R52 ;  /* 0x0001503401007387 */ /* 0x000fe80000100a00 */
[----:B------:R0:W-:Y:S04]  /*27ac0*/  STL.64 [R1+0x158], R54 ;  /* 0x0001583601007387 */ /* 0x0001e80000100a00 */
[----:B0-----:R-:W3:Y:S04]  /*27ad0*/  LDL.LU.64 R54, [R1+0x1b38] ;  /* 0x001b380001367983 */ /* 0x001ee80000300a00 */
[----:B------:R-:W4:Y:S04]  /*27ae0*/  LDL.LU.64 R52, [R1+0x1b30] ;  /* 0x001b300001347983 */ /* 0x000f280000300a00 */
[----:B------:R-:W4:Y:S04]  /*27af0*/  LDL.LU.64 R10, [R1+0x1b28] ;  /* 0x001b2800010a7983 */ /* 0x000f280000300a00 */
[----:B------:R-:W4:Y:S04]  /*27b00*/  LDL.LU.64 R8, [R1+0x1b20] ;  /* 0x001b200001087983 */ /* 0x000f280000300a00 */
[----:B------:R0:W-:Y:S04]  /*27b10*/  STL.64 [R1+0x130], R24 ;  /* 0x0001301801007387 */ /* 0x0001e80000100a00 */
[----:B------:R1:W-:Y:S04]  /*27b20*/  STL.64 [R1+0x138], R26 ;  /* 0x0001381a01007387 */ /* 0x0003e80000100a00 */
[----:B0-----:R-:W3:Y:S04]  /*27b30*/  LDL.LU.64 R24, [R1+0x100] ;  /* 0x0001000001187983 */ /* 0x001ee80000300a00 */
[----:B-1----:R-:W3:Y:S04]  /*27b40*/  LDL.LU.64 R26, [R1+0x108] ;  /* 0x00010800011a7983 */ /* 0x002ee80000300a00 */
[----:B------:R-:W4:Y:S01]  /*27b50*/  LDL.LU.64 R28, [R1+0x430] ;  /* 0x00043000011c7983 */ /* 0x000f220000300a00 */
[C---:B--2---:R-:W-:Y:S06]  /*27b60*/  HMMA.16816.F32 R12, R16.reuse, R36, R12 ;  /* 0x00000024100c723c */ /* 0x044fec000000180c */
[----:B---3--:R-:W-:Y:S01]  /*27b70*/  HMMA.16816.F32 R24, R16, R30, R24 ;  /* 0x0000001e1018723c */ /* 0x008fe20000001818 */
[----:B------:R-:W4:-:S15]  /*27b80*/  LDL.LU.64 R30, [R1+0x438] ;  /* 0x00043800011e7983 */ /* 0x000f1e0000300a00 */
[----:B------:R-:W-:-:S07]  /*27b90*/  NOP ;  /* 0x0000000000007918 */ /* 0x000fce0000000000 */
[----:B------:R0:W-:Y:S04]  /*27ba0*/  STL.64 [R1+0x100], R24 ;  /* 0x0001001801007387 */ /* 0x0001e80000100a00 */
[----:B------:R1:W-:Y:S04]  /*27bb0*/  STL.64 [R1+0x108], R26 ;  /* 0x0001081a01007387 */ /* 0x0003e80000100a00 */
[----:B0-----:R-:W2:Y:S04]  /*27bc0*/  LDL.LU.64 R24, [R1+0x400] ;  /* 0x0004000001187983 */ /* 0x001ea80000300a00 */
[----:B-1----:R-:W2:Y:S04]  /*27bd0*/  LDL.LU.64 R26, [R1+0x408] ;  /* 0x00040800011a7983 */ /* 0x002ea80000300a00 */
[----:B------:R-:W-:Y:S04]  /*27be0*/  STL.64 [R1+0xe0], R12 ;  /* 0x0000e00c01007387 */ /* 0x000fe80000100a00 */
[----:B------:R0:W-:Y:S04]  /*27bf0*/  STL.64 [R1+0xe8], R14 ;  /* 0x0000e80e01007387 */ /* 0x0001e80000100a00 */
[----:B0-----:R-:W3:Y:S04]  /*27c00*/  LDL.LU.64 R14, [R1+0x1b18] ;  /* 0x001b1800010e7983 */ /* 0x001ee80000300a00 */
[----:B------:R-:W3:Y:S01]  /*27c10*/  LDL.LU.64 R12, [R1+0x1b10] ;  /* 0x001b1000010c7983 */ /* 0x000ee20000300a00 */
[C---:B----4-:R-:W-:Y:S06]  /*27c20*/  HMMA.16816.F32 R36, R16.reuse, R38, R28 ;  /* 0x000000261024723c */ /* 0x050fec000000181c */
[----:B------:R-:W-:-:S15]  /*27c30*/  HMMA.16816.F32 R28, R16, R40, R32 ;  /* 0x00000028101c723c */ /* 0x000fde0000001820 */
[----:B------:R-:W-:-:S02]  /*27c40*/  NOP ;  /* 0x0000000000007918 */ /* 0x000fc40000000000 */
[----:B------:R-:W-:Y:S04]  /*27c50*/  STL.64 [R1+0xb0], R36 ;  /* 0x0000b02401007387 */ /* 0x000fe80000100a00 */
[----:B------:R-:W-:Y:S03]  /*27c60*/  STL.64 [R1+0xb8], R38 ;  /* 0x0000b82601007387 */ /* 0x000fe60000100a00 */
[----:B------:R-:W-:Y:S02]  /*27c70*/  IMAD.MOV.U32 R61, RZ, RZ, R29 ;  /* 0x000000ffff3d7224 */ /* 0x000fe400078e001d */
[----:B------:R-:W-:Y:S01]  /*27c80*/  IMAD.MOV.U32 R60, RZ, RZ, R30 ;  /* 0x000000ffff3c7224 */ /* 0x000fe200078e001e */
[----:B------:R0:W-:Y:S01]  /*27c90*/  STL [R1+0x90], R28 ;  /* 0x0000901c01007387 */ /* 0x0001e20000100800 */
[----:B------:R-:W-:-:S02]  /*27ca0*/  IMAD.MOV.U32 R0, RZ, RZ, R31 ;  /* 0x000000ffff007224 */ /* 0x000fc400078e001f */
[C---:B0-----:R-:W-:Y:S03]  /*27cb0*/  HMMA.16816.F32 R28, R16.reuse, R42, R56 ;  /* 0x0000002a101c723c */ /* 0x041fe60000001838 */
[----:B------:R-:W-:Y:S04]  /*27cc0*/  STL [R1+0x1968], R0 ;  /* 0x0019680001007387 */ /* 0x000fe80000100800 */
[----:B------:R-:W-:Y:S04]  /*27cd0*/  STL [R1+0x1964], R60 ;  /* 0x0019643c01007387 */ /* 0x000fe80000100800 */
[----:B------:R-:W-:Y:S04]  /*27ce0*/  STL [R1+0x1960], R61 ;  /* 0x0019603d01007387 */ /* 0x000fe80000100800 */
[----:B------:R-:W4:Y:S04]  /*27cf0*/  LDL.LU.64 R56, [R1+0x390] ;  /* 0x0003900001387983 */ /* 0x000f280000300a00 */
[----:B------:R-:W4:Y:S04]  /*27d00*/  LDL.LU.64 R58, [R1+0x398] ;  /* 0x00039800013a7983 */ /* 0x000f280000300a00 */
[----:B------:R0:W-:Y:S04]  /*27d10*/  STL.64 [R1+0x60], R28 ;  /* 0x0000601c01007387 */ /* 0x0001e80000100a00 */
[----:B------:R1:W-:Y:S04]  /*27d20*/  STL.64 [R1+0x68], R30 ;  /* 0x0000681e01007387 */ /* 0x0003e80000100a00 */
[----:B0-----:R-:W3:Y:S04]  /*27d30*/  LDL.LU.64 R28, [R1+0x1b0] ;  /* 0x0001b000011c7983 */ /* 0x001ee80000300a00 */
[----:B-1----:R-:W3:Y:S01]  /*27d40*/  LDL.LU.64 R30, [R1+0x1b8] ;  /* 0x0001b800011e7983 */ /* 0x002ee20000300a00 */
[----:B--2---:R-:W-:Y:S03]  /*27d50*/  HMMA.16816.F32 R24, R16, R44, R24 ;  /* 0x0000002c1018723c */ /* 0x004fe60000001818 */
[----:B------:R-:W2:Y:S04]  /*27d60*/  LDL.LU R34, [R1+0x7d4] ;  /* 0x0007d40001227983 */ /* 0x000ea80000300800 */
[----:B------:R-:W2:-:S15]  /*27d70*/  LDL.LU R35, [R1+0x7d0] ;  /* 0x0007d00001237983 */ /* 0x000e9e0000300800 */
[----:B------:R-:W-:-:S01]  /*27d80*/  NOP ;  /* 0x0000000000007918 */ /* 0x000fc20000000000 */
[----:B------:R0:W-:Y:S01]  /*27d90*/  STL [R1+0x30], R24 ;  /* 0x0000301801007387 */ /* 0x0001e20000100800 */
[----:B------:R-:W-:Y:S02]  /*27da0*/  IMAD.MOV.U32 R0, RZ, RZ, R25 ;  /* 0x000000ffff007224 */ /* 0x000fe400078e0019 */
[----:B------:R-:W-:Y:S02]  /*27db0*/  IMAD.MOV.U32 R60, RZ, RZ, R26 ;  /* 0x000000ffff3c7224 */ /* 0x000fe400078e001a */
[----:B------:R-:W-:Y:S01]  /*27dc0*/  IMAD.MOV.U32 R61, RZ, RZ, R27 ;  /* 0x000000ffff3d7224 */ /* 0x000fe200078e001b */
[----:B0-----:R-:W2:Y:S04]  /*27dd0*/  LDL.LU.64 R24, [R1+0x120] ;  /* 0x0001200001187983 */ /* 0x001ea80000300a00 */
[----:B------:R-:W2:Y:S04]  /*27de0*/  LDL.LU.64 R26, [R1+0x128] ;  /* 0x00012800011a7983 */ /* 0x000ea80000300a00 */
[----:B------:R-:W2:Y:S04]  /*27df0*/  LDL.LU R37, [R1+0x7d8] ;  /* 0x0007d80001257983 */ /* 0x000ea80000300800 */
[----:B------:R-:W2:Y:S04]  /*27e00*/  LDL.LU R44, [R1+0x7e4] ;  /* 0x0007e400012c7983 */ /* 0x000ea80000300800 */
[----:B------:R-:W2:Y:S04]  /*27e10*/  LDL.LU R38, [R1+0x7e0] ;  /* 0x0007e00001267983 */ /* 0x000ea80000300800 */
[----:B------:R-:W2:Y:S04]  /*27e20*/  LDL.LU R45, [R1+0x7ec] ;  /* 0x0007ec00012d7983 */ /* 0x000ea80000300800 */
[----:B------:R-:W2:Y:S04]  /*27e30*/  LDL.LU R39, [R1+0x7e8] ;  /* 0x0007e80001277983 */ /* 0x000ea80000300800 */
[----:B------:R0:W-:Y:S04]  /*27e40*/  STL [R1+0x19e8], R61 ;  /* 0x0019e83d01007387 */ /* 0x0001e80000100800 */
[----:B0-----:R-:W2:Y:S04]  /*27e50*/  LDL.LU R61, [R1+0x7dc] ;  /* 0x0007dc00013d7983 */ /* 0x001ea80000300800 */
[----:B------:R-:W-:Y:S04]  /*27e60*/  STL [R1+0x19d4], R60 ;  /* 0x0019d43c01007387 */ /* 0x000fe80000100800 */
[----:B------:R-:W-:Y:S01]  /*27e70*/  STL [R1+0x19d0], R0 ;  /* 0x0019d00001007387 */ /* 0x000fe20000100800 */
[C---:B----4-:R-:W-:Y:S06]  /*27e80*/  HMMA.16816.F32 R40, R16.reuse, R46, R56 ;  /* 0x0000002e1028723c */ /* 0x050fec0000001838 */
[----:B---3--:R-:W-:Y:S01]  /*27e90*/  HMMA.16816.F32 R56, R16, R48, R28 ;  /* 0x000000301038723c */ /* 0x008fe2000000181c */
[----:B------:R-:W3:-:S15]  /*27ea0*/  LDL.LU.64 R28, [R1+0xd0] ;  /* 0x0000d000011c7983 */ /* 0x000ede0000300a00 */
[----:B------:R-:W-:-:S01]  /*27eb0*/  NOP ;  /* 0x0000000000007918 */ /* 0x000fc20000000000 */
[----:B------:R-:W-:Y:S04]  /*27ec0*/  STL.64 [R1+0x10], R40 ;  /* 0x0000102801007387 */ /* 0x000fe80000100a00 */
[----:B------:R0:W-:Y:S04]  /*27ed0*/  STL.64 [R1+0x18], R42 ;  /* 0x0000182a01007387 */ /* 0x0001e80000100a00 */
[----:B------:R-:W3:Y:S04]  /*27ee0*/  LDL.LU.64 R30, [R1+0xd8] ;  /* 0x0000d800011e7983 */ /* 0x000ee80000300a00 */
[----:B0-----:R-:W4:Y:S04]  /*27ef0*/  LDL.LU R42, [R1+0x640] ;  /* 0x00064000012a7983 */ /* 0x001f280000300800 */
[----:B------:R-:W4:Y:S04]  /*27f00*/  LDL.LU R43, [R1+0x644] ;  /* 0x00064400012b7983 */ /* 0x000f280000300800 */
[----:B------:R-:W4:Y:S04]  /*27f10*/  LDL.LU R40, [R1+0x650] ;  /* 0x0006500001287983 */ /* 0x000f280000300800 */
[----:B------:R-:W4:Y:S04]  /*27f20*/  LDL.LU R41, [R1+0x654] ;  /* 0x0006540001297983 */ /* 0x000f280000300800 */
[----:B------:R-:W-:Y:S04]  /*27f30*/  STL.64 [R1+0x1928], R58 ;  /* 0x0019283a01007387 */ /* 0x000fe80000100a00 */
[----:B------:R0:W-:Y:S04]  /*27f40*/  STL.64 [R1+0x1920], R56 ;  /* 0x0019203801007387 */ /* 0x0001e80000100a00 */
[----:B0-----:R-:W3:Y:S04]  /*27f50*/  LDL.LU.64 R56, [R1+0x170] ;  /* 0x0001700001387983 */ /* 0x001ee80000300a00 */
[----:B------:R-:W3:Y:S01]  /*27f60*/  LDL.LU.64 R58, [R1+0x178] ;  /* 0x00017800013a7983 */ /* 0x000ee20000300a00 */
[C---:B--2---:R-:W-:Y:S06]  /*27f70*/  HMMA.16816.F32 R24, R16.reuse, R6, R24 ;  /* 0x000000061018723c */ /* 0x044fec0000001818 */
[----:B---3--:R-:W-:-:S15]  /*27f80*/  HMMA.16816.F32 R20, R16, R20, R56 ;  /* 0x000000141014723c */ /* 0x008fde0000001838 */
[----:B------:R-:W-:-:S08]  /*27f90*/  NOP ;  /* 0x0000000000007918 */ /* 0x000fd00000000000 */
[----:B------:R-:W-:Y:S04]  /*27fa0*/  STL.64 [R1+0x1938], R22 ;  /* 0x0019381601007387 */ /* 0x000fe80000100a00 */
[----:B------:R0:W-:Y:S04]  /*27fb0*/  STL.64 [R1+0x1930], R20 ;  /* 0x0019301401007387 */ /* 0x0001e80000100a00 */
[----:B------:R-:W2:Y:S04]  /*27fc0*/  LDL.LU R32, [R1+0x660] ;  /* 0x0006600001207983 */ /* 0x000ea80000300800 */
[----:B------:R-:W3:Y:S04]  /*27fd0*/  LDL.LU R33, [R1+0x664] ;  /* 0x0006640001217983 */ /* 0x000ee80000300800 */
[----:B------:R1:W-:Y:S04]  /*27fe0*/  STL [R1+0x1910], R24 ;  /* 0x0019101801007387 */ /* 0x0003e80000100800 */
[----:B------:R2:W-:Y:S04]  /*27ff0*/  STL [R1+0x190c], R25 ;  /* 0x00190c1901007387 */ /* 0x0005e80000100800 */
[----:B------:R2:W-:Y:S04]  /*28000*/  STL [R1+0x1908], R26 ;  /* 0x0019081a01007387 */ /* 0x0005e80000100800 */
[----:B------:R2:W-:Y:S04]  /*28010*/  STL [R1+0x1904], R27 ;  /* 0x0019041b01007387 */ /* 0x0005e80000100800 */
[----:B0-----:R-:W2:Y:S04]  /*28020*/  LDL.LU.64 R20, [R1+0x80] ;  /* 0x0000800001147983 */ /* 0x001ea80000300a00 */
[----:B------:R-:W2:Y:S01]  /*28030*/  LDL.LU.64 R22, [R1+0x88] ;  /* 0x0000880001167983 */ /* 0x000ea20000300a00 */
[----:B------:R-:W-:-:S02]  /*28040*/  IMAD R36, R35, 0x100, R34 ;  /* 0x0000010023247824 */ /* 0x000fc400078e0222 */
[----:B------:R-:W-:Y:S02]  /*28050*/  IMAD R37, R37, 0x100, R61 ;  /* 0x0000010025257824 */ /* 0x000fe400078e023d */
[----:B------:R-:W-:Y:S02]  /*28060*/  IMAD R38, R38, 0x100, R44 ;  /* 0x0000010026267824 */ /* 0x000fe400078e022c */
[----:B------:R-:W-:Y:S01]  /*28070*/  IMAD R39, R39, 0x100, R45 ;  /* 0x0000010027277824 */ /* 0x000fe200078e022d */
[----:B------:R-:W-:Y:S01]  /*28080*/  HMMA.16816.F32 R28, R16, R2, R28 ;  /* 0x00000002101c723c */ /* 0x000fe2000000181c */
[----:B------:R-:W-:Y:S02]  /*28090*/  F2FP.F16.E5M2.UNPACK_B R36, R36 ;  /* 0x00000024ff24723e */ /* 0x000fe400020004ff */
[----:B------:R-:W-:Y:S02]  /*280a0*/  F2FP.F16.E5M2.UNPACK_B R37, R37 ;  /* 0x00000025ff25723e */ /* 0x000fe400020004ff */
[----:B------:R-:W-:-:S02]  /*280b0*/  F2FP.F16.E5M2.UNPACK_B R38, R38 ;  /* 0x00000026ff26723e */ /* 0x000fc400020004ff */
[----:B------:R-:W-:Y:S01]  /*280c0*/  F2FP.F16.E5M2.UNPACK_B R39, R39 ;  /* 0x00000027ff27723e */ /* 0x000fe200020004ff */
[----:B------:R-:W3:Y:S04]  /*280d0*/  LDL.LU R34, [R1+0x670] ;  /* 0x0006700001227983 */ /* 0x000ee80000300800 */
[----:B------:R-:W3:Y:S01]  /*280e0*/  LDL.LU R35, [R1+0x674] ;  /* 0x0006740001237983 */ /* 0x000ee20000300800 */
[----:B----4-:R-:W-:Y:S02]  /*280f0*/  F2FP.F16.E5M2.UNPACK_B R2, R42.H1 ;  /* 0x0000002aff02723e */ /* 0x010fe400030004ff */
[----:B------:R-:W-:-:S07]  /*28100*/  F2FP.F16.E5M2.UNPACK_B R3, R43.H1 ;  /* 0x0000002bff03723e */ /* 0x000fce00030004ff */
[----:B------:R-:W-:Y:S01]  /*28110*/  HMMA.16816.F32 R12, R36, R2, R12 ;  /* 0x00000002240c723c */ /* 0x000fe2000000180c */
[----:B------:R-:W-:Y:S04]  /*28120*/  STL [R1+0x1914], R28 ;  /* 0x0019141c01007387 */ /* 0x000fe80000100800 */
[----:B------:R-:W-:Y:S04]  /*28130*/  STL [R1+0x1900], R29 ;  /* 0x0019001d01007387 */ /* 0x000fe80000100800 */
[----:B------:R-:W-:Y:S04]  /*28140*/  STL [R1+0x18fc], R30 ;  /* 0x0018fc1e01007387 */ /* 0x000fe80000100800 */
[----:B------:R-:W-:Y:S01]  /*28150*/  STL [R1+0x18f8], R31 ;  /* 0x0018f81f01007387 */ /* 0x000fe20000100800 */
[----:B------:R-:W-:-:S02]  /*28160*/  IMAD.MOV.U32 R45, RZ, RZ, R55 ;  /* 0x000000ffff2d7224 */ /* 0x000fc400078e0037 */
[----:B------:R-:W-:Y:S02]  /*28170*/  IMAD.MOV.U32 R46, RZ, RZ, R54 ;  /* 0x000000ffff2e7224 */ /* 0x000fe400078e0036 */
[----:B------:R-:W-:-:S06]  /*28180*/  IMAD.MOV.U32 R47, RZ, RZ, R53 ;  /* 0x000000ffff2f7224 */ /* 0x000fcc00078e0035 */
[----:B-1----:R-:W-:Y:S01]  /*28190*/  IMAD.MOV.U32 R24, RZ, RZ, R12 ;  /* 0x000000ffff187224 */ /* 0x002fe200078e000c */
[----:B--2---:R-:W-:Y:S07]  /*281a0*/  HMMA.16816.F32 R16, R16, R4, R20 ;  /* 0x000000041010723c */ /* 0x004fee0000001814 */
[----:B------:R-:W-:Y:S02]  /*281b0*/  F2FP.F16.E5M2.UNPACK_B R4, R40.H1 ;  /* 0x00000028ff04723e */ /* 0x000fe400030004ff */
[----:B------:R-:W-:-:S07]  /*281c0*/  F2FP.F16.E5M2.UNPACK_B R5, R41.H1 ;  /* 0x00000029ff05723e */ /* 0x000fce00030004ff */
[----:B------:R-:W-:Y:S07]  /*281d0*/  HMMA.16816.F32 R8, R36, R4, R8 ;  /* 0x000000042408723c */ /* 0x000fee0000001808 */
[----:B------:R-:W-:Y:S04]  /*281e0*/  STL.64 [R1], R16 ;  /* 0x0000001001007387 */ /* 0x000fe80000100a00 */
[----:B------:R-:W-:Y:S04]  /*281f0*/  STL.64 [R1+0x8], R18 ;  /* 0x0000081201007387 */ /* 0x000fe80000100a00 */
[----:B------:R-:W-:Y:S08]  /*28200*/  STL [R1+0x1918], R24 ;  /* 0x0019181801007387 */ /* 0x000ff00000100800 */
[----:B------:R0:W-:Y:S04]  /*28210*/  STL [R1+0x8c], R11 ;  /* 0x00008c0b01007387 */ /* 0x0001e80000100800 */
[----:B------:R-:W2:Y:S04]  /*28220*/  LDL.LU R44, [R1+0xf0] ;  /* 0x0000f000012c7983 */ /* 0x000ea80000300800 */
[----:B------:R-:W4:Y:S04]  /*28230*/  LDL.LU R55, [R1+0x1b0c] ;  /* 0x001b0c0001377983 */ /* 0x000f280000300800 */
[----:B------:R-:W3:Y:S04]  /*28240*/  LDL.LU R54, [R1+0x1b08] ;  /* 0x001b080001367983 */ /* 0x000ee80000300800 */
[----:B------:R-:W4:Y:S04]  /*28250*/  LDL.LU R53, [R1+0x1b04] ;  /* 0x001b040001357983 */ /* 0x000f280000300800 */
[----:B------:R-:W-:Y:S01]  /*28260*/  STL.64 [R1+0x1ae0], R46 ;  /* 0x001ae02e01007387 */ /* 0x000fe20000100a00 */
[----:B------:R-:W-:-:S03]  /*28270*/  IMAD.MOV.U32 R43, RZ, RZ, R52 ;  /* 0x000000ffff2b7224 */ /* 0x000fc600078e0034 */
[----:B--2---:R1:W-:Y:S04]  /*28280*/  STL.64 [R1+0x1ad8], R44 ;  /* 0x001ad82c01007387 */ /* 0x0043e80000100a00 */
[----:B------:R-:W2:Y:S04]  /*28290*/  LDL.LU R40, [R1+0xc0] ;  /* 0x0000c00001287983 */ /* 0x000ea80000300800 */
[----:B------:R-:W2:Y:S04]  /*282a0*/  LDL.LU R41, [R1+0xc4] ;  /* 0x0000c40001297983 */ /* 0x000ea80000300800 */
[----:B------:R-:W2:Y:S04]  /*282b0*/  LDL.LU R42, [R1+0xc8] ;  /* 0x0000c800012a7983 */ /* 0x000ea80000300800 */
[----:B------:R-:W2:Y:S01]  /*282c0*/  LDL.LU R52, [R1+0x1b00] ;  /* 0x001b000001347983 */ /* 0x000ea20000300800 */
[----:B----4-:R-:W-:-:S03]  /*282d0*/  IMAD.MOV.U32 R20, RZ, RZ, R53 ;  /* 0x000000ffff147224 */ /* 0x010fc600078e0035 */
[----:B------:R-:W4:Y:S01]  /*282e0*/  LDL.LU R53, [R1+0x1afc] ;  /* 0x001afc0001357983 */ /* 0x000f220000300800 */
[----:B---3--:R-:W-:-:S03]  /*282f0*/  IMAD.MOV.U32 R21, RZ, RZ, R54 ;  /* 0x000000ffff157224 */ /* 0x008fc600078e0036 */
[----:B------:R-:W3:Y:S04]  /*28300*/  LDL.LU R54, [R1+0x1af8] ;  /* 0x001af80001367983 */ /* 0x000ee80000300800 */
[----:B------:R-:W3:Y:S01]  /*28310*/  LDL.LU R22, [R1+0x78] ;  /* 0x0000780001167983 */ /* 0x000ee20000300800 */
[----:B------:R-:W-:-:S03]  /*28320*/  IMAD.MOV.U32 R25, RZ, RZ, R13 ;  /* 0x000000ffff197224 */ /* 0x000fc600078e000d */
[----:B------:R-:W3:Y:S01]  /*28330*/  LDL.LU R23, [R1+0x7c] ;  /* 0x00007c0001177983 */ /* 0x000ee20000300800 */
[----:B------:R-:W-:-:S03]  /*28340*/  IMAD.MOV.U32 R26, RZ, RZ, R14 ;  /* 0x000000ffff1a7224 */ /* 0x000fc600078e000e */
[----:B------:R-:W3:Y:S01]  /*28350*/  LDL.LU R12, [R1+0x20] ;  /* 0x00002000010c7983 */ /* 0x000ee20000300800 */
[----:B------:R-:W-:Y:S02]  /*28360*/  IMAD.MOV.U32 R27, RZ, RZ, R15 ;  /* 0x000000ffff1b7224 */ /* 0x000fe400078e000f */
[----:B------:R-:W-:Y:S02]  /*28370*/  IMAD.MOV.U32 R56, RZ, RZ, R55 ;  /* 0x000000ffff387224 */ /* 0x000fe400078e0037 */
[----:B--2---:R-:W-:Y:S02]  /*28380*/  IMAD.MOV.U32 R13, RZ, RZ, R52 ;  /* 0x000000ffff0d7224 */ /* 0x004fe400078e0034 */
[----:B------:R-:W1:Y:S01]  /*28390*/  LDL.LU R52, [R1+0x1af4] ;  /* 0x001af40001347983 */ /* 0x000e620000300800 */
[----:B----4-:R-:W-:-:S03]  /*283a0*/  IMAD.MOV.U32 R14, RZ, RZ, R53 ;  /* 0x000000ffff0e7224 */ /* 0x010fc600078e0035 */
[----:B------:R-:W1:Y:S01]  /*283b0*/  LDL.LU R53, [R1+0x1af0] ;  /* 0x001af00001357983 */ /* 0x000e620000300800 */
[----:B---3--:R-:W-:-:S03]  /*283c0*/  IMAD.MOV.U32 R15, RZ, RZ, R54 ;  /* 0x000000ffff0f7224 */ /* 0x008fc600078e0036 */
[----:B------:R-:W1:Y:S04]  /*283d0*/  LDL.LU R54, [R1+0x1aec] ;  /* 0x001aec0001367983 */ /* 0x000e680000300800 */
        /* <DEDUP_REMOVED lines=8> */
[----:B------:R-:W1:Y:S01]  /*28460*/  LDL.LU R55, [R1+0x1ae8] ;  /* 0x001ae80001377983 */ /* 0x000e620000300800 */
[----:B------:R-:W-:-:S02]  /*28470*/  F2FP.F16.E5M2.UNPACK_B R6, R32.H1 ;  /* 0x00000020ff06723e */ /* 0x000fc400030004ff */
[----:B------:R-:W-:Y:S01]  /*28480*/  F2FP.F16.E5M2.UNPACK_B R7, R33.H1 ;  /* 0x00000021ff07723e */ /* 0x000fe200030004ff */
[----:B------:R-:W4:Y:S04]  /*28490*/  LDL.LU R57, [R1+0xa4] ;  /* 0x0000a40001397983 */ /* 0x000f280000300800 */
[----:B------:R-:W4:Y:S04]  /*284a0*/  LDL.LU R58, [R1+0xa8] ;  /* 0x0000a800013a7983 */ /* 0x000f280000300800 */
[----:B------:R-:W4:Y:S04]  /*284b0*/  LDL.LU R59, [R1+0xac] ;  /* 0x0000ac00013b7983 */ /* 0x000f280000300800 */
[----:B------:R-:W4:Y:S04]  /*284c0*/  LDL.LU R60, [R1+0x6c0] ;  /* 0x0006c000013c7983 */ /* 0x000f280000300800 */
[----:B------:R-:W4:Y:S04]  /*284d0*/  LDL.LU R61, [R1+0x6c4] ;  /* 0x0006c400013d7983 */ /* 0x000f280000300800 */
[----:B------:R-:W4:Y:S04]  /*284e0*/  LDL.LU R32, [R1+0x6d0] ;  /* 0x0006d00001207983 */ /* 0x000f280000300800 */
[----:B------:R-:W4:Y:S01]  /*284f0*/  LDL.LU R33, [R1+0x6d4] ;  /* 0x0006d40001217983 */ /* 0x000f220000300800 */
[----:B------:R-:W-:-:S02]  /*28500*/  IMAD.MOV.U32 R29, RZ, RZ, R8 ;  /* 0x000000ffff1d7224 */ /* 0x000fc400078e0008 */
[----:B------:R-:W-:Y:S01]  /*28510*/  IMAD.MOV.U32 R30, RZ, RZ, R9 ;  /* 0x000000ffff1e7224 */ /* 0x000fe200078e0009 */
[----:B------:R-:W-:Y:S02]  /*28520*/  F2FP.F16.E5M2.UNPACK_B R8, R34.H1 ;  /* 0x00000022ff08723e */ /* 0x000fe400030004ff */
[----:B------:R-:W-:Y:S01]  /*28530*/  F2FP.F16.E5M2.UNPACK_B R9, R35.H1 ;  /* 0x00000023ff09723e */ /* 0x000fe200030004ff */
[----:B-1----:R-:W-:-:S15]  /*28540*/  HMMA.16816.F32 R44, R36, R6, R52 ;  /* 0x00000006242c723c */ /* 0x002fde0000001834 */
[----:B------:R-:W-:-:S09]  /*28550*/  NOP ;  /* 0x0000000000007918 */ /* 0x000fd20000000000 */
[----:B------:R-:W-:Y:S02]  /*28560*/  IMAD.MOV.U32 R55, RZ, RZ, R46 ;  /* 0x000000ffff377224 */ /* 0x000fe400078e002e */
[----:B------:R-:W-:Y:S02]  /*28570*/  IMAD.MOV.U32 R54, RZ, RZ, R47 ;  /* 0x000000ffff367224 */ /* 0x000fe400078e002f */
[----:B------:R-:W-:Y:S02]  /*28580*/  IMAD.MOV.U32 R24, RZ, RZ, R44 ;  /* 0x000000ffff187224 */ /* 0x000fe400078e002c */
[----:B------:R-:W-:Y:S01]  /*28590*/  IMAD.MOV.U32 R28, RZ, RZ, R45 ;  /* 0x000000ffff1c7224 */ /* 0x000fe200078e002d */
[----:B------:R-:W4:Y:S04]  /*285a0*/  LDL.LU.64 R46, [R1+0x1ae0] ;  /* 0x001ae000012e7983 */ /* 0x000f280000300a00 */
[----:B------:R-:W4:Y:S04]  /*285b0*/  LDL.LU.64 R44, [R1+0x1ad8] ;  /* 0x001ad800012c7983 */ /* 0x000f280000300a00 */
[----:B------:R-:W4:Y:S04]  /*285c0*/  LDL.LU R34, [R1+0x6e0] ;  /* 0x0006e00001227983 */ /* 0x000f280000300800 */
[----:B------:R-:W4:Y:S04]  /*285d0*/  LDL.LU R35, [R1+0x6e4] ;  /* 0x0006e40001237983 */ /* 0x000f280000300800 */
[----:B------:R-:W-:Y:S04]  /*285e0*/  STL.64 [R1+0x1ac8], R6 ;  /* 0x001ac80601007387 */ /* 0x000fe80000100a00 */
[----:B------:R0:W-:Y:S04]  /*285f0*/  STL.64 [R1+0x1ac0], R4 ;  /* 0x001ac00401007387 */ /* 0x0001e80000100a00 */
[----:B0-----:R-:W4:Y:S04]  /*28600*/  LDL.LU R4, [R1+0x50] ;  /* 0x0000500001047983 */ /* 0x001f280000300800 */
[----:B------:R-:W4:Y:S04]  /*28610*/  LDL.LU R5, [R1+0x54] ;  /* 0x0000540001057983 */ /* 0x000f280000300800 */
[----:B------:R-:W4:Y:S04]  /*28620*/  LDL.LU R6, [R1+0x58] ;  /* 0x0000580001067983 */ /* 0x000f280000300800 */
[----:B------:R-:W4:Y:S01]  /*28630*/  LDL.LU R7, [R1+0x5c] ;  /* 0x00005c0001077983 */ /* 0x000f220000300800 */
[----:B------:R-:W-:Y:S01]  /*28640*/  IMAD.MOV.U32 R31, RZ, RZ, R10 ;  /* 0x000000ffff1f7224 */ /* 0x000fe200078e000a */
[----:B--2---:R-:W-:-:S02]  /*28650*/  F2FP.F16.E5M2.UNPACK_B R10, R11.H1 ;  /* 0x0000000bff0a723e */ /* 0x004fc400030004ff */
[----:B---3--:R-:W-:Y:S02]  /*28660*/  F2FP.F16.E5M2.UNPACK_B R11, R16.H1 ;  /* 0x00000010ff0b723e */ /* 0x008fe400030004ff */
[----:B------:R-:W-:Y:S04]  /*28670*/  STL.64 [R1+0x1958], R30 ;  /* 0x0019581e01007387 */ /* 0x000fe80000100a00 */
[----:B------:R-:W-:Y:S04]  /*28680*/  STL.64 [R1+0x1950], R28 ;  /* 0x0019501c01007387 */ /* 0x000fe80000100a00 */
[----:B------:R-:W-:Y:S04]  /*28690*/  STL.64 [R1+0x1948], R26 ;  /* 0x0019481a01007387 */ /* 0x000fe80000100a00 */
[----:B------:R0:W-:Y:S02]  /*286a0*/  STL.64 [R1+0x1940], R24 ;  /* 0x0019401801007387 */ /* 0x0001e40000100a00 */
[----:B0-----:R-:W-:Y:S07]  /*286b0*/  HMMA.16816.F32 R24, R36, R8, R12 ;  /* 0x000000082418723c */ /* 0x001fee000000180c */
[----:B----4-:R-:W-:-:S02]  /*286c0*/  F2FP.F16.E5M2.UNPACK_B R12, R17.H1 ;  /* 0x00000011ff0c723e */ /* 0x010fc400030004ff */
[----:B------:R-:W-:-:S14]  /*286d0*/  F2FP.F16.E5M2.UNPACK_B R13, R18.H1 ;  /* 0x00000012ff0d723e */ /* 0x000fdc00030004ff */
[----:B------:R-:W-:Y:S04]  /*286e0*/  STL.64 [R1+0x120], R24 ;  /* 0x0001201801007387 */ /* 0x000fe80000100a00 */
[----:B------:R-:W-:Y:S04]  /*286f0*/  STL.64 [R1+0x128], R26 ;  /* 0x0001281a01007387 */ /* 0x000fe80000100a00 */
[----:B------:R-:W-:Y:S04]  /*28700*/  STL.64 [R1+0x1aa8], R10 ;  /* 0x001aa80a01007387 */ /* 0x000fe80000100a00 */
[----:B------:R-:W-:Y:S01]  /*28710*/  STL.64 [R1+0x1aa0], R8 ;  /* 0x001aa00801007387 */ /* 0x000fe20000100a00 */
[----:B------:R-:W-:-:S02]  /*28720*/  F2FP.F16.E5M2.UNPACK_B R14, R19.H1 ;  /* 0x00000013ff0e723e */ /* 0x000fc400030004ff */
[----:B------:R-:W-:Y:S02]  /*28730*/  F2FP.F16.E5M2.UNPACK_B R15, R48.H1 ;  /* 0x00000030ff0f723e */ /* 0x000fe400030004ff */
[----:B------:R-:W-:Y:S02]  /*28740*/  F2FP.F16.E5M2.UNPACK_B R16, R49.H1 ;  /* 0x00000031ff10723e */ /* 0x000fe400030004ff */
[----:B------:R-:W-:Y:S02]  /*28750*/  F2FP.F16.E5M2.UNPACK_B R17, R0.H1 ;  /* 0x00000000ff11723e */ /* 0x000fe400030004ff */
[----:B------:R-:W-:Y:S02]  /*28760*/  F2FP.F16.E5M2.UNPACK_B R18, R60.H1 ;  /* 0x0000003cff12723e */ /* 0x000fe400030004ff */
[----:B------:R-:W-:Y:S01]  /*28770*/  F2FP.F16.E5M2.UNPACK_B R19, R61.H1 ;  /* 0x0000003dff13723e */ /* 0x000fe200030004ff */
[----:B------:R-:W-:-:S15]  /*28780*/  HMMA.16816.F32 R4, R36, R10, R4 ;  /* 0x0000000a2404723c */ /* 0x000fde0000001804 */
[----:B------:R-:W-:-:S08]  /*28790*/  NOP ;  /* 0x0000000000007918 */ /* 0x000fd00000000000 */
[----:B------:R-:W-:Y:S04]  /*287a0*/  STL.64 [R1+0x170], R4 ;  /* 0x0001700401007387 */ /* 0x000fe80000100a00 */
[----:B------:R0:W-:Y:S02]  /*287b0*/  STL.64 [R1+0x178], R6 ;  /* 0x0001780601007387 */ /* 0x0001e40000100a00 */
[----:B0-----:R-:W-:-:S15]  /*287c0*/  HMMA.16816.F32 R4, R36, R12, R20 ;  /* 0x0000000c2404723c */ /* 0x001fde0000001814 */
[----:B------:R-:W-:-:S08]  /*287d0*/  NOP ;  /* 0x0000000000007918 */ /* 0x000fd00000000000 */
[----:B------:R-:W-:Y:S04]  /*287e0*/  STL.64 [R1+0x1b0], R4 ;  /* 0x0001b00401007387 */ /* 0x000fe80000100a00 */
[----:B------:R0:W-:Y:S02]  /*287f0*/  STL.64 [R1+0x1b8], R6 ;  /* 0x0001b80601007387 */ /* 0x0001e40000100a00 */
[----:B0-----:R-:W-:Y:S06]  /*28800*/  HMMA.16816.F32 R4, R36, R14, R56 ;  /* 0x0000000e2404723c */ /* 0x001fec0000001838 */
[----:B------:R-:W-:Y:S04]  /*28810*/  STL.64 [R1+0x1a88], R14 ;  /* 0x001a880e01007387 */ /* 0x000fe80000100a00 */
[----:B------:R-:W-:-:S13]  /*28820*/  STL.64 [R1+0x1a80], R12 ;  /* 0x001a800c01007387 */ /* 0x000fda0000100a00 */
        /* <DEDUP_REMOVED lines=8> */
[----:B------:R0:W-:Y:S01]  /*288b0*/  STL.64 [R1+0x1a60], R16 ;  /* 0x001a601001007387 */ /* 0x0001e20000100a00 */
[----:B------:R-:W-:-:S12]  /*288c0*/  F2FP.F16.E5M2.UNPACK_B R40, R32.H1 ;  /* 0x00000020ff28723e */ /* 0x000fd800030004ff */
[----:B------:R1:W-:Y:S04]  /*288d0*/  STL.64 [R1+0x410], R4 ;  /* 0x0004100401007387 */ /* 0x0003e80000100a00 */
[----:B------:R2:W-:Y:S04]  /*288e0*/  STL.64 [R1+0x418], R6 ;  /* 0x0004180601007387 */ /* 0x0005e80000100a00 */
[----:B------:R-:W3:Y:S04]  /*288f0*/  LDL.LU R24, [R1+0x160] ;  /* 0x0001600001187983 */ /* 0x000ee80000300800 */
[----:B------:R-:W3:Y:S04]  /*28900*/  LDL.LU R25, [R1+0x164] ;  /* 0x0001640001197983 */ /* 0x000ee80000300800 */
[----:B------:R-:W3:Y:S04]  /*28910*/  LDL.LU R26, [R1+0x168] ;  /* 0x00016800011a7983 */ /* 0x000ee80000300800 */
[----:B------:R-:W3:Y:S04]  /*28920*/  LDL.LU R27, [R1+0x16c] ;  /* 0x00016c00011b7983 */ /* 0x000ee80000300800 */
[----:B------:R-:W4:Y:S04]  /*28930*/  LDL.LU R12, [R1+0x140] ;  /* 0x00014000010c7983 */ /* 0x000f280000300800 */
[----:B------:R-:W4:Y:S04]  /*28940*/  LDL.LU R13, [R1+0x144] ;  /* 0x00014400010d7983 */ /* 0x000f280000300800 */
[----:B------:R-:W4:Y:S04]  /*28950*/  LDL.LU R14, [R1+0x148] ;  /* 0x00014800010e7983 */ /* 0x000f280000300800 */
[----:B------:R-:W4:Y:S04]  /*28960*/  LDL.LU R15, [R1+0x14c] ;  /* 0x00014c00010f7983 */ /* 0x000f280000300800 */
[----:B0-----:R-:W3:Y:S04]  /*28970*/  LDL.LU R16, [R1+0x110] ;  /* 0x0001100001107983 */ /* 0x001ee80000300800 */
[----:B------:R-:W3:Y:S04]  /*28980*/  LDL.LU R17, [R1+0x114] ;  /* 0x0001140001117983 */ /* 0x000ee80000300800 */
[----:B------:R-:W3:Y:S04]  /*28990*/  LDL.LU R18, [R1+0x118] ;  /* 0x0001180001127983 */ /* 0x000ee80000300800 */
[----:B------:R-:W3:Y:S04]  /*289a0*/  LDL.LU R19, [R1+0x11c] ;  /* 0x00011c0001137983 */ /* 0x000ee80000300800 */
[----:B------:R-:W3:Y:S04]  /*289b0*/  LDL.LU R44, [R1+0x6f0] ;  /* 0x0006f000012c7983 */ /* 0x000ee80000300800 */
[----:B------:R-:W3:Y:S04]  /*289c0*/  LDL.LU R45, [R1+0x6f4] ;  /* 0x0006f400012d7983 */ /* 0x000ee80000300800 */
[----:B------:R-:W3:Y:S04]  /*289d0*/  LDL.LU R11, [R1+0x7f4] ;  /* 0x0007f400010b7983 */ /* 0x000ee80000300800 */
[----:B------:R-:W3:Y:S01]  /*289e0*/  LDL.LU R32, [R1+0x7f0] ;  /* 0x0007f00001207983 */ /* 0x000ee20000300800 */
[----:B------:R-:W-:-:S03]  /*289f0*/  F2FP.F16.E5M2.UNPACK_B R41, R33.H1 ;  /* 0x00000021ff29723e */ /* 0x000fc600030004ff */
[----:B------:R-:W3:Y:S04]  /*28a00*/  LDL.LU R52, [R1+0x7fc] ;  /* 0x0007fc0001347983 */ /* 0x000ee80000300800 */
[----:B------:R-:W3:Y:S01]  /*28a10*/  LDL.LU R33, [R1+0x7f8] ;  /* 0x0007f80001217983 */ /* 0x000ee20000300800 */
[----:B------:R-:W-:-:S03]  /*28a20*/  F2FP.F16.E5M2.UNPACK_B R42, R34.H1 ;  /* 0x00000022ff2a723e */ /* 0x000fc600030004ff */
[----:B------:R-:W3:Y:S04]  /*28a30*/  LDL.LU R53, [R1+0x804] ;  /* 0x0008040001357983 */ /* 0x000ee80000300800 */
[----:B------:R-:W3:Y:S04]  /*28a40*/  LDL.LU R34, [R1+0x800] ;  /* 0x0008000001227983 */ /* 0x000ee80000300800 */
[----:B------:R-:W3:Y:S04]  /*28a50*/  LDL.LU R46, [R1+0x700] ;  /* 0x00070000012e7983 */ /* 0x000ee80000300800 */
[----:B------:R-:W3:Y:S01]  /*28a60*/  LDL.LU R47, [R1+0x704] ;  /* 0x00070400012f7983 */ /* 0x000ee20000300800 */
[----:B------:R-:W-:-:S03]  /*28a70*/  F2FP.F16.E5M2.UNPACK_B R43, R35.H1 ;  /* 0x00000023ff2b723e */ /* 0x000fc600030004ff */
        /* <DEDUP_REMOVED lines=8> */
[----:B-1----:R-:W3:Y:S04]  /*28b00*/  LDL.LU R4, [R1+0x3f0] ;  /* 0x0003f00001047983 */ /* 0x002ee80000300800 */
[----:B------:R-:W3:Y:S04]  /*28b10*/  LDL.LU R5, [R1+0x3f4] ;  /* 0x0003f40001057983 */ /* 0x000ee80000300800 */
[----:B--2---:R-:W2:Y:S04]  /*28b20*/  LDL.LU R6, [R1+0x3f8] ;  /* 0x0003f80001067983 */ /* 0x004ea80000300800 */
        /* <DEDUP_REMOVED lines=9> */
[----:B------:R-:W-:-:S02]  /*28bc0*/  IMAD.MOV.U32 R58, RZ, RZ, R51 ;  /* 0x000000ffff3a7224 */ /* 0x000fc400078e0033 */
[----:B------:R-:W-:Y:S01]  /*28bd0*/  IMAD.MOV.U32 R59, RZ, RZ, R50 ;  /* 0x000000ffff3b7224 */ /* 0x000fe200078e0032 */
[----:B------:R-:W2:Y:S04]  /*28be0*/  LDL.LU R51, [R1+0x1ad4] ;  /* 0x001ad40001337983 */ /* 0x000ea80000300800 */
[----:B------:R-:W2:Y:S01]  /*28bf0*/  LDL.LU R50, [R1+0x1ad0] ;  /* 0x001ad00001327983 */ /* 0x000ea20000300800 */
[C---:B----4-:R-:W-:Y:S06]  /*28c00*/  HMMA.16816.F32 R12, R36.reuse, R42, R12 ;  /* 0x0000002a240c723c */ /* 0x050fec000000180c */
[----:B---3--:R-:W-:Y:S01]  /*28c10*/  HMMA.16816.F32 R16, R36, R40, R16 ;  /* 0x000000282410723c */ /* 0x008fe20000001810 */
[----:B------:R-:W-:-:S02]  /*28c20*/  F2FP.F16.E5M2.UNPACK_B R44, R44.H1 ;  /* 0x0000002cff2c723e */ /* 0x000fc400030004ff */
[----:B------:R-:W-:Y:S01]  /*28c30*/  F2FP.F16.E5M2.UNPACK_B R45, R45.H1 ;  /* 0x0000002dff2d723e */ /* 0x000fe200030004ff */
[----:B------:R-:W-:-:S06]  /*28c40*/  IMAD R32, R32, 0x100, R11 ;  /* 0x0000010020207824 */ /* 0x000fcc00078e020b */
[----:B------:R-:W-:Y:S01]  /*28c50*/  HMMA.16816.F32 R8, R36, R44, R24 ;  /* 0x0000002c2408723c */ /* 0x000fe20000001818 */
[----:B------:R-:W-:Y:S02]  /*28c60*/  F2FP.F16.E5M2.UNPACK_B R46, R46.H1 ;  /* 0x0000002eff2e723e */ /* 0x000fe400030004ff */
[----:B------:R-:W-:-:S10]  /*28c70*/  F2FP.F16.E5M2.UNPACK_B R47, R47.H1 ;  /* 0x0000002fff2f723e */ /* 0x000fd400030004ff */
[----:B------:R-:W-:Y:S04]  /*28c80*/  STL.64 [R1+0x420], R16 ;  /* 0x0004201001007387 */ /* 0x000fe80000100a00 */
[----:B------:R-:W-:Y:S04]  /*28c90*/  STL.64 [R1+0x428], R18 ;  /* 0x0004281201007387 */ /* 0x000fe80000100a00 */
[----:B------:R-:W-:Y:S04]  /*28ca0*/  STL.64 [R1+0x1a78], R42 ;  /* 0x001a782a01007387 */ /* 0x000fe80000100a00 */
[----:B------:R-:W-:Y:S04]  /*28cb0*/  STL.64 [R1+0x1a70], R40 ;  /* 0x001a702801007387 */ /* 0x000fe80000100a00 */
[----:B------:R-:W-:Y:S04]  /*28cc0*/  STL.64 [R1+0x140], R12 ;  /* 0x0001400c01007387 */ /* 0x000fe80000100a00 */
[----:B------:R-:W-:Y:S04]  /*28cd0*/  STL.64 [R1+0x148], R14 ;  /* 0x0001480e01007387 */ /* 0x000fe80000100a00 */
[----:B------:R-:W-:Y:S04]  /*28ce0*/  STL.64 [R1+0x160], R8 ;  /* 0x0001600801007387 */ /* 0x000fe80000100a00 */
[----:B------:R0:W-:Y:S02]  /*28cf0*/  STL.64 [R1+0x168], R10 ;  /* 0x0001680a01007387 */ /* 0x0001e40000100a00 */
[----:B0-----:R-:W-:Y:S01]  /*28d00*/  HMMA.16816.F32 R8, R36, R46, R28 ;  /* 0x0000002e2408723c */ /* 0x001fe2000000181c */
[----:B------:R-:W-:Y:S01]  /*28d10*/  IMAD R35, R35, 0x100, R48 ;  /* 0x0000010023237824 */ /* 0x000fe200078e0230 */
[----:B------:R-:W-:-:S02]  /*28d20*/  F2FP.F16.E5M2.UNPACK_B R48, R49.H1 ;  /* 0x00000031ff30723e */ /* 0x000fc400030004ff */
[----:B------:R-:W-:Y:S02]  /*28d30*/  F2FP.F16.E5M2.UNPACK_B R49, R0.H1 ;  /* 0x00000000ff31723e */ /* 0x000fe400030004ff */
[----:B------:R-:W-:Y:S04]  /*28d40*/  STL.64 [R1+0x1a98], R46 ;  /* 0x001a982e01007387 */ /* 0x000fe80000100a00 */
[----:B------:R-:W-:Y:S01]  /*28d50*/  STL.64 [R1+0x1a90], R44 ;  /* 0x001a902c01007387 */ /* 0x000fe20000100a00 */
[----:B--2---:R-:W-:Y:S02]  /*28d60*/  F2FP.F16.E5M2.UNPACK_B R50, R50.H1 ;  /* 0x00000032ff32723e */ /* 0x004fe400030004ff */
[----:B------:R-:W-:-:S10]  /*28d70*/  F2FP.F16.E5M2.UNPACK_B R51, R51.H1 ;  /* 0x00000033ff33723e */ /* 0x000fd400030004ff */
[----:B------:R-:W-:Y:S04]  /*28d80*/  STL.64 [R1+0x1a0], R8 ;  /* 0x0001a00801007387 */ /* 0x000fe80000100a00 */
[----:B------:R0:W-:Y:S02]  /*28d90*/  STL.64 [R1+0x1a8], R10 ;  /* 0x0001a80a01007387 */ /* 0x0001e40000100a00 */
[C---:B0-----:R-:W-:Y:S06]  /*28da0*/  HMMA.16816.F32 R8, R36.reuse, R48, R4 ;  /* 0x000000302408723c */ /* 0x041fec0000001804 */
[----:B------:R-:W-:Y:S01]  /*28db0*/  HMMA.16816.F32 R4, R36, R50, R20 ;  /* 0x000000322404723c */ /* 0x000fe20000001814 */
[----:B------:R-:W-:-:S02]  /*28dc0*/  IMAD R33, R33, 0x100, R52 ;  /* 0x0000010021217824 */ /* 0x000fc400078e0234 */
[----:B------:R-:W-:Y:S01]  /*28dd0*/  IMAD R34, R34, 0x100, R53 ;  /* 0x0000010022227824 */ /* 0x000fe200078e0235 */
[----:B------:R-:W-:Y:S02]  /*28de0*/  F2FP.F16.E5M2.UNPACK_B R52, R60.H1 ;  /* 0x0000003cff34723e */ /* 0x000fe400030004ff */
[----:B------:R-:W-:-:S11]  /*28df0*/  F2FP.F16.E5M2.UNPACK_B R53, R61.H1 ;  /* 0x0000003dff35723e */ /* 0x000fd600030004ff */
[----:B------:R-:W-:Y:S04]  /*28e00*/  STL.64 [R1+0x630], R8 ;  /* 0x0006300801007387 */ /* 0x000fe80000100a00 */
[----:B------:R-:W-:Y:S04]  /*28e10*/  STL.64 [R1+0x638], R10 ;  /* 0x0006380a01007387 */ /* 0x000fe80000100a00 */
[----:B------:R-:W-:Y:S04]  /*28e20*/  STL.64 [R1+0x1ab8], R50 ;  /* 0x001ab83201007387 */ /* 0x000fe80000100a00 */
[----:B------:R-:W-:Y:S04]  /*28e30*/  STL.64 [R1+0x1ab0], R48 ;  /* 0x001ab03001007387 */ /* 0x000fe80000100a00 */
[----:B------:R-:W-:Y:S04]  /*28e40*/  STL.64 [R1+0x620], R4 ;  /* 0x0006200401007387 */ /* 0x000fe80000100a00 */
[----:B------:R0:W-:Y:S04]  /*28e50*/  STL.64 [R1+0x628], R6 ;  /* 0x0006280601007387 */ /* 0x0001e80000100a00 */
[----:B------:R-:W2:Y:S01]  /*28e60*/  LDL.LU R24, [R1+0x2c0] ;  /* 0x0002c00001187983 */ /* 0x000ea20000300800 */
[----:B0-----:R-:W-:-:S15]  /*28e70*/  HMMA.16816.F32 R4, R36, R52, R56 ;  /* 0x000000342404723c */ /* 0x001fde0000001838 */
[----:B------:R-:W-:-:S08]  /*28e80*/  NOP ;  /* 0x0000000000007918 */ /* 0x000fd00000000000 */
[----:B------:R0:W-:Y:S04]  /*28e90*/  STL.64 [R1+0x5d0], R4 ;  /* 0x0005d00401007387 */ /* 0x0001e80000100a00 */
[----:B------:R1:W-:Y:S04]  /*28ea0*/  STL.64 [R1+0x5d8], R6 ;  /* 0x0005d80601007387 */ /* 0x0003e80000100a00 */
[----:B------:R-:W2:Y:S04]  /*28eb0*/  LDL.LU R25, [R1+0x2c4] ;  /* 0x0002c40001197983 */ /* 0x000ea80000300800 */
[----:B------:R-:W2:Y:S04]  /*28ec0*/  LDL.LU R26, [R1+0x2c8] ;  /* 0x0002c800011a7983 */ /* 0x000ea80000300800 */
[----:B------:R-:W2:Y:S04]  /*28ed0*/  LDL.LU R27, [R1+0x2cc] ;  /* 0x0002cc00011b7983 */ /* 0x000ea80000300800 */
        /* <DEDUP_REMOVED lines=8> */
[----:B------:R-:W2:Y:S04]  /*28f60*/  LDL.LU R8, [R1+0x350] ;  /* 0x0003500001087983 */ /* 0x000ea80000300800 */
[----:B------:R-:W2:Y:S04]  /*28f70*/  LDL.LU R9, [R1+0x354] ;  /* 0x0003540001097983 */ /* 0x000ea80000300800 */
[----:B------:R-:W2:Y:S04]  /*28f80*/  LDL.LU R10, [R1+0x358] ;  /* 0x00035800010a7983 */ /* 0x000ea80000300800 */
[----:B------:R-:W2:Y:S04]  /*28f90*/  LDL.LU R11, [R1+0x35c] ;  /* 0x00035c00010b7983 */ /* 0x000ea80000300800 */
[----:B------:R-:W3:Y:S04]  /*28fa0*/  LDL.LU R48, [R1+0x360] ;  /* 0x0003600001307983 */ /* 0x000ee80000300800 */
[----:B------:R-:W3:Y:S04]  /*28fb0*/  LDL.LU R49, [R1+0x364] ;  /* 0x0003640001317983 */ /* 0x000ee80000300800 */
[----:B------:R-:W3:Y:S04]  /*28fc0*/  LDL.LU R50, [R1+0x368] ;  /* 0x0003680001327983 */ /* 0x000ee80000300800 */
[----:B------:R-:W3:Y:S04]  /*28fd0*/  LDL.LU R51, [R1+0x36c] ;  /* 0x00036c0001337983 */ /* 0x000ee80000300800 */
[----:B0-----:R-:W4:Y:S04]  /*28fe0*/  LDL.LU R4, [R1+0x370] ;  /* 0x0003700001047983 */ /* 0x001f280000300800 */
[----:B------:R-:W4:Y:S04]  /*28ff0*/  LDL.LU R5, [R1+0x374] ;  /* 0x0003740001057983 */ /* 0x000f280000300800 */
[----:B-1----:R-:W4:Y:S04]  /*29000*/  LDL.LU R6, [R1+0x378] ;  /* 0x0003780001067983 */ /* 0x002f280000300800 */
[----:B------:R-:W4:Y:S01]  /*29010*/  LDL.LU R7, [R1+0x37c] ;  /* 0x00037c0001077983 */ /* 0x000f220000300800 */
[----:B------:R-:W-:-:S02]  /*29020*/  F2FP.F16.E5M2.UNPACK_B R32, R32 ;  /* 0x00000020ff20723e */ /* 0x000fc400020004ff */
[----:B------:R-:W-:Y:S02]  /*29030*/  F2FP.F16.E5M2.UNPACK_B R33, R33 ;  /* 0x00000021ff21723e */ /* 0x000fe400020004ff */
[----:B------:R-:W-:Y:S02]  /*29040*/  F2FP.F16.E5M2.UNPACK_B R34, R34 ;  /* 0x00000022ff22723e */ /* 0x000fe400020004ff */
[----:B------:R-:W-:Y:S01]  /*29050*/  F2FP.F16.E5M2.UNPACK_B R35, R35 ;  /* 0x00000023ff23723e */ /* 0x000fe200020004ff */
        /* <DEDUP_REMOVED lines=24> */
[----:B------:R-:W-:Y:S04]  /*291e0*/  STL.64 [R1+0x1a48], R54 ;  /* 0x001a483601007387 */ /* 0x000fe80000100a00 */
[----:B------:R0:W-:Y:S04]  /*291f0*/  STL.64 [R1+0x1a40], R52 ;  /* 0x001a403401007387 */ /* 0x0001e80000100a00 */
[----:B0-----:R-:W2:Y:S04]  /*29200*/  LDL.LU R52, [R1+0x2e0] ;  /* 0x0002e00001347983 */ /* 0x001ea80000300800 */
[----:B------:R-:W2:Y:S04]  /*29210*/  LDL.LU R53, [R1+0x2e4] ;  /* 0x0002e40001357983 */ /* 0x000ea80000300800 */
[----:B------:R-:W2:Y:S04]  /*29220*/  LDL.LU R54, [R1+0x2e8] ;  /* 0x0002e80001367983 */ /* 0x000ea80000300800 */
[----:B------:R-:W2:Y:S01]  /*29230*/  LDL.LU R55, [R1+0x2ec] ;  /* 0x0002ec0001377983 */ /* 0x000ea20000300800 */
[----:B----4-:R-:W-:-:S15]  /*29240*/  HMMA.16816.F32 R4, R32, R2, R4 ;  /* 0x000000022004723c */ /* 0x010fde0000001804 */
[----:B------:R-:W-:-:S08]  /*29250*/  NOP ;  /* 0x0000000000007918 */ /* 0x000fd00000000000 */
[----:B------:R-:W-:Y:S04]  /*29260*/  STL.64 [R1+0x5c0], R4 ;  /* 0x0005c00401007387 */ /* 0x000fe80000100a00 */
[----:B------:R0:W-:Y:S04]  /*29270*/  STL.64 [R1+0x5c8], R6 ;  /* 0x0005c80601007387 */ /* 0x0001e80000100a00 */
[----:B0-----:R-:W2:Y:S04]  /*29280*/  LDL.LU.64 R6, [R1+0x1ac8] ;  /* 0x001ac80001067983 */ /* 0x001ea80000300a00 */
[----:B------:R-:W3:Y:S02]  /*29290*/  LDL.LU.64 R4, [R1+0x1ac0] ;  /* 0x001ac00001047983 */ /* 0x000ee40000300a00 */
        /* <DEDUP_REMOVED lines=13> */
[----:B0-----:R-:W3:Y:S04]  /*29370*/  LDL.LU R4, [R1+0x2f0] ;  /* 0x0002f00001047983 */ /* 0x001ee80000300800 */
[----:B------:R-:W3:Y:S04]  /*29380*/  LDL.LU R5, [R1+0x2f4] ;  /* 0x0002f40001057983 */ /* 0x000ee80000300800 */
[----:B------:R-:W3:Y:S04]  /*29390*/  LDL.LU R6, [R1+0x2f8] ;  /* 0x0002f80001067983 */ /* 0x000ee80000300800 */
[----:B------:R-:W3:Y:S01]  /*293a0*/  LDL.LU R7, [R1+0x2fc] ;  /* 0x0002fc0001077983 */ /* 0x000ee20000300800 */
[C---:B--2---:R-:W-:Y:S06]  /*293b0*/  HMMA.16816.F32 R44, R32.reuse, R8, R44 ;  /* 0x00000008202c723c */ /* 0x044fec000000182c */
[----:B----4-:R-:W-:-:S15]  /*293c0*/  HMMA.16816.F32 R12, R32, R10, R12 ;  /* 0x0000000a200c723c */ /* 0x010fde000000180c */
[----:B------:R-:W-:-:S02]  /*293d0*/  NOP ;  /* 0x0000000000007918 */ /* 0x000fc40000000000 */
[----:B------:R-:W-:Y:S04]  /*293e0*/  STL.64 [R1+0x590], R44 ;  /* 0x0005902c01007387 */ /* 0x000fe80000100a00 */
[----:B------:R0:W-:Y:S04]  /*293f0*/  STL.64 [R1+0x598], R46 ;  /* 0x0005982e01007387 */ /* 0x0001e80000100a00 */
[----:B0-----:R-:W2:Y:S04]  /*29400*/  LDL.LU.64 R46, [R1+0x1a98] ;  /* 0x001a9800012e7983 */ /* 0x001ea80000300a00 */
[----:B------:R-:W4:Y:S04]  /*29410*/  LDL.LU.64 R44, [R1+0x1a90] ;  /* 0x001a9000012c7983 */ /* 0x000f280000300a00 */
[----:B------:R-:W-:Y:S04]  /*29420*/  STL.64 [R1+0x580], R12 ;  /* 0x0005800c01007387 */ /* 0x000fe80000100a00 */
[----:B------:R0:W-:Y:S04]  /*29430*/  STL.64 [R1+0x588], R14 ;  /* 0x0005880e01007387 */ /* 0x0001e80000100a00 */
[----:B0-----:R-:W3:Y:S04]  /*29440*/  LDL.LU.64 R14, [R1+0x1a88] ;  /* 0x001a8800010e7983 */ /* 0x001ee80000300a00 */
[----:B------:R-:W2:Y:S04]  /*29450*/  LDL.LU.64 R12, [R1+0x1a80] ;  /* 0x001a8000010c7983 */ /* 0x000ea80000300a00 */
[----:B------:R-:W-:Y:S04]  /*29460*/  STL.64 [R1+0x1a08], R10 ;  /* 0x001a080a01007387 */ /* 0x000fe80000100a00 */
[----:B------:R0:W-:Y:S04]  /*29470*/  STL.64 [R1+0x1a00], R8 ;  /* 0x001a000801007387 */ /* 0x0001e80000100a00 */
[----:B0-----:R-:W4:Y:S04]  /*29480*/  LDL.LU R8, [R1+0x300] ;  /* 0x0003000001087983 */ /* 0x001f280000300800 */
[----:B------:R-:W4:Y:S04]  /*29490*/  LDL.LU R9, [R1+0x304] ;  /* 0x0003040001097983 */ /* 0x000f280000300800 */
[----:B------:R-:W4:Y:S04]  /*294a0*/  LDL.LU R10, [R1+0x308] ;  /* 0x00030800010a7983 */ /* 0x000f280000300800 */
[----:B------:R-:W4:Y:S01]  /*294b0*/  LDL.LU R11, [R1+0x30c] ;  /* 0x00030c00010b7983 */ /* 0x000f220000300800 */
[C---:B--2---:R-:W-:Y:S06]  /*294c0*/  HMMA.16816.F32 R40, R32.reuse, R12, R40 ;  /* 0x0000000c2028723c */ /* 0x044fec0000001828 */
[----:B---3--:R-:W-:-:S15]  /*294d0*/  HMMA.16816.F32 R16, R32, R14, R16 ;  /* 0x0000000e2010723c */ /* 0x008fde0000001810 */
[----:B------:R-:W-:-:S02]  /*294e0*/  NOP ;  /* 0x0000000000007918 */ /* 0x000fc40000000000 */
[----:B------:R-:W-:Y:S04]  /*294f0*/  STL.64 [R1+0x570], R40 ;  /* 0x0005702801007387 */ /* 0x000fe80000100a00 */
[----:B------:R0:W-:Y:S04]  /*29500*/  STL.64 [R1+0x578], R42 ;  /* 0x0005782a01007387 */ /* 0x0001e80000100a00 */
[----:B0-----:R-:W2:Y:S04]  /*29510*/  LDL.LU.64 R42, [R1+0x1a78] ;  /* 0x001a7800012a7983 */ /* 0x001ea80000300a00 */
[----:B------:R-:W3:Y:S04]  /*29520*/  LDL.LU.64 R40, [R1+0x1a70] ;  /* 0x001a700001287983 */ /* 0x000ee80000300a00 */
[----:B------:R-:W-:Y:S04]  /*29530*/  STL.64 [R1+0x560], R16 ;  /* 0x0005601001007387 */ /* 0x000fe80000100a00 */
[----:B------:R0:W-:Y:S04]  /*29540*/  STL.64 [R1+0x568], R18 ;  /* 0x0005681201007387 */ /* 0x0001e80000100a00 */
[----:B0-----:R-:W2:Y:S04]  /*29550*/  LDL.LU.64 R18, [R1+0x1a68] ;  /* 0x001a680001127983 */ /* 0x001ea80000300a00 */
[----:B------:R-:W4:Y:S04]  /*29560*/  LDL.LU.64 R16, [R1+0x1a60] ;  /* 0x001a600001107983 */ /* 0x000f280000300a00 */
[----:B------:R-:W-:Y:S04]  /*29570*/  STL.64 [R1+0x19f8], R14 ;  /* 0x0019f80e01007387 */ /* 0x000fe80000100a00 */
[----:B------:R-:W-:Y:S01]  /*29580*/  STL.64 [R1+0x19f0], R12 ;  /* 0x0019f00c01007387 */ /* 0x000fe20000100a00 */
[C---:B----4-:R-:W-:Y:S06]  /*29590*/  HMMA.16816.F32 R8, R32.reuse, R16, R8 ;  /* 0x000000102008723c */ /* 0x050fec0000001808 */
[C---:B--2---:R-:W-:Y:S06]  /*295a0*/  HMMA.16816.F32 R4, R32.reuse, R18, R4 ;  /* 0x000000122004723c */ /* 0x044fec0000001804 */
[----:B------:R-:W-:Y:S11]  /*295b0*/  STL.64 [R1+0x1a18], R18 ;  /* 0x001a181201007387 */ /* 0x000ff60000100a00 */
[----:B------:R-:W-:Y:S04]  /*295c0*/  STL.64 [R1+0x550], R8 ;  /* 0x0005500801007387 */ /* 0x000fe80000100a00 */
[----:B------:R3:W-:Y:S04]  /*295d0*/  STL.64 [R1+0x558], R10 ;  /* 0x0005580a01007387 */ /* 0x0007e80000100a00 */
[----:B------:R-:W-:Y:S04]  /*295e0*/  STL.64 [R1+0x1a10], R16 ;  /* 0x001a101001007387 */ /* 0x000fe80000100a00 */
[----:B------:R-:W-:Y:S04]  /*295f0*/  STL.64 [R1+0x540], R4 ;  /* 0x0005400401007387 */ /* 0x000fe80000100a00 */
[----:B------:R0:W-:Y:S01]  /*29600*/  STL.64 [R1+0x548], R6 ;  /* 0x0005480601007387 */ /* 0x0001e20000100a00 */
[C---:B---3--:R-:W-:Y:S06]  /*29610*/  HMMA.16816.F32 R8, R32.reuse, R40, R52 ;  /* 0x000000282008723c */ /* 0x048fec0000001834 */
[C---:B0-----:R-:W-:Y:S06]  /*29620*/  HMMA.16816.F32 R4, R32.reuse, R42, R36 ;  /* 0x0000002a2004723c */ /* 0x041fec0000001824 */
[----:B------:R-:W-:Y:S11]  /*29630*/  STL.64 [R1+0x1a38], R42 ;  /* 0x001a382a01007387 */ /* 0x000ff60000100a00 */
[----:B------:R-:W-:Y:S04]  /*29640*/  STL.64 [R1+0x530], R8 ;  /* 0x0005300801007387 */ /* 0x000fe80000100a00 */
[----:B------:R-:W-:Y:S04]  /*29650*/  STL.64 [R1+0x538], R10 ;  /* 0x0005380a01007387 */ /* 0x000fe80000100a00 */
[----:B------:R-:W-:Y:S04]  /*29660*/  STL.64 [R1+0x1a30], R40 ;  /* 0x001a302801007387 */ /* 0x000fe80000100a00 */
[----:B------:R-:W-:Y:S04]  /*29670*/  STL.64 [R1+0x520], R4 ;  /* 0x0005200401007387 */ /* 0x000fe80000100a00 */
[----:B------:R0:W-:Y:S02]  /*29680*/  STL.64 [R1+0x528], R6 ;  /* 0x0005280601007387 */ /* 0x0001e40000100a00 */
[----:B0-----:R-:W-:-:S15]  /*29690*/  HMMA.16816.F32 R4, R32, R44, R24 ;  /* 0x0000002c2004723c */ /* 0x001fde0000001818 */
[----:B------:R-:W-:-:S08]  /*296a0*/  NOP ;  /* 0x0000000000007918 */ /* 0x000fd00000000000 */
[----:B------:R-:W-:Y:S04]  /*296b0*/  STL.64 [R1+0x510], R4 ;  /* 0x0005100401007387 */ /* 0x000fe80000100a00 */
[----:B------:R0:W-:Y:S02]  /*296c0*/  STL.64 [R1+0x518], R6 ;  /* 0x0005180601007387 */ /* 0x0001e40000100a00 */
[----:B0-----:R-:W-:Y:S06]  /*296d0*/  HMMA.16816.F32 R4, R32, R46, R20 ;  /* 0x0000002e2004723c */ /* 0x001fec0000001814 */
[----:B------:R-:W-:Y:S04]  /*296e0*/  STL [R1+0x19ec], R47 ;  /* 0x0019ec2f01007387 */ /* 0x000fe80000100800 */
[----:B------:R-:W-:-:S13]  /*296f0*/  STL [R1+0x1a58], R46 ;  /* 0x001a582e01007387 */ /* 0x000fda0000100800 */
[----:B------:R-:W-:Y:S04]  /*29700*/  STL.64 [R1+0x500], R4 ;  /* 0x0005000401007387 */ /* 0x000fe80000100a00 */
[----:B------:R-:W-:Y:S04]  /*29710*/  STL.64 [R1+0x508], R6 ;  /* 0x0005080601007387 */ /* 0x000fe80000100a00 */
[----:B------:R0:W-:Y:S04]  /*29720*/  STL.64 [R1+0x1a50], R44 ;  /* 0x001a502c01007387 */ /* 0x0001e80000100a00 */
        /* <DEDUP_REMOVED lines=12> */
[----:B0-----:R-:W2:Y:S04]  /*297f0*/  LDL.LU R44, [R1+0x3d0] ;  /* 0x0003d000012c7983 */ /* 0x001ea80000300800 */
[----:B------:R-:W2:Y:S04]  /*29800*/  LDL.LU R45, [R1+0x3d4] ;  /* 0x0003d400012d7983 */ /* 0x000ea80000300800 */
[----:B------:R-:W2:Y:S04]  /*29810*/  LDL.LU R46, [R1+0x3d8] ;  /* 0x0003d800012e7983 */ /* 0x000ea80000300800 */
[----:B------:R-:W2:Y:S04]  /*29820*/  LDL.LU R47, [R1+0x3dc] ;  /* 0x0003dc00012f7983 */ /* 0x000ea80000300800 */
[----:B------:R-:W3:Y:S04]  /*29830*/  LDL.LU R28, [R1+0x200] ;  /* 0x00020000011c7983 */ /* 0x000ee80000300800 */
[----:B------:R-:W3:Y:S01]  /*29840*/  LDL.LU R29, [R1+0x204] ;  /* 0x00020400011d7983 */ /* 0x000ee20000300800 */
[----:B------:R-:W-:-:S03]  /*29850*/  IMAD R36, R56, 0x100, R31 ;  /* 0x0000010038247824 */ /* 0x000fc600078e021f */
        /* <DEDUP_REMOVED lines=17> */
[----:B------:R-:W3:Y:S01]  /*29970*/  LDL.LU R7, [R1+0x29c] ;  /* 0x00029c0001077983 */ /* 0x000ee20000300800 */
[----:B------:R-:W-:-:S03]  /*29980*/  IMAD R37, R58, 0x100, R57 ;  /* 0x000001003a257824 */ /* 0x000fc600078e0239 */
        /* <DEDUP_REMOVED lines=8> */
[----:B------:R-:W3:Y:S01]  /*29a10*/  LDL.LU R15, [R1+0x26c] ;  /* 0x00026c00010f7983 */ /* 0x000ee20000300800 */
[C---:B----4-:R-:W-:Y:S06]  /*29a20*/  HMMA.16816.F32 R52, R32.reuse, R50, R52 ;  /* 0x000000322034723c */ /* 0x050fec0000001834 */
[----:B--2---:R-:W-:-:S15]  /*29a30*/  HMMA.16816.F32 R44, R32, R48, R44 ;  /* 0x00000030202c723c */ /* 0x004fde000000182c */
[----:B------:R-:W-:-:S08]  /*29a40*/  NOP ;  /* 0x0000000000007918 */ /* 0x000fd00000000000 */
[----:B------:R-:W-:Y:S04]  /*29a50*/  STL.64 [R1+0x610], R44 ;  /* 0x0006102c01007387 */ /* 0x000fe80000100a00 */
[----:B------:R0:W-:Y:S04]  /*29a60*/  STL.64 [R1+0x618], R46 ;  /* 0x0006182e01007387 */ /* 0x0001e80000100a00 */
[----:B0-----:R-:W2:Y:S04]  /*29a70*/  LDL.LU R46, [R1+0x1a58] ;  /* 0x001a5800012e7983 */ /* 0x001ea80000300800 */
[----:B------:R-:W4:Y:S04]  /*29a80*/  LDL.LU.64 R44, [R1+0x1a50] ;  /* 0x001a5000012c7983 */ /* 0x000f280000300a00 */
[----:B------:R-:W-:Y:S04]  /*29a90*/  STL.64 [R1+0x600], R52 ;  /* 0x0006003401007387 */ /* 0x000fe80000100a00 */
[----:B------:R0:W-:Y:S04]  /*29aa0*/  STL.64 [R1+0x608], R54 ;  /* 0x0006083601007387 */ /* 0x0001e80000100a00 */
[----:B0-----:R-:W2:Y:S04]  /*29ab0*/  LDL.LU.64 R54, [R1+0x1a48] ;  /* 0x001a480001367983 */ /* 0x001ea80000300a00 */
[----:B------:R-:W4:Y:S01]  /*29ac0*/  LDL.LU.64 R52, [R1+0x1a40] ;  /* 0x001a400001347983 */ /* 0x000f220000300a00 */
[----:B------:R-:W-:Y:S01]  /*29ad0*/  IMAD R39, R61, 0x100, R60 ;  /* 0x000001003d277824 */ /* 0x000fe200078e023c */
[----:B------:R-:W-:-:S02]  /*29ae0*/  F2FP.F16.E5M2.UNPACK_B R36, R36 ;  /* 0x00000024ff24723e */ /* 0x000fc400020004ff */
[----:B------:R-:W-:Y:S02]  /*29af0*/  F2FP.F16.E5M2.UNPACK_B R37, R37 ;  /* 0x00000025ff25723e */ /* 0x000fe400020004ff */
[----:B------:R-:W-:Y:S02]  /*29b00*/  F2FP.F16.E5M2.UNPACK_B R38, R38 ;  /* 0x00000026ff26723e */ /* 0x000fe400020004ff */
[----:B------:R-:W-:Y:S01]  /*29b10*/  F2FP.F16.E5M2.UNPACK_B R39, R39 ;  /* 0x00000027ff27723e */ /* 0x000fe200020004ff */
[----:B------:R-:W-:Y:S04]  /*29b20*/  STL.64 [R1+0x19e0], R50 ;  /* 0x0019e03201007387 */ /* 0x000fe80000100a00 */
[----:B------:R0:W-:Y:S02]  /*29b30*/  STL.64 [R1+0x19d8], R48 ;  /* 0x0019d83001007387 */ /* 0x0001e40000100a00 */
[----:B---3--:R-:W-:Y:S02]  /*29b40*/  HMMA.16816.F32 R4, R36, R2, R4 ;  /* 0x000000022404723c */ /* 0x008fe40000001804 */
[----:B0-----:R-:W3:Y:S04]  /*29b50*/  LDL.LU R48, [R1+0x220] ;  /* 0x0002200001307983 */ /* 0x001ee80000300800 */
[----:B------:R-:W3:Y:S04]  /*29b60*/  LDL.LU R49, [R1+0x224] ;  /* 0x0002240001317983 */ /* 0x000ee80000300800 */
[----:B------:R-:W3:Y:S04]  /*29b70*/  LDL.LU R50, [R1+0x228] ;  /* 0x0002280001327983 */ /* 0x000ee80000300800 */
[----:B------:R-:W3:Y:S01]  /*29b80*/  LDL.LU R51, [R1+0x22c] ;  /* 0x00022c0001337983 */ /* 0x000ee20000300800 */
[----:B----4-:R-:W-:Y:S03]  /*29b90*/  HMMA.16816.F32 R32, R32, R52, R40 ;  /* 0x000000342020723c */ /* 0x010fe60000001828 */
[----:B------:R-:W4:Y:S04]  /*29ba0*/  LDL.LU.64 R42, [R1+0x1a38] ;  /* 0x001a3800012a7983 */ /* 0x000f280000300a00 */
[----:B------:R-:W4:-:S15]  /*29bb0*/  LDL.LU.64 R40, [R1+0x1a30] ;  /* 0x001a300001287983 */ /* 0x000f1e0000300a00 */
[----:B------:R-:W-:-:S01]  /*29bc0*/  NOP ;  /* 0x0000000000007918 */ /* 0x000fc20000000000 */
[----:B------:R0:W-:Y:S04]  /*29bd0*/  STL.64 [R1+0x4f0], R32 ;  /* 0x0004f02001007387 */ /* 0x0001e80000100a00 */
[----:B------:R1:W-:Y:S04]  /*29be0*/  STL.64 [R1+0x4f8], R34 ;  /* 0x0004f82201007387 */ /* 0x0003e80000100a00 */
[----:B0-----:R-:W3:Y:S04]  /*29bf0*/  LDL.LU R32, [R1+0x230] ;  /* 0x0002300001207983 */ /* 0x001ee80000300800 */
[----:B------:R-:W3:Y:S04]  /*29c00*/  LDL.LU R33, [R1+0x234] ;  /* 0x0002340001217983 */ /* 0x000ee80000300800 */
[----:B-1----:R-:W3:Y:S04]  /*29c10*/  LDL.LU R34, [R1+0x238] ;  /* 0x0002380001227983 */ /* 0x002ee80000300800 */
[----:B------:R-:W3:Y:S04]  /*29c20*/  LDL.LU R35, [R1+0x23c] ;  /* 0x00023c0001237983 */ /* 0x000ee80000300800 */
[----:B--2---:R-:W-:Y:S04]  /*29c30*/  STL.64 [R1+0x19b8], R54 ;  /* 0x0019b83601007387 */ /* 0x004fe80000100a00 */
[----:B------:R0:W-:Y:S04]  /*29c40*/  STL.64 [R1+0x19b0], R52 ;  /* 0x0019b03401007387 */ /* 0x0001e80000100a00 */
[----:B0-----:R-:W2:Y:S04]  /*29c50*/  LDL.LU R52, [R1+0x240] ;  /* 0x0002400001347983 */ /* 0x001ea80000300800 */
[----:B------:R-:W2:Y:S04]  /*29c60*/  LDL.LU R53, [R1+0x244] ;  /* 0x0002440001357983 */ /* 0x000ea80000300800 */
[----:B------:R-:W2:Y:S04]  /*29c70*/  LDL.LU R54, [R1+0x248] ;  /* 0x0002480001367983 */ /* 0x000ea80000300800 */
[----:B------:R-:W2:Y:S04]  /*29c80*/  LDL.LU R55, [R1+0x24c] ;  /* 0x00024c0001377983 */ /* 0x000ea80000300800 */
[----:B------:R-:W-:Y:S04]  /*29c90*/  STL.64 [R1+0x4e0], R4 ;  /* 0x0004e00401007387 */ /* 0x000fe80000100a00 */
[----:B------:R0:W-:Y:S04]  /*29ca0*/  STL.64 [R1+0x4e8], R6 ;  /* 0x0004e80601007387 */ /* 0x0001e80000100a00 */
[----:B0-----:R-:W4:Y:S04]  /*29cb0*/  LDL.LU.64 R6, [R1+0x1a28] ;  /* 0x001a280001067983 */ /* 0x001f280000300a00 */
[----:B------:R-:W3:Y:S02]  /*29cc0*/  LDL.LU.64 R4, [R1+0x1a20] ;  /* 0x001a200001047983 */ /* 0x000ee40000300a00 */
[C---:B---3--:R-:W-:Y:S06]  /*29cd0*/  HMMA.16816.F32 R16, R36.reuse, R4, R16 ;  /* 0x000000042410723c */ /* 0x048fec0000001810 */
[----:B----4-:R-:W-:-:S15]  /*29ce0*/  HMMA.16816.F32 R8, R36, R6, R8 ;  /* 0x000000062408723c */ /* 0x010fde0000001808 */
[----:B------:R-:W-:-:S02]  /*29cf0*/  NOP ;  /* 0x0000000000007918 */ /* 0x000fc40000000000 */
[----:B------:R-:W-:Y:S04]  /*29d00*/  STL.64 [R1+0x4d0], R16 ;  /* 0x0004d01001007387 */ /* 0x000fe80000100a00 */
[----:B------:R0:W-:Y:S04]  /*29d10*/  STL.64 [R1+0x4d8], R18 ;  /* 0x0004d81201007387 */ /* 0x0001e80000100a00 */
[----:B0-----:R-:W3:Y:S04]  /*29d20*/  LDL.LU.64 R18, [R1+0x1a18] ;  /* 0x001a180001127983 */ /* 0x001ee80000300a00 */
[----:B------:R-:W4:Y:S04]  /*29d30*/  LDL.LU.64 R16, [R1+0x1a10] ;  /* 0x001a100001107983 */ /* 0x000f280000300a00 */
[----:B------:R-:W-:Y:S04]  /*29d40*/  STL.64 [R1+0x4c0], R8 ;  /* 0x0004c00801007387 */ /* 0x000fe80000100a00 */
[----:B------:R0:W-:Y:S04]  /*29d50*/  STL.64 [R1+0x4c8], R10 ;  /* 0x0004c80a01007387 */ /* 0x0001e80000100a00 */
[----:B0-----:R-:W2:Y:S04]  /*29d60*/  LDL.LU.64 R10, [R1+0x1a08] ;  /* 0x001a0800010a7983 */ /* 0x001ea80000300a00 */
[----:B------:R-:W3:Y:S04]  /*29d70*/  LDL.LU.64 R8, [R1+0x1a00] ;  /* 0x001a000001087983 */ /* 0x000ee80000300a00 */
[----:B------:R-:W-:Y:S04]  /*29d80*/  STL.64 [R1+0x1998], R6 ;  /* 0x0019980601007387 */ /* 0x000fe80000100a00 */
[----:B------:R0:W-:Y:S04]  /*29d90*/  STL.64 [R1+0x1990], R4 ;  /* 0x0019900401007387 */ /* 0x0001e80000100a00 */
[----:B0-----:R-:W2:Y:S04]  /*29da0*/  LDL.LU R4, [R1+0x250] ;  /* 0x0002500001047983 */ /* 0x001ea80000300800 */
[----:B------:R-:W2:Y:S04]  /*29db0*/  LDL.LU R5, [R1+0x254] ;  /* 0x0002540001057983 */ /* 0x000ea80000300800 */
[----:B------:R-:W2:Y:S04]  /*29dc0*/  LDL.LU R6, [R1+0x258] ;  /* 0x0002580001067983 */ /* 0x000ea80000300800 */
[----:B------:R-:W2:Y:S01]  /*29dd0*/  LDL.LU R7, [R1+0x25c] ;  /* 0x00025c0001077983 */ /* 0x000ea20000300800 */
[----:B---3--:R-:W-:-:S15]  /*29de0*/  HMMA.16816.F32 R12, R36, R8, R12 ;  /* 0x00000008240c723c */ /* 0x008fde000000180c */
[----:B------:R-:W-:-:S08]  /*29df0*/  NOP ;  /* 0x0000000000007918 */ /* 0x000fd00000000000 */
[----:B------:R-:W-:Y:S04]  /*29e00*/  STL.64 [R1+0x4b0], R12 ;  /* 0x0004b00c01007387 */ /* 0x000fe80000100a00 */
[----:B------:R0:W-:Y:S04]  /*29e10*/  STL.64 [R1+0x4b8], R14 ;  /* 0x0004b80e01007387 */ /* 0x0001e80000100a00 */
[----:B0-----:R-:W3:Y:S04]  /*29e20*/  LDL.LU.64 R14, [R1+0x19f8] ;  /* 0x0019f800010e7983 */ /* 0x001ee80000300a00 */
[----:B------:R-:W4:Y:S01]  /*29e30*/  LDL.LU.64 R12, [R1+0x19f0] ;  /* 0x0019f000010c7983 */ /* 0x000f220000300a00 */
[----:B--2---:R-:W-:Y:S06]  /*29e40*/  HMMA.16816.F32 R4, R36, R10, R4 ;  /* 0x0000000a2404723c */ /* 0x004fec0000001804 */
[----:B------:R-:W-:Y:S04]  /*29e50*/  STL.64 [R1+0x1978], R10 ;  /* 0x0019780a01007387 */ /* 0x000fe80000100a00 */
[----:B------:R4:W-:-:S13]  /*29e60*/  STL.64 [R1+0x1970], R8 ;  /* 0x0019700801007387 */ /* 0x0009da0000100a00 */
[----:B------:R-:W-:Y:S04]  /*29e70*/  STL.64 [R1+0x4a0], R4 ;  /* 0x0004a00401007387 */ /* 0x000fe80000100a00 */
[----:B------:R3:W-:Y:S01]  /*29e80*/  STL.64 [R1+0x4a8], R6 ;  /* 0x0004a80601007387 */ /* 0x0007e20000100a00 */
[C---:B----4-:R-:W-:Y:S06]  /*29e90*/  HMMA.16816.F32 R8, R36.reuse, R12, R52 ;  /* 0x0000000c2408723c */ /* 0x050fec0000001834 */
[C---:B---3--:R-:W-:Y:S06]  /*29ea0*/  HMMA.16816.F32 R4, R36.reuse, R14, R32 ;  /* 0x0000000e2404723c */ /* 0x048fec0000001820 */
[----:B------:R-:W-:Y:S11]  /*29eb0*/  STL.64 [R1+0x1988], R14 ;  /* 0x0019880e01007387 */ /* 0x000ff60000100a00 */
[----:B------:R-:W-:Y:S04]  /*29ec0*/  STL.64 [R1+0x490], R8 ;  /* 0x0004900801007387 */ /* 0x000fe80000100a00 */
[----:B------:R0:W-:Y:S04]  /*29ed0*/  STL.64 [R1+0x498], R10 ;  /* 0x0004980a01007387 */ /* 0x0001e80000100a00 */
[----:B------:R-:W-:Y:S04]  /*29ee0*/  STL.64 [R1+0x1980], R12 ;  /* 0x0019800c01007387 */ /* 0x000fe80000100a00 */
[----:B------:R-:W-:Y:S04]  /*29ef0*/  STL.64 [R1+0x480], R4 ;  /* 0x0004800401007387 */ /* 0x000fe80000100a00 */
[----:B------:R1:W-:Y:S01]  /*29f00*/  STL.64 [R1+0x488], R6 ;  /* 0x0004880601007387 */ /* 0x0003e20000100a00 */
[C---:B0-----:R-:W-:Y:S06]  /*29f10*/  HMMA.16816.F32 R8, R36.reuse, R16, R48 ;  /* 0x000000102408723c */ /* 0x041fec0000001830 */
[C---:B-1----:R-:W-:Y:S06]  /*29f20*/  HMMA.16816.F32 R4, R36.reuse, R18, R24 ;  /* 0x000000122404723c */ /* 0x042fec0000001818 */
        /* <DEDUP_REMOVED lines=36> */
[----:B------:R-:W4:Y:S04]  /*2a170*/  LDL.LU R61, [R1+0x83c] ;  /* 0x00083c00013d7983 */ /* 0x000f280000300800 */
[----:B------:R-:W4:Y:S04]  /*2a180*/  LDL.LU R33, [R1+0x838] ;  /* 0x0008380001217983 */ /* 0x000f280000300800 */
        /* <DEDUP_REMOVED lines=12> */
[----:B0-----:R-:W2:Y:S04]  /*2a250*/  LDL.LU R4, [R1+0x190] ;  /* 0x0001900001047983 */ /* 0x001ea80000300800 */
[----:B------:R-:W2:Y:S04]  /*2a260*/  LDL.LU R5, [R1+0x194] ;  /* 0x0001940001057983 */ /* 0x000ea80000300800 */
        /* <DEDUP_REMOVED lines=18> */
[----:B---3--:R-:W-:-:S03]  /*2a390*/  IMAD R32, R32, 0x100, R47 ;  /* 0x0000010020207824 */ /* 0x008fc600078e022f */
[----:B------:R-:W2:Y:S01]  /*2a3a0*/  LDL.LU R47, [R1+0x19ec] ;  /* 0x0019ec00012f7983 */ /* 0x000ea20000300800 */
[----:B----4-:R-:W-:-:S03]  /*2a3b0*/  IMAD R33, R33, 0x100, R61 ;  /* 0x0000010021217824 */ /* 0x010fc600078e023d */
[----:B------:R-:W3:Y:S01]  /*2a3c0*/  LDL.LU R61, [R1+0x19e8] ;  /* 0x0019e800013d7983 */ /* 0x000ee20000300800 */
[----:B--2---:R-:W-:-:S15]  /*2a3d0*/  HMMA.16816.F32 R48, R36, R46, R48 ;  /* 0x0000002e2430723c */ /* 0x004fde0000001830 */
[----:B------:R-:W-:-:S08]  /*2a3e0*/  NOP ;  /* 0x0000000000007918 */ /* 0x000fd00000000000 */
[----:B------:R-:W-:Y:S04]  /*2a3f0*/  STL.64 [R1+0x380], R48 ;  /* 0x0003803001007387 */ /* 0x000fe80000100a00 */
[----:B------:R0:W-:Y:S04]  /*2a400*/  STL.64 [R1+0x388], R50 ;  /* 0x0003883201007387 */ /* 0x0001e80000100a00 */
[----:B0-----:R-:W2:Y:S04]  /*2a410*/  LDL.LU.64 R50, [R1+0x19e0] ;  /* 0x0019e00001327983 */ /* 0x001ea80000300a00 */
[----:B------:R-:W4:Y:S01]  /*2a420*/  LDL.LU.64 R48, [R1+0x19d8] ;  /* 0x0019d80001307983 */ /* 0x000f220000300a00 */
[----:B------:R-:W-:-:S02]  /*2a430*/  IMAD R34, R34, 0x100, R60 ;  /* 0x0000010022227824 */ /* 0x000fc400078e023c */
[----:B------:R-:W-:Y:S01]  /*2a440*/  IMAD R35, R35, 0x100, R0 ;  /* 0x0000010023237824 */ /* 0x000fe200078e0200 */
[----:B------:R-:W3:Y:S04]  /*2a450*/  LDL.LU R60, [R1+0x19d4] ;  /* 0x0019d400013c7983 */ /* 0x000ee80000300800 */
[----:B------:R-:W3:Y:S01]  /*2a460*/  LDL.LU R0, [R1+0x19d0] ;  /* 0x0019d00001007983 */ /* 0x000ee20000300800 */
[C---:B----4-:R-:W-:Y:S06]  /*2a470*/  HMMA.16816.F32 R40, R36.reuse, R48, R40 ;  /* 0x000000302428723c */ /* 0x050fec0000001828 */
[----:B--2---:R-:W-:-:S15]  /*2a480*/  HMMA.16816.F32 R52, R36, R50, R52 ;  /* 0x000000322434723c */ /* 0x004fde0000001834 */
[----:B------:R-:W-:-:S02]  /*2a490*/  NOP ;  /* 0x0000000000007918 */ /* 0x000fc40000000000 */
[----:B------:R-:W-:Y:S04]  /*2a4a0*/  STL.64 [R1+0x5f0], R40 ;  /* 0x0005f02801007387 */ /* 0x000fe80000100a00 */
[----:B------:R0:W-:Y:S04]  /*2a4b0*/  STL.64 [R1+0x5f8], R42 ;  /* 0x0005f82a01007387 */ /* 0x0001e80000100a00 */
[----:B0-----:R-:W2:Y:S04]  /*2a4c0*/  LDL.LU.64 R42, [R1+0x19c8] ;  /* 0x0019c800012a7983 */ /* 0x001ea80000300a00 */
[----:B------:R-:W4:Y:S04]  /*2a4d0*/  LDL.LU.64 R40, [R1+0x19c0] ;  /* 0x0019c00001287983 */ /* 0x000f280000300a00 */
[----:B------:R-:W-:Y:S04]  /*2a4e0*/  STL.64 [R1+0x5e0], R52 ;  /* 0x0005e03401007387 */ /* 0x000fe80000100a00 */
[----:B------:R0:W-:Y:S04]  /*2a4f0*/  STL.64 [R1+0x5e8], R54 ;  /* 0x0005e83601007387 */ /* 0x0001e80000100a00 */
[----:B0-----:R-:W2:Y:S04]  /*2a500*/  LDL.LU.64 R54, [R1+0x19b8] ;  /* 0x0019b80001367983 */ /* 0x001ea80000300a00 */
[----:B------:R-:W3:Y:S01]  /*2a510*/  LDL.LU.64 R52, [R1+0x19b0] ;  /* 0x0019b00001347983 */ /* 0x000ee20000300a00 */
[----:B------:R-:W-:-:S02]  /*2a520*/  F2FP.F16.E5M2.UNPACK_B R32, R32 ;  /* 0x00000020ff20723e */ /* 0x000fc400020004ff */
[----:B------:R-:W-:Y:S02]  /*2a530*/  F2FP.F16.E5M2.UNPACK_B R33, R33 ;  /* 0x00000021ff21723e */ /* 0x000fe400020004ff */
[----:B------:R-:W-:Y:S02]  /*2a540*/  F2FP.F16.E5M2.UNPACK_B R34, R34 ;  /* 0x00000022ff22723e */ /* 0x000fe400020004ff */
[----:B------:R-:W-:-:S07]  /*2a550*/  F2FP.F16.E5M2.UNPACK_B R35, R35 ;  /* 0x00000023ff23723e */ /* 0x000fce00020004ff */
[----:B------:R-:W-:Y:S06]  /*2a560*/  HMMA.16816.F32 R4, R32, R2, R4 ;  /* 0x000000022004723c */ /* 0x000fec0000001804 */
[----:B---3--:R-:W-:Y:S01]  /*2a570*/  HMMA.16816.F32 R36, R36, R52, R16 ;  /* 0x000000342424723c */ /* 0x008fe20000001810 */
[----:B------:R-:W3:Y:S04]  /*2a580*/  LDL.LU.64 R18, [R1+0x19a8] ;  /* 0x0019a80001127983 */ /* 0x000ee80000300a00 */
[----:B------:R-:W2:-:S15]  /*2a590*/  LDL.LU.64 R16, [R1+0x19a0] ;  /* 0x0019a00001107983 */ /* 0x000e9e0000300a00 */
[----:B------:R-:W-:-:S03]  /*2a5a0*/  NOP ;  /* 0x0000000000007918 */ /* 0x000fc60000000000 */
[----:B------:R0:W-:Y:S04]  /*2a5b0*/  STL.64 [R1+0x3f0], R36 ;  /* 0x0003f02401007387 */ /* 0x0001e80000100a00 */
[----:B------:R1:W-:Y:S04]  /*2a5c0*/  STL.64 [R1+0x3f8], R38 ;  /* 0x0003f82601007387 */ /* 0x0003e80000100a00 */
[----:B0-----:R-:W2:Y:S04]  /*2a5d0*/  LDL.LU R36, [R1+0x10] ;  /* 0x0000100001247983 */ /* 0x001ea80000300800 */
[----:B------:R-:W2:Y:S04]  /*2a5e0*/  LDL.LU R37, [R1+0x14] ;  /* 0x0000140001257983 */ /* 0x000ea80000300800 */
[----:B-1----:R-:W2:Y:S04]  /*2a5f0*/  LDL.LU R38, [R1+0x18] ;  /* 0x0000180001267983 */ /* 0x002ea80000300800 */
        /* <DEDUP_REMOVED lines=12> */
[----:B------:R-:W2:Y:S04]  /*2a6c0*/  LDL.LU.64 R10, [R1+0x1978] ;  /* 0x00197800010a7983 */ /* 0x000ea80000300a00 */
[----:B------:R-:W3:Y:S04]  /*2a6d0*/  LDL.LU.64 R8, [R1+0x1970] ;  /* 0x0019700001087983 */ /* 0x000ee80000300a00 */
[----:B------:R0:W-:Y:S04]  /*2a6e0*/  STL.64 [R1+0x150], R4 ;  /* 0x0001500401007387 */ /* 0x0001e80000100a00 */
[----:B------:R1:W-:Y:S04]  /*2a6f0*/  STL.64 [R1+0x158], R6 ;  /* 0x0001580601007387 */ /* 0x0003e80000100a00 */
[----:B0-----:R-:W4:Y:S01]  /*2a700*/  LDL.LU R4, [R1+0x30] ;  /* 0x0000300001047983 */ /* 0x001f220000300800 */
[----:B------:R-:W-:-:S03]  /*2a710*/  IMAD.MOV.U32 R5, RZ, RZ, R0 ;  /* 0x000000ffff057224 */ /* 0x000fc600078e0000 */
[----:B------:R-:W4:Y:S01]  /*2a720*/  LDL.LU R0, [R1+0x1968] ;  /* 0x0019680001007983 */ /* 0x000f220000300800 */
[----:B-1----:R-:W-:Y:S02]  /*2a730*/  IMAD.MOV.U32 R6, RZ, RZ, R60 ;  /* 0x000000ffff067224 */ /* 0x002fe400078e003c */
[----:B------:R-:W-:Y:S01]  /*2a740*/  IMAD.MOV.U32 R7, RZ, RZ, R61 ;  /* 0x000000ffff077224 */ /* 0x000fe200078e003d */
[----:B------:R-:W4:Y:S04]  /*2a750*/  LDL.LU R60, [R1+0x1964] ;  /* 0x00196400013c7983 */ /* 0x000f280000300800 */
[----:B------:R-:W4:Y:S01]  /*2a760*/  LDL.LU R61, [R1+0x1960] ;  /* 0x00196000013d7983 */ /* 0x000f220000300800 */
[C---:B---3--:R-:W-:Y:S06]  /*2a770*/  HMMA.16816.F32 R28, R32.reuse, R8, R28 ;  /* 0x00000008201c723c */ /* 0x048fec000000181c */
[C---:B--2---:R-:W-:Y:S06]  /*2a780*/  HMMA.16816.F32 R8, R32.reuse, R10, R24 ;  /* 0x0000000a2008723c */ /* 0x044fec0000001818 */
[C---:B----4-:R-:W-:Y:S06]  /*2a790*/  HMMA.16816.F32 R20, R32.reuse, R12, R20 ;  /* 0x0000000c2014723c */ /* 0x050fec0000001814 */
[----:B------:R-:W-:Y:S05]  /*2a7a0*/  HMMA.16816.F32 R12, R32, R14, R56 ;  /* 0x0000000e200c723c */ /* 0x000fea0000001838 */
[----:B------:R-:W-:Y:S04]  /*2a7b0*/  STL.64 [R1+0x130], R28 ;  /* 0x0001301c01007387 */ /* 0x000fe80000100a00 */
[----:B------:R0:W-:Y:S04]  /*2a7c0*/  STL.64 [R1+0x138], R30 ;  /* 0x0001381e01007387 */ /* 0x0001e80000100a00 */
[----:B0-----:R-:W2:Y:S04]  /*2a7d0*/  LDL.LU.64 R30, [R1+0x1958] ;  /* 0x00195800011e7983 */ /* 0x001ea80000300a00 */
[----:B------:R-:W3:Y:S04]  /*2a7e0*/  LDL.LU.64 R28, [R1+0x1950] ;  /* 0x00195000011c7983 */ /* 0x000ee80000300a00 */
[----:B------:R-:W4:Y:S04]  /*2a7f0*/  LDL.LU.64 R26, [R1+0x1948] ;  /* 0x00194800011a7983 */ /* 0x000f280000300a00 */
[----:B------:R-:W2:Y:S04]  /*2a800*/  LDL.LU.64 R24, [R1+0x1940] ;  /* 0x0019400001187983 */ /* 0x000ea80000300a00 */
[----:B------:R0:W-:Y:S04]  /*2a810*/  STL.64 [R1+0x110], R8 ;  /* 0x0001100801007387 */ /* 0x0001e80000100a00 */
[----:B------:R1:W-:Y:S04]  /*2a820*/  STL.64 [R1+0x118], R10 ;  /* 0x0001180a01007387 */ /* 0x0003e80000100a00 */
[----:B0-----:R-:W3:Y:S04]  /*2a830*/  LDL.LU R8, [R1+0x60] ;  /* 0x0000600001087983 */ /* 0x001ee80000300800 */
[----:B------:R-:W3:Y:S04]  /*2a840*/  LDL.LU R9, [R1+0x64] ;  /* 0x0000640001097983 */ /* 0x000ee80000300800 */
[----:B-1----:R-:W3:Y:S04]  /*2a850*/  LDL.LU R10, [R1+0x68] ;  /* 0x00006800010a7983 */ /* 0x002ee80000300800 */
[----:B------:R-:W3:Y:S04]  /*2a860*/  LDL.LU R11, [R1+0x6c] ;  /* 0x00006c00010b7983 */ /* 0x000ee80000300800 */
[----:B------:R-:W-:Y:S04]  /*2a870*/  STL.64 [R1+0xf0], R20 ;  /* 0x0000f01401007387 */ /* 0x000fe80000100a00 */
[----:B------:R0:W-:Y:S04]  /*2a880*/  STL.64 [R1+0xf8], R22 ;  /* 0x0000f81601007387 */ /* 0x0001e80000100a00 */
[----:B0-----:R-:W4:Y:S04]  /*2a890*/  LDL.LU.64 R22, [R1+0x1938] ;  /* 0x0019380001167983 */ /* 0x001f280000300a00 */
[----:B------:R-:W4:Y:S04]  /*2a8a0*/  LDL.LU.64 R20, [R1+0x1930] ;  /* 0x0019300001147983 */ /* 0x000f280000300a00 */
[----:B------:R-:W2:Y:S04]  /*2a8b0*/  LDL.LU.64 R58, [R1+0x1928] ;  /* 0x00192800013a7983 */ /* 0x000ea80000300a00 */
[----:B------:R-:W2:Y:S04]  /*2a8c0*/  LDL.LU.64 R56, [R1+0x1920] ;  /* 0x0019200001387983 */ /* 0x000ea80000300a00 */
[----:B------:R0:W-:Y:S04]  /*2a8d0*/  STL.64 [R1+0x180], R12 ;  /* 0x0001800c01007387 */ /* 0x0001e80000100a00 */
[----:B------:R1:W-:Y:S04]  /*2a8e0*/  STL.64 [R1+0x188], R14 ;  /* 0x0001880e01007387 */ /* 0x0003e80000100a00 */
[----:B0-----:R-:W4:Y:S01]  /*2a8f0*/  LDL.LU R12, [R1+0x90] ;  /* 0x00009000010c7983 */ /* 0x001f220000300800 */
[----:B------:R-:W-:-:S02]  /*2a900*/  IMAD.MOV.U32 R13, RZ, RZ, R61 ;  /* 0x000000ffff0d7224 */ /* 0x000fc400078e003d */
[----:B-1----:R-:W-:Y:S02]  /*2a910*/  IMAD.MOV.U32 R14, RZ, RZ, R60 ;  /* 0x000000ffff0e7224 */ /* 0x002fe400078e003c */
[----:B------:R-:W-:Y:S01]  /*2a920*/  IMAD.MOV.U32 R15, RZ, RZ, R0 ;  /* 0x000000ffff0f7224 */ /* 0x000fe200078e0000 */
[C---:B------:R-:W-:Y:S06]  /*2a930*/  HMMA.16816.F32 R4, R32.reuse, R40, R4 ;  /* 0x000000282004723c */ /* 0x040fec0000001804 */
[C---:B---3--:R-:W-:Y:S06]  /*2a940*/  HMMA.16816.F32 R8, R32.reuse, R18, R8 ;  /* 0x000000122008723c */ /* 0x048fec0000001808 */
[----:B----4-:R-:W-:-:S15]  /*2a950*/  HMMA.16816.F32 R12, R32, R16, R12 ;  /* 0x00000010200c723c */ /* 0x010fde000000180c */
[----:B------:R-:W-:-:S09]  /*2a960*/  NOP ;  /* 0x0000000000007918 */ /* 0x000fd20000000000 */
[----:B------:R-:W-:Y:S02]  /*2a970*/  IMAD.MOV.U32 R60, RZ, RZ, R15 ;  /* 0x000000ffff3c7224 */ /* 0x000fe400078e000f */
[----:B------:R-:W-:Y:S01]  /*2a980*/  IMAD.MOV.U32 R61, RZ, RZ, R14 ;  /* 0x000000ffff3d7224 */ /* 0x000fe200078e000e */
[----:B------:R-:W-:Y:S04]  /*2a990*/  STL.64 [R1+0xb0], R12 ;  /* 0x0000b00c01007387 */ /* 0x000fe80000100a00 */
[----:B------:R0:W-:Y:S04]  /*2a9a0*/  STL [R1+0x17cc], R60 ;  /* 0x0017cc3c01007387 */ /* 0x0001e80000100800 */
[----:B------:R1:W-:Y:S04]  /*2a9b0*/  STL [R1+0x17c8], R61 ;  /* 0x0017c83d01007387 */ /* 0x0003e80000100800 */
[----:B------:R-:W-:Y:S04]  /*2a9c0*/  STL.64 [R1+0x90], R8 ;  /* 0x0000900801007387 */ /* 0x000fe80000100a00 */
[----:B------:R3:W-:Y:S04]  /*2a9d0*/  STL.64 [R1+0x98], R10 ;  /* 0x0000980a01007387 */ /* 0x0007e80000100a00 */
[----:B------:R2:W-:Y:S01]  /*2a9e0*/  STL.64 [R1+0x70], R4 ;  /* 0x0000700401007387 */ /* 0x0005e20000100a00 */
[----:B0-----:R-:W-:-:S02]  /*2a9f0*/  IMAD.MOV.U32 R60, RZ, RZ, R6 ;  /* 0x000000ffff3c7224 */ /* 0x001fc400078e0006 */
[----:B-1----:R-:W-:Y:S01]  /*2aa00*/  IMAD.MOV.U32 R61, RZ, RZ, R7 ;  /* 0x000000ffff3d7224 */ /* 0x002fe200078e0007 */
[C---:B---3--:R-:W-:Y:S06]  /*2aa10*/  HMMA.16816.F32 R8, R32.reuse, R42, R36 ;  /* 0x0000002a2008723c */ /* 0x048fec0000001824 */
[----:B--2---:R-:W-:-:S15]  /*2aa20*/  HMMA.16816.F32 R4, R32, R44, R56 ;  /* 0x0000002c2004723c */ /* 0x004fde0000001838 */
[----:B------:R-:W-:-:S08]  /*2aa30*/  NOP ;  /* 0x0000000000007918 */ /* 0x000fd00000000000 */
[----:B------:R-:W-:Y:S04]  /*2aa40*/  STL.64 [R1+0x30], R4 ;  /* 0x0000300401007387 */ /* 0x000fe80000100a00 */
[----:B------:R-:W-:Y:S04]  /*2aa50*/  STL.64 [R1+0x50], R8 ;  /* 0x0000500801007387 */ /* 0x000fe80000100a00 */
[----:B------:R0:W-:Y:S02]  /*2aa60*/  STL.64 [R1+0x58], R10 ;  /* 0x0000580a01007387 */ /* 0x0001e40000100a00 */
[----:B0-----:R-:W-:Y:S02]  /*2aa70*/  HMMA.16816.F32 R8, R32, R46, R20 ;  /* 0x0000002e2008723c */ /* 0x001fe40000001814 */
[----:B------:R-:W-:Y:S04]  /*2aa80*/  STL [R1+0x38], R6 ;  /* 0x0000380601007387 */ /* 0x000fe80000100800 */
[----:B------:R-:W2:Y:S04]  /*2aa90*/  LDL.LU R14, [R1+0x858] ;  /* 0x00085800010e7983 */ /* 0x000ea80000300800 */
[----:B------:R-:W2:Y:S01]  /*2aaa0*/  LDL.LU R4, [R1+0x854] ;  /* 0x0008540001047983 */ /* 0x000ea20000300800 */
[----:B------:R-:W-:-:S02]  /*2aab0*/  IMAD.MOV.U32 R0, RZ, RZ, R7 ;  /* 0x000000ffff007224 */ /* 0x000fc400078e0007 */
[----:B------:R-:W-:-:S10]  /*2aac0*/  IMAD.MOV.U32 R36, RZ, RZ, R24 ;  /* 0x000000ffff247224 */ /* 0x000fd400078e0018 */
[----:B------:R0:W-:Y:S04]  /*2aad0*/  STL.64 [R1+0x10], R8 ;  /* 0x0000100801007387 */ /* 0x0001e80000100a00 */
[----:B------:R1:W-:Y:S04]  /*2aae0*/  STL.64 [R1+0x18], R10 ;  /* 0x0000180a01007387 */ /* 0x0003e80000100a00 */
[----:B------:R-:W3:Y:S04]  /*2aaf0*/  LDL.LU R15, [R1+0x860] ;  /* 0x00086000010f7983 */ /* 0x000ee80000300800 */
[----:B------:R-:W3:Y:S04]  /*2ab00*/  LDL.LU R5, [R1+0x85c] ;  /* 0x00085c0001057983 */ /* 0x000ee80000300800 */
[----:B0-----:R-:W4:Y:S04]  /*2ab10*/  LDL.LU R8, [R1+0x868] ;  /* 0x0008680001087983 */ /* 0x001f280000300800 */
[----:B------:R-:W4:Y:S04]  /*2ab20*/  LDL.LU R6, [R1+0x864] ;  /* 0x0008640001067983 */ /* 0x000f280000300800 */
[----:B------:R-:W4:Y:S04]  /*2ab30*/  LDL.LU R9, [R1+0x870] ;  /* 0x0008700001097983 */ /* 0x000f280000300800 */
[----:B------:R-:W4:Y:S04]  /*2ab40*/  LDL.LU R7, [R1+0x86c] ;  /* 0x00086c0001077983 */ /* 0x000f280000300800 */
[----:B------:R-:W2:Y:S01]  /*2ab50*/  LDL.LU R24, [R1+0x1918] ;  /* 0x0019180001187983 */ /* 0x000ea20000300800 */
[----:B------:R-:W-:-:S03]  /*2ab60*/  IMAD.MOV.U32 R37, RZ, RZ, R28 ;  /* 0x000000ffff257224 */ /* 0x000fc600078e001c */
[----:B------:R-:W4:Y:S04]  /*2ab70*/  LDL.LU R28, [R1+0x1914] ;  /* 0x00191400011c7983 */ /* 0x000f280000300800 */
[----:B------:R-:W4:Y:S04]  /*2ab80*/  LDL.LU R20, [R1] ;  /* 0x0000000001147983 */ /* 0x000f280000300800 */
[----:B------:R-:W4:Y:S04]  /*2ab90*/  LDL.LU R21, [R1+0x4] ;  /* 0x0000040001157983 */ /* 0x000f280000300800 */
[----:B------:R-:W4:Y:S04]  /*2aba0*/  LDL.LU R22, [R1+0x8] ;  /* 0x0000080001167983 */ /* 0x000f280000300800 */
[----:B------:R-:W4:Y:S04]  /*2abb0*/  LDL.LU R23, [R1+0xc] ;  /* 0x00000c0001177983 */ /* 0x000f280000300800 */
[----:B------:R-:W4:Y:S04]  /*2abc0*/  LDL R2, [R1+0x648] ;  /* 0x0006480001027983 */ /* 0x000f280000100800 */
[----:B------:R-:W4:Y:S01]  /*2abd0*/  LDL R3, [R1+0x64c] ;  /* 0x00064c0001037983 */ /* 0x000f220000100800 */
[----:B------:R-:W-:-:S02]  /*2abe0*/  IMAD.MOV.U32 R41, RZ, RZ, R25 ;  /* 0x000000ffff297224 */ /* 0x000fc400078e0019 */
[----:B------:R-:W-:Y:S02]  /*2abf0*/  IMAD.MOV.U32 R42, RZ, RZ, R26 ;  /* 0x000000ffff2a7224 */ /* 0x000fe400078e001a */
[----:B------:R-:W-:Y:S02]  /*2ac00*/  IMAD.MOV.U32 R43, RZ, RZ, R27 ;  /* 0x000000ffff2b7224 */ /* 0x000fe400078e001b */
[----:B------:R-:W-:Y:S02]  /*2ac10*/  IMAD.MOV.U32 R38, RZ, RZ, R55 ;  /* 0x000000ffff267224 */ /* 0x000fe400078e0037 */
[----:B------:R-:W-:Y:S02]  /*2ac20*/  IMAD.MOV.U32 R39, RZ, RZ, R54 ;  /* 0x000000ffff277224 */ /* 0x000fe400078e0036 */
[----:B------:R-:W-:Y:S02]  /*2ac30*/  IMAD.MOV.U32 R16, RZ, RZ, R29 ;  /* 0x000000ffff107224 */ /* 0x000fe400078e001d */
[----:B------:R-:W-:-:S02]  /*2ac40*/  IMAD.MOV.U32 R17, RZ, RZ, R30 ;  /* 0x000000ffff117224 */ /* 0x000fc400078e001e */
[----:B------:R-:W-:Y:S02]  /*2ac50*/  IMAD.MOV.U32 R18, RZ, RZ, R31 ;  /* 0x000000ffff127224 */ /* 0x000fe400078e001f */
[----:B--2---:R-:W-:Y:S02]  /*2ac60*/  IMAD.MOV.U32 R40, RZ, RZ, R24 ;  /* 0x000000ffff287224 */ /* 0x004fe400078e0018 */
[----:B------:R-:W2:Y:S04]  /*2ac70*/  LDL.LU R24, [R1+0x1910] ;  /* 0x0019100001187983 */ /* 0x000ea80000300800 */
[----:B------:R-:W2:Y:S04]  /*2ac80*/  LDL.LU R25, [R1+0x190c] ;  /* 0x00190c0001197983 */ /* 0x000ea80000300800 */
[----:B------:R-:W2:Y:S04]  /*2ac90*/  LDL.LU R26, [R1+0x1908] ;  /* 0x00190800011a7983 */ /* 0x000ea80000300800 */
[----:B------:R-:W2:Y:S04]  /*2aca0*/  LDL.LU R27, [R1+0x1904] ;  /* 0x00190400011b7983 */ /* 0x000ea80000300800 */
[----:B------:R-:W2:Y:S04]  /*2acb0*/  LDL R54, [R1+0x658] ;  /* 0x0006580001367983 */ /* 0x000ea80000100800 */
[----:B------:R-:W2:Y:S04]  /*2acc0*/  LDL R55, [R1+0x65c] ;  /* 0x00065c0001377983 */ /* 0x000ea80000100800 */
[----:B-1----:R-:W2:Y:S04]  /*2acd0*/  LDL R10, [R1+0x668] ;  /* 0x00066800010a7983 */ /* 0x002ea80000100800 */
[----:B------:R-:W2:Y:S04]  /*2ace0*/  LDL R11, [R1+0x66c] ;  /* 0x00066c00010b7983 */ /* 0x000ea80000100800 */
[----:B------:R-:W2:Y:S04]  /*2acf0*/  LDL.LU R29, [R1+0x1900] ;  /* 0x00190000011d7983 */ /* 0x000ea80000300800 */
[----:B------:R-:W2:Y:S04]  /*2ad00*/  LDL.LU R30, [R1+0x18fc] ;  /* 0x0018fc00011e7983 */ /* 0x000ea80000300800 */
[----:B------:R-:W2:Y:S04]  /*2ad10*/  LDL.LU R31, [R1+0x18f8] ;  /* 0x0018f800011f7983 */ /* 0x000ea80000300800 */
[----:B------:R-:W2:Y:S01]  /*2ad20*/  LDL.LU R19, [R1+0x8c] ;  /* 0x00008c0001137983 */ /* 0x000ea20000300800 */
[----:B------:R-:W-:-:S02]  /*2ad30*/  IMAD R4, R4, 0x100, R14 ;  /* 0x0000010004047824 */ /* 0x000fc400078e020e */
[----:B---3--:R-:W-:Y:S02]  /*2ad40*/  IMAD R5, R5, 0x100, R15 ;  /* 0x0000010005057824 */ /* 0x008fe400078e020f */
[----:B----4-:R-:W-:Y:S02]  /*2ad50*/  IMAD R6, R6, 0x100, R8 ;  /* 0x0000010006067824 */ /* 0x010fe400078e0208 */
[----:B------:R-:W-:Y:S01]  /*2ad60*/  IMAD R7, R7, 0x100, R9 ;  /* 0x0000010007077824 */ /* 0x000fe200078e0209 */
[----:B------:R-:W-:Y:S02]  /*2ad70*/  F2FP.F16.E5M2.UNPACK_B R2, R2 ;  /* 0x00000002ff02723e */ /* 0x000fe400020004ff */
[----:B------:R-:W-:Y:S02]  /*2ad80*/  F2FP.F16.E5M2.UNPACK_B R4, R4 ;  /* 0x00000004ff04723e */ /* 0x000fe400020004ff */
[----:B------:R-:W-:Y:S02]  /*2ad90*/  F2FP.F16.E5M2.UNPACK_B R5, R5 ;  /* 0x00000005ff05723e */ /* 0x000fe400020004ff */
[----:B------:R-:W-:-:S02]  /*2ada0*/  F2FP.F16.E5M2.UNPACK_B R6, R6 ;  /* 0x00000006ff06723e */ /* 0x000fc400020004ff */
[----:B------:R-:W-:Y:S02]  /*2adb0*/  F2FP.F16.E5M2.UNPACK_B R7, R7 ;  /* 0x00000007ff07723e */ /* 0x000fe400020004ff */
[----:B------:R-:W-:Y:S01]  /*2adc0*/  F2FP.F16.E5M2.UNPACK_B R3, R3 ;  /* 0x00000003ff03723e */ /* 0x000fe200020004ff */
[----:B------:R-:W3:Y:S04]  /*2add0*/  LDL R12, [R1+0x678] ;  /* 0x00067800010c7983 */ /* 0x000ee80000100800 */
[----:B------:R-:W4:Y:S01]  /*2ade0*/  LDL R13, [R1+0x67c] ;  /* 0x00067c00010d7983 */ /* 0x000f220000100800 */
[----:B--2---:R-:W-:Y:S01]  /*2adf0*/  HMMA.16816.F32 R56, R32, R48, R24 ;  /* 0x000000302038723c */ /* 0x004fe20000001818 */
[----:B------:R-:W-:Y:S02]  /*2ae00*/  F2FP.F16.E5M2.UNPACK_B R8, R54 ;  /* 0x00000036ff08723e */ /* 0x000fe400020004ff */
[----:B------:R-:W-:-:S03]  /*2ae10*/  F2FP.F16.E5M2.UNPACK_B R9, R55 ;  /* 0x00000037ff09723e */ /* 0x000fc600020004ff */
[C---:B------:R-:W-:Y:S06]  /*2ae20*/  HMMA.16816.F32 R28, R32.reuse, R50, R28 ;  /* 0x00000032201c723c */ /* 0x040fec000000181c */
[----:B------:R-:W-:Y:S06]  /*2ae30*/  HMMA.16816.F32 R32, R32, R52, R20 ;  /* 0x000000342020723c */ /* 0x000fec0000001814 */
[C---:B------:R-:W-:Y:S06]  /*2ae40*/  HMMA.16816.F32 R52, R4.reuse, R2, R40 ;  /* 0x000000020434723c */ /* 0x040fec0000001828 */
[----:B------:R-:W-:Y:S01]  /*2ae50*/  HMMA.16816.F32 R16, R4, R8, R16 ;  /* 0x000000080410723c */ /* 0x000fe20000001810 */
[----:B------:R-:W-:Y:S04]  /*2ae60*/  STL.64 [R1+0x1740], R58 ;  /* 0x0017403a01007387 */ /* 0x000fe80000100a00 */
[----:B------:R0:W-:Y:S04]  /*2ae70*/  STL.64 [R1+0x1738], R56 ;  /* 0x0017383801007387 */ /* 0x0001e80000100a00 */
[----:B------:R-:W-:Y:S04]  /*2ae80*/  STL [R1+0x1754], R28 ;  /* 0x0017541c01007387 */ /* 0x000fe80000100800 */
[----:B------:R-:W-:Y:S04]  /*2ae90*/  STL [R1+0x1750], R29 ;  /* 0x0017501d01007387 */ /* 0x000fe80000100800 */
[----:B------:R-:W-:Y:S04]  /*2aea0*/  STL [R1+0x174c], R30 ;  /* 0x00174c1e01007387 */ /* 0x000fe80000100800 */
[----:B------:R-:W-:Y:S04]  /*2aeb0*/  STL [R1+0x1748], R31 ;  /* 0x0017481f01007387 */ /* 0x000fe80000100800 */
[----:B------:R-:W-:Y:S04]  /*2aec0*/  STL.64 [R1+0x1760], R34 ;  /* 0x0017602201007387 */ /* 0x000fe80000100a00 */
[----:B------:R1:W-:Y:S04]  /*2aed0*/  STL.64 [R1+0x1758], R32 ;  /* 0x0017582001007387 */ /* 0x0003e80000100a00 */
[----:B------:R-:W-:Y:S04]  /*2aee0*/  STL.64 [R1+0x1770], R54 ;  /* 0x0017703601007387 */ /* 0x000fe80000100a00 */
[----:B------:R2:W-:Y:S04]  /*2aef0*/  STL.64 [R1+0x1768], R52 ;  /* 0x0017683401007387 */ /* 0x0005e80000100a00 */
[----:B------:R-:W-:Y:S04]  /*2af00*/  STL.64 [R1+0x20], R16 ;  /* 0x0000201001007387 */ /* 0x000fe80000100a00 */
[----:B------:R3:W-:Y:S04]  /*2af10*/  STL.64 [R1+0x28], R18 ;  /* 0x0000281201007387 */ /* 0x0007e80000100a00 */
[----:B------:R-:W4:Y:S04]  /*2af20*/  LDL.LU R44, [R1+0x410] ;  /* 0x00041000012c7983 */ /* 0x000f280000300800 */
[----:B------:R-:W4:Y:S04]  /*2af30*/  LDL.LU R45, [R1+0x414] ;  /* 0x00041400012d7983 */ /* 0x000f280000300800 */
[----:B------:R-:W4:Y:S04]  /*2af40*/  LDL.LU R46, [R1+0x418] ;  /* 0x00041800012e7983 */ /* 0x000f280000300800 */
[----:B------:R-:W4:Y:S04]  /*2af50*/  LDL.LU R47, [R1+0x41c] ;  /* 0x00041c00012f7983 */ /* 0x000f280000300800 */
[----:B0-----:R-:W4:Y:S04]  /*2af60*/  LDL.LU R56, [R1+0x390] ;  /* 0x0003900001387983 */ /* 0x001f280000300800 */
[----:B------:R-:W4:Y:S04]  /*2af70*/  LDL.LU R57, [R1+0x394] ;  /* 0x0003940001397983 */ /* 0x000f280000300800 */
[----:B------:R-:W4:Y:S04]  /*2af80*/  LDL.LU R58, [R1+0x398] ;  /* 0x00039800013a7983 */ /* 0x000f280000300800 */
[----:B------:R-:W4:Y:S04]  /*2af90*/  LDL.LU R59, [R1+0x39c] ;  /* 0x00039c00013b7983 */ /* 0x000f280000300800 */
[----:B-1----:R-:W4:Y:S04]  /*2afa0*/  LDL.LU R32, [R1+0x170] ;  /* 0x0001700001207983 */ /* 0x002f280000300800 */
[----:B------:R-:W4:Y:S04]  /*2afb0*/  LDL.LU R33, [R1+0x174] ;  /* 0x0001740001217983 */ /* 0x000f280000300800 */
[----:B------:R-:W4:Y:S04]  /*2afc0*/  LDL.LU R34, [R1+0x178] ;  /* 0x0001780001227983 */ /* 0x000f280000300800 */
[----:B------:R-:W4:Y:S04]  /*2afd0*/  LDL.LU R35, [R1+0x17c] ;  /* 0x00017c0001237983 */ /* 0x000f280000300800 */
[----:B------:R-:W4:Y:S04]  /*2afe0*/  LDL R14, [R1+0x688] ;  /* 0x00068800010e7983 */ /* 0x000f280000100800 */
[----:B------:R-:W4:Y:S04]  /*2aff0*/  LDL R15, [R1+0x68c] ;  /* 0x00068c00010f7983 */ /* 0x000f280000100800 */
[----:B--2---:R-:W2:Y:S04]  /*2b000*/  LDL.LU R52, [R1+0x120] ;  /* 0x0001200001347983 */ /* 0x004ea80000300800 */
[----:B------:R-:W2:Y:S04]  /*2b010*/  LDL.LU R53, [R1+0x124] ;  /* 0x0001240001357983 */ /* 0x000ea80000300800 */
[----:B------:R-:W2:Y:S04]  /*2b020*/  LDL.LU R54, [R1+0x128] ;  /* 0x0001280001367983 */ /* 0x000ea80000300800 */
[----:B------:R-:W2:Y:S01]  /*2b030*/  LDL.LU R55, [R1+0x12c] ;  /* 0x00012c0001377983 */ /* 0x000ea20000300800 */
[----:B------:R-:W-:-:S02]  /*2b040*/  F2FP.F16.E5M2.UNPACK_B R10, R10 ;  /* 0x0000000aff0a723e */ /* 0x000fc400020004ff */
[----:B------:R-:W-:-:S07]  /*2b050*/  F2FP.F16.E5M2.UNPACK_B R11, R11 ;  /* 0x0000000bff0b723e */ /* 0x000fce00020004ff */
[----:B---3--:R-:W-:-:S15]  /*2b060*/  HMMA.16816.F32 R16, R4, R10, R36 ;  /* 0x0000000a0410723c */ /* 0x008fde0000001824 */
[----:B------:R-:W-:-:S09]  /*2b070*/  NOP ;  /* 0x0000000000007918 */ /* 0x000fd20000000000 */
[----:B------:R-:W-:Y:S02]  /*2b080*/  IMAD.MOV.U32 R28, RZ, RZ, R16 ;  /* 0x000000ffff1c7224 */ /* 0x000fe400078e0010 */
[----:B------:R-:W-:Y:S01]  /*2b090*/  IMAD.MOV.U32 R29, RZ, RZ, R17 ;  /* 0x000000ffff1d7224 */ /* 0x000fe200078e0011 */
[----:B------:R-:W3:Y:S04]  /*2b0a0*/  LDL R16, [R1+0x698] ;  /* 0x0006980001107983 */ /* 0x000ee80000100800 */
[----:B------:R-:W3:Y:S01]  /*2b0b0*/  LDL R17, [R1+0x69c] ;  /* 0x00069c0001117983 */ /* 0x000ee20000100800 */
[----:B------:R-:W-:Y:S02]  /*2b0c0*/  IMAD.MOV.U32 R30, RZ, RZ, R18 ;  /* 0x000000ffff1e7224 */ /* 0x000fe400078e0012 */
[----:B------:R-:W-:Y:S01]  /*2b0d0*/  IMAD.MOV.U32 R31, RZ, RZ, R19 ;  /* 0x000000ffff1f7224 */ /* 0x000fe200078e0013 */
[----:B------:R-:W3:Y:S04]  /*2b0e0*/  LDL R18, [R1+0x6a8] ;  /* 0x0006a80001127983 */ /* 0x000ee80000100800 */
[----:B------:R-:W3:Y:S04]  /*2b0f0*/  LDL R19, [R1+0x6ac] ;  /* 0x0006ac0001137983 */ /* 0x000ee80000100800 */
[----:B------:R-:W3:Y:S04]  /*2b100*/  LDL.LU R48, [R1+0x1b0] ;  /* 0x0001b00001307983 */ /* 0x000ee80000300800 */
[----:B------:R-:W3:Y:S04]  /*2b110*/  LDL.LU R49, [R1+0x1b4] ;  /* 0x0001b40001317983 */ /* 0x000ee80000300800 */
[----:B------:R-:W3:Y:S04]  /*2b120*/  LDL.LU R50, [R1+0x1b8] ;  /* 0x0001b80001327983 */ /* 0x000ee80000300800 */
[----:B------:R-:W3:Y:S04]  /*2b130*/  LDL.LU R51, [R1+0x1bc] ;  /* 0x0001bc0001337983 */ /* 0x000ee80000300800 */
[----:B------:R-:W3:Y:S04]  /*2b140*/  LDL R20, [R1+0x6b8] ;  /* 0x0006b80001147983 */ /* 0x000ee80000100800 */
[----:B------:R-:W3:Y:S04]  /*2b150*/  LDL R21, [R1+0x6bc] ;  /* 0x0006bc0001157983 */ /* 0x000ee80000100800 */
        /* <DEDUP_REMOVED lines=13> */
[----:B------:R-:W3:Y:S01]  /*2b230*/  LDL.LU R43, [R1+0x42c] ;  /* 0x00042c00012b7983 */ /* 0x000ee20000300800 */
[----:B------:R-:W-:-:S02]  /*2b240*/  F2FP.F16.E5M2.UNPACK_B R12, R12 ;  /* 0x0000000cff0c723e */ /* 0x000fc400020004ff */
[----:B----4-:R-:W-:Y:S01]  /*2b250*/  F2FP.F16.E5M2.UNPACK_B R13, R13 ;  /* 0x0000000dff0d723e */ /* 0x010fe200020004ff */
[----:B------:R-:W-:Y:S04]  /*2b260*/  STL.64 [R1+0x18f0], R10 ;  /* 0x0018f00a01007387 */ /* 0x000fe80000100a00 */
[----:B------:R2:W-:Y:S04]  /*2b270*/  STL.64 [R1+0x18e8], R8 ;  /* 0x0018e80801007387 */ /* 0x0005e80000100a00 */
[----:B------:R-:W-:Y:S04]  /*2b280*/  STL.64 [R1+0x1780], R30 ;  /* 0x0017801e01007387 */ /* 0x000fe80000100a00 */
[----:B------:R-:W-:Y:S01]  /*2b290*/  STL.64 [R1+0x1778], R28 ;  /* 0x0017781c01007387 */ /* 0x000fe20000100a00 */
[----:B--2---:R-:W-:Y:S01]  /*2b2a0*/  HMMA.16816.F32 R8, R4, R12, R52 ;  /* 0x0000000c0408723c */ /* 0x004fe20000001834 */
[----:B------:R-:W-:-:S02]  /*2b2b0*/  F2FP.F16.E5M2.UNPACK_B R14, R14 ;  /* 0x0000000eff0e723e */ /* 0x000fc400020004ff */
[----:B------:R-:W-:-:S15]  /*2b2c0*/  F2FP.F16.E5M2.UNPACK_B R15, R15 ;  /* 0x0000000fff0f723e */ /* 0x000fde00020004ff */
[----:B------:R-:W-:-:S05]  /*2b2d0*/  NOP ;  /* 0x0000000000007918 */ /* 0x000fca0000000000 */
[----:B------:R-:W-:Y:S04]  /*2b2e0*/  STL.64 [R1+0x60], R8 ;  /* 0x0000600801007387 */ /* 0x000fe80000100a00 */
[----:B------:R0:W-:Y:S02]  /*2b2f0*/  STL.64 [R1+0x68], R10 ;  /* 0x0000680a01007387 */ /* 0x0001e40000100a00 */
[----:B0-----:R-:W-:Y:S01]  /*2b300*/  HMMA.16816.F32 R8, R4, R14, R32 ;  /* 0x0000000e0408723c */ /* 0x001fe20000001820 */
[----:B---3--:R-:W-:Y:S02]  /*2b310*/  F2FP.F16.E5M2.UNPACK_B R16, R16 ;  /* 0x00000010ff10723e */ /* 0x008fe400020004ff */
[----:B------:R-:W-:-:S03]  /*2b320*/  F2FP.F16.E5M2.UNPACK_B R17, R17 ;  /* 0x00000011ff11723e */ /* 0x000fc600020004ff */
[----:B------:R-:W-:Y:S04]  /*2b330*/  STL.64 [R1+0x18e0], R14 ;  /* 0x0018e00e01007387 */ /* 0x000fe80000100a00 */
[----:B------:R-:W-:-:S13]  /*2b340*/  STL.64 [R1+0x18d8], R12 ;  /* 0x0018d80c01007387 */ /* 0x000fda0000100a00 */
[----:B------:R-:W-:Y:S04]  /*2b350*/  STL.64 [R1+0x80], R8 ;  /* 0x0000800801007387 */ /* 0x000fe80000100a00 */
[----:B------:R0:W-:Y:S02]  /*2b360*/  STL.64 [R1+0x88], R10 ;  /* 0x0000880a01007387 */ /* 0x0001e40000100a00 */
[----:B0-----:R-:W-:Y:S01]  /*2b370*/  HMMA.16816.F32 R8, R4, R16, R48 ;  /* 0x000000100408723c */ /* 0x001fe20000001830 */
[----:B------:R-:W-:Y:S02]  /*2b380*/  F2FP.F16.E5M2.UNPACK_B R18, R18 ;  /* 0x00000012ff12723e */ /* 0x000fe400020004ff */
[----:B------:R-:W-:Y:S02]  /*2b390*/  F2FP.F16.E5M2.UNPACK_B R19, R19 ;  /* 0x00000013ff13723e */ /* 0x000fe400020004ff */
[----:B------:R-:W-:-:S15]  /*2b3a0*/  F2FP.F16.E5M2.UNPACK_B R20, R20 ;  /* 0x00000014ff14723e */ /* 0x000fde00020004ff */
[----:B------:R-:W-:-:S03]  /*2b3b0*/  NOP ;  /* 0x0000000000007918 */ /* 0x000fc60000000000 */
[----:B------:R-:W-:Y:S04]  /*2b3c0*/  STL.64 [R1+0xa0], R8 ;  /* 0x0000a00801007387 */ /* 0x000fe80000100a00 */
[----:B------:R0:W-:Y:S02]  /*2b3d0*/  STL.64 [R1+0xa8], R10 ;  /* 0x0000a80a01007387 */ /* 0x0001e40000100a00 */
[----:B0-----:R-:W-:Y:S01]  /*2b3e0*/  HMMA.16816.F32 R8, R4, R18, R56 ;  /* 0x000000120408723c */ /* 0x001fe20000001838 */
[----:B------:R-:W-:-:S05]  /*2b3f0*/  F2FP.F16.E5M2.UNPACK_B R21, R21 ;  /* 0x00000015ff15723e */ /* 0x000fca00020004ff */
        /* <DEDUP_REMOVED lines=35> */
[----:B-1----:R-:W2:Y:S04]  /*2b630*/  LDL.LU R10, [R1+0x148] ;  /* 0x00014800010a7983 */ /* 0x002ea80000300800 */
[----:B------:R-:W2:Y:S04]  /*2b640*/  LDL.LU R11, [R1+0x14c] ;  /* 0x00014c00010b7983 */ /* 0x000ea80000300800 */
[----:B------:R-:W3:Y:S04]  /*2b650*/  LDL R40, [R1+0x6f8] ;  /* 0x0006f80001287983 */ /* 0x000ee80000100800 */
[----:B------:R-:W4:Y:S04]  /*2b660*/  LDL R41, [R1+0x6fc] ;  /* 0x0006fc0001297983 */ /* 0x000f280000100800 */
[----:B------:R-:W4:Y:S04]  /*2b670*/  LDL.LU R24, [R1+0x874] ;  /* 0x0008740001187983 */ /* 0x000f280000300800 */
[----:B------:R-:W4:Y:S04]  /*2b680*/  LDL.LU R25, [R1+0x87c] ;  /* 0x00087c0001197983 */ /* 0x000f280000300800 */
[----:B------:R-:W4:Y:S04]  /*2b690*/  LDL.LU R50, [R1+0x888] ;  /* 0x0008880001327983 */ /* 0x000f280000300800 */
[----:B------:R-:W4:Y:S04]  /*2b6a0*/  LDL.LU R26, [R1+0x884] ;  /* 0x00088400011a7983 */ /* 0x000f280000300800 */
[----:B------:R-:W4:Y:S04]  /*2b6b0*/  LDL R42, [R1+0x708] ;  /* 0x00070800012a7983 */ /* 0x000f280000100800 */
[----:B------:R-:W4:Y:S04]  /*2b6c0*/  LDL R43, [R1+0x70c] ;  /* 0x00070c00012b7983 */ /* 0x000f280000100800 */
[----:B------:R-:W4:Y:S04]  /*2b6d0*/  LDL.LU R51, [R1+0x890] ;  /* 0x0008900001337983 */ /* 0x000f280000300800 */
[----:B------:R-:W4:Y:S04]  /*2b6e0*/  LDL.LU R27, [R1+0x88c] ;  /* 0x00088c00011b7983 */ /* 0x000f280000300800 */
[----:B------:R-:W4:Y:S04]  /*2b6f0*/  LDL.LU R16, [R1+0x1a0] ;  /* 0x0001a00001107983 */ /* 0x000f280000300800 */
[----:B------:R-:W4:Y:S04]  /*2b700*/  LDL.LU R17, [R1+0x1a4] ;  /* 0x0001a40001117983 */ /* 0x000f280000300800 */
[----:B------:R-:W4:Y:S04]  /*2b710*/  LDL.LU R18, [R1+0x1a8] ;  /* 0x0001a80001127983 */ /* 0x000f280000300800 */
[----:B------:R-:W4:Y:S01]  /*2b720*/  LDL.LU R19, [R1+0x1ac] ;  /* 0x0001ac0001137983 */ /* 0x000f220000300800 */
[----:B------:R-:W-:-:S02]  /*2b730*/  F2FP.F16.E5M2.UNPACK_B R38, R38 ;  /* 0x00000026ff26723e */ /* 0x000fc400020004ff */
[----:B------:R-:W-:Y:S01]  /*2b740*/  F2FP.F16.E5M2.UNPACK_B R39, R39 ;  /* 0x00000027ff27723e */ /* 0x000fe200020004ff */
[----:B------:R-:W4:Y:S04]  /*2b750*/  LDL R44, [R1+0x718] ;  /* 0x00071800012c7983 */ /* 0x000f280000100800 */
[----:B------:R-:W4:Y:S04]  /*2b760*/  LDL R45, [R1+0x71c] ;  /* 0x00071c00012d7983 */ /* 0x000f280000100800 */
[----:B------:R-:W4:Y:S04]  /*2b770*/  LDL.LU R12, [R1+0x630] ;  /* 0x00063000010c7983 */ /* 0x000f280000300800 */
[----:B------:R-:W4:Y:S04]  /*2b780*/  LDL.LU R13, [R1+0x634] ;  /* 0x00063400010d7983 */ /* 0x000f280000300800 */
[----:B------:R-:W4:Y:S04]  /*2b790*/  LDL.LU R14, [R1+0x638] ;  /* 0x00063800010e7983 */ /* 0x000f280000300800 */
[----:B------:R-:W4:Y:S04]  /*2b7a0*/  LDL.LU R15, [R1+0x63c] ;  /* 0x00063c00010f7983 */ /* 0x000f280000300800 */
[----:B------:R-:W4:Y:S04]  /*2b7b0*/  LDL R46, [R1+0x728] ;  /* 0x00072800012e7983 */ /* 0x000f280000100800 */
[----:B------:R-:W4:Y:S04]  /*2b7c0*/  LDL R47, [R1+0x72c] ;  /* 0x00072c00012f7983 */ /* 0x000f280000100800 */
[----:B------:R-:W4:Y:S04]  /*2b7d0*/  LDL R48, [R1+0x738] ;  /* 0x0007380001307983 */ /* 0x000f280000100800 */
[----:B------:R-:W4:Y:S04]  /*2b7e0*/  LDL R49, [R1+0x73c] ;  /* 0x00073c0001317983 */ /* 0x000f280000100800 */
        /* <DEDUP_REMOVED lines=8> */
[----:B--2---:R-:W-:-:S15]  /*2b870*/  HMMA.16816.F32 R8, R4, R38, R8 ;  /* 0x000000260408723c */ /* 0x004fde0000001808 */
[----:B------:R-:W-:-:S08]  /*2b880*/  NOP ;  /* 0x0000000000007918 */ /* 0x000fd00000000000 */
[----:B------:R-:W-:Y:S04]  /*2b890*/  STL.64 [R1+0x140], R8 ;  /* 0x0001400801007387 */ /* 0x000fe80000100a00 */
[----:B------:R0:W-:Y:S04]  /*2b8a0*/  STL.64 [R1+0x148], R10 ;  /* 0x0001480a01007387 */ /* 0x0001e80000100a00 */
[----:B0-----:R-:W2:Y:S04]  /*2b8b0*/  LDL.LU.64 R10, [R1+0x18f0] ;  /* 0x0018f000010a7983 */ /* 0x001ea80000300a00 */
[----:B------:R-:W2:Y:S04]  /*2b8c0*/  LDL.LU.64 R8, [R1+0x18e8] ;  /* 0x0018e80001087983 */ /* 0x000ea80000300a00 */
[----:B------:R0:W-:Y:S04]  /*2b8d0*/  STL.64 [R1+0x1890], R38 ;  /* 0x0018902601007387 */ /* 0x0001e80000100a00 */
[----:B0-----:R-:W2:Y:S04]  /*2b8e0*/  LDL.LU R38, [R1+0x878] ;  /* 0x0008780001267983 */ /* 0x001ea80000300800 */
[----:B------:R-:W2:Y:S01]  /*2b8f0*/  LDL.LU R39, [R1+0x880] ;  /* 0x0008800001277983 */ /* 0x000ea20000300800 */
[----:B---3--:R-:W-:-:S02]  /*2b900*/  F2FP.F16.E5M2.UNPACK_B R40, R40 ;  /* 0x00000028ff28723e */ /* 0x008fc400020004ff */
[----:B----4-:R-:W-:Y:S02]  /*2b910*/  F2FP.F16.E5M2.UNPACK_B R41, R41 ;  /* 0x00000029ff29723e */ /* 0x010fe400020004ff */
[----:B------:R-:W-:Y:S02]  /*2b920*/  F2FP.F16.E5M2.UNPACK_B R42, R42 ;  /* 0x0000002aff2a723e */ /* 0x000fe400020004ff */
[----:B------:R-:W-:-:S03]  /*2b930*/  F2FP.F16.E5M2.UNPACK_B R43, R43 ;  /* 0x0000002bff2b723e */ /* 0x000fc600020004ff */
[C---:B------:R-:W-:Y:S06]  /*2b940*/  HMMA.16816.F32 R20, R4.reuse, R40, R20 ;  /* 0x000000280414723c */ /* 0x040fec0000001814 */
[----:B------:R-:W-:Y:S01]  /*2b950*/  HMMA.16816.F32 R16, R4, R42, R16 ;  /* 0x0000002a0410723c */ /* 0x000fe20000001810 */
[----:B------:R-:W-:Y:S01]  /*2b960*/  STL.64 [R1+0x1888], R36 ;  /* 0x0018882401007387 */ /* 0x000fe20000100a00 */
[----:B------:R-:W-:Y:S02]  /*2b970*/  F2FP.F16.E5M2.UNPACK_B R44, R44 ;  /* 0x0000002cff2c723e */ /* 0x000fe400020004ff */
[----:B------:R-:W-:-:S02]  /*2b980*/  F2FP.F16.E5M2.UNPACK_B R45, R45 ;  /* 0x0000002dff2d723e */ /* 0x000fc400020004ff */
[----:B------:R-:W-:Y:S02]  /*2b990*/  F2FP.F16.E5M2.UNPACK_B R46, R46 ;  /* 0x0000002eff2e723e */ /* 0x000fe400020004ff */
[----:B------:R-:W-:-:S09]  /*2b9a0*/  F2FP.F16.E5M2.UNPACK_B R47, R47 ;  /* 0x0000002fff2f723e */ /* 0x000fd200020004ff */
[----:B------:R-:W-:Y:S04]  /*2b9b0*/  STL.64 [R1+0x160], R20 ;  /* 0x0001601401007387 */ /* 0x000fe80000100a00 */
[----:B------:R-:W-:Y:S04]  /*2b9c0*/  STL.64 [R1+0x168], R22 ;  /* 0x0001681601007387 */ /* 0x000fe80000100a00 */
[----:B------:R-:W-:Y:S04]  /*2b9d0*/  STL.64 [R1+0x18b0], R42 ;  /* 0x0018b02a01007387 */ /* 0x000fe80000100a00 */
[----:B------:R-:W-:Y:S04]  /*2b9e0*/  STL.64 [R1+0x18a8], R40 ;  /* 0x0018a82801007387 */ /* 0x000fe80000100a00 */
[----:B------:R-:W-:Y:S04]  /*2b9f0*/  STL.64 [R1+0x1a0], R16 ;  /* 0x0001a01001007387 */ /* 0x000fe80000100a00 */
[----:B------:R0:W-:Y:S02]  /*2ba00*/  STL.64 [R1+0x1a8], R18 ;  /* 0x0001a81201007387 */ /* 0x0001e40000100a00 */
[C---:B0-----:R-:W-:Y:S06]  /*2ba10*/  HMMA.16816.F32 R16, R4.reuse, R44, R12 ;  /* 0x0000002c0410723c */ /* 0x041fec000000180c */
[----:B------:R-:W-:Y:S01]  /*2ba20*/  HMMA.16816.F32 R12, R4, R46, R28 ;  /* 0x0000002e040c723c */ /* 0x000fe2000000181c */
[----:B------:R-:W-:-:S02]  /*2ba30*/  IMAD R26, R26, 0x100, R50 ;  /* 0x000001001a1a7824 */ /* 0x000fc400078e0232 */
[----:B------:R-:W-:Y:S01]  /*2ba40*/  IMAD R27, R27, 0x100, R51 ;  /* 0x000001001b1b7824 */ /* 0x000fe200078e0233 */
[----:B------:R-:W-:Y:S02]  /*2ba50*/  F2FP.F16.E5M2.UNPACK_B R48, R48 ;  /* 0x00000030ff30723e */ /* 0x000fe400020004ff */
[----:B------:R-:W-:Y:S02]  /*2ba60*/  F2FP.F16.E5M2.UNPACK_B R49, R49 ;  /* 0x00000031ff31723e */ /* 0x000fe400020004ff */
[----:B------:R-:W-:Y:S02]  /*2ba70*/  F2FP.F16.E5M2.UNPACK_B R26, R26 ;  /* 0x0000001aff1a723e */ /* 0x000fe400020004ff */
[----:B------:R-:W-:-:S03]  /*2ba80*/  F2FP.F16.E5M2.UNPACK_B R27, R27 ;  /* 0x0000001bff1b723e */ /* 0x000fc600020004ff */
[----:B------:R-:W-:Y:S04]  /*2ba90*/  HMMA.16816.F32 R4, R4, R48, R52 ;  /* 0x000000300404723c */ /* 0x000fe80000001834 */
[----:B------:R-:W-:Y:S04]  /*2baa0*/  STL.64 [R1+0x3d0], R16 ;  /* 0x0003d01001007387 */ /* 0x000fe80000100a00 */
[----:B------:R-:W-:Y:S04]  /*2bab0*/  STL.64 [R1+0x3d8], R18 ;  /* 0x0003d81201007387 */ /* 0x000fe80000100a00 */
[----:B------:R-:W-:Y:S04]  /*2bac0*/  STL.64 [R1+0x18d0], R46 ;  /* 0x0018d02e01007387 */ /* 0x000fe80000100a00 */
[----:B------:R-:W-:Y:S04]  /*2bad0*/  STL.64 [R1+0x18c8], R44 ;  /* 0x0018c82c01007387 */ /* 0x000fe80000100a00 */
[----:B------:R-:W-:Y:S04]  /*2bae0*/  STL.64 [R1+0x3c0], R12 ;  /* 0x0003c00c01007387 */ /* 0x000fe80000100a00 */
[----:B------:R-:W-:Y:S04]  /*2baf0*/  STL.64 [R1+0x3c8], R14 ;  /* 0x0003c80e01007387 */ /* 0x000fe80000100a00 */
[----:B------:R0:W-:Y:S04]  /*2bb00*/  STL.64 [R1+0x370], R4 ;  /* 0x0003700401007387 */ /* 0x0001e80000100a00 */
[----:B------:R1:W-:Y:S04]  /*2bb10*/  STL.64 [R1+0x378], R6 ;  /* 0x0003780601007387 */ /* 0x0003e80000100a00 */
[----:B0-----:R-:W3:Y:S01]  /*2bb20*/  LDL.LU R4, [R1+0x510] ;  /* 0x0005100001047983 */ /* 0x001ee20000300800 */
[----:B--2---:R-:W-:-:S02]  /*2bb30*/  IMAD R24, R24, 0x100, R38 ;  /* 0x0000010018187824 */ /* 0x004fc400078e0226 */
[----:B------:R-:W-:-:S03]  /*2bb40*/  IMAD R25, R25, 0x100, R39 ;  /* 0x0000010019197824 */ /* 0x000fc600078e0227 */
[----:B------:R-:W-:Y:S02]  /*2bb50*/  F2FP.F16.E5M2.UNPACK_B R24, R24 ;  /* 0x00000018ff18723e */ /* 0x000fe400020004ff */
[----:B------:R-:W-:-:S07]  /*2bb60*/  F2FP.F16.E5M2.UNPACK_B R25, R25 ;  /* 0x00000019ff19723e */ /* 0x000fce00020004ff */
[C---:B------:R-:W-:Y:S06]  /*2bb70*/  HMMA.16816.F32 R16, R24.reuse, R2, R32 ;  /* 0x000000021810723c */ /* 0x040fec0000001820 */
[----:B------:R-:W-:-:S15]  /*2bb80*/  HMMA.16816.F32 R12, R24, R8, R56 ;  /* 0x00000008180c723c */ /* 0x000fde0000001838 */
[----:B------:R-:W-:-:S02]  /*2bb90*/  NOP ;  /* 0x0000000000007918 */ /* 0x000fc40000000000 */
[----:B------:R-:W-:Y:S04]  /*2bba0*/  STL.64 [R1+0x360], R16 ;  /* 0x0003601001007387 */ /* 0x000fe80000100a00 */
[----:B------:R-:W-:Y:S04]  /*2bbb0*/  STL.64 [R1+0x368], R18 ;  /* 0x0003681201007387 */ /* 0x000fe80000100a00 */
[----:B------:R0:W-:Y:S04]  /*2bbc0*/  STL.64 [R1+0x350], R12 ;  /* 0x0003500c01007387 */ /* 0x0001e80000100a00 */
[----:B------:R2:W-:Y:S04]  /*2bbd0*/  STL.64 [R1+0x358], R14 ;  /* 0x0003580e01007387 */ /* 0x0005e80000100a00 */
[----:B------:R-:W3:Y:S04]  /*2bbe0*/  LDL.LU R5, [R1+0x514] ;  /* 0x0005140001057983 */ /* 0x000ee80000300800 */
[----:B-1----:R-:W3:Y:S04]  /*2bbf0*/  LDL.LU R6, [R1+0x518] ;  /* 0x0005180001067983 */ /* 0x002ee80000300800 */
[----:B------:R-:W3:Y:S04]  /*2bc00*/  LDL.LU R7, [R1+0x51c] ;  /* 0x00051c0001077983 */ /* 0x000ee80000300800 */
[----:B------:R-:W4:Y:S04]  /*2bc10*/  LDL.LU R20, [R1+0x560] ;  /* 0x0005600001147983 */ /* 0x000f280000300800 */
[----:B------:R-:W4:Y:S04]  /*2bc20*/  LDL.LU R21, [R1+0x564] ;  /* 0x0005640001157983 */ /* 0x000f280000300800 */
[----:B------:R-:W4:Y:S04]  /*2bc30*/  LDL.LU R22, [R1+0x568] ;  /* 0x0005680001167983 */ /* 0x000f280000300800 */
[----:B------:R-:W4:Y:S04]  /*2bc40*/  LDL.LU R23, [R1+0x56c] ;  /* 0x00056c0001177983 */ /* 0x000f280000300800 */
[----:B0-----:R-:W3:Y:S04]  /*2bc50*/  LDL.LU R12, [R1+0x5a0] ;  /* 0x0005a000010c7983 */ /* 0x001ee80000300800 */
[----:B------:R-:W3:Y:S04]  /*2bc60*/  LDL.LU R13, [R1+0x5a4] ;  /* 0x0005a400010d7983 */ /* 0x000ee80000300800 */
[----:B--2---:R-:W3:Y:S04]  /*2bc70*/  LDL.LU R14, [R1+0x5a8] ;  /* 0x0005a800010e7983 */ /* 0x004ee80000300800 */
[----:B------:R-:W3:Y:S04]  /*2bc80*/  LDL.LU R15, [R1+0x5ac] ;  /* 0x0005ac00010f7983 */ /* 0x000ee80000300800 */
[----:B------:R-:W2:Y:S04]  /*2bc90*/  LDL.LU R16, [R1+0x580] ;  /* 0x0005800001107983 */ /* 0x000ea80000300800 */
[----:B------:R-:W2:Y:S04]  /*2bca0*/  LDL.LU R17, [R1+0x584] ;  /* 0x0005840001117983 */ /* 0x000ea80000300800 */
[----:B------:R-:W2:Y:S04]  /*2bcb0*/  LDL.LU R18, [R1+0x588] ;  /* 0x0005880001127983 */ /* 0x000ea80000300800 */
[----:B------:R-:W2:Y:S04]  /*2bcc0*/  LDL.LU R19, [R1+0x58c] ;  /* 0x00058c0001137983 */ /* 0x000ea80000300800 */
        /* <DEDUP_REMOVED lines=28> */
[----:B---3--:R-:W-:-:S15]  /*2be90*/  HMMA.16816.F32 R12, R24, R10, R12 ;  /* 0x0000000a180c723c */ /* 0x008fde000000180c */
[----:B------:R-:W-:-:S08]  /*2bea0*/  NOP ;  /* 0x0000000000007918 */ /* 0x000fd00000000000 */
[----:B------:R-:W-:Y:S04]  /*2beb0*/  STL.64 [R1+0x340], R12 ;  /* 0x0003400c01007387 */ /* 0x000fe80000100a00 */
[----:B------:R0:W-:Y:S04]  /*2bec0*/  STL.64 [R1+0x348], R14 ;  /* 0x0003480e01007387 */ /* 0x0001e80000100a00 */
[----:B0-----:R-:W2:Y:S04]  /*2bed0*/  LDL.LU.64 R14, [R1+0x18e0] ;  /* 0x0018e000010e7983 */ /* 0x001ea80000300a00 */
[----:B------:R-:W4:Y:S04]  /*2bee0*/  LDL.LU.64 R12, [R1+0x18d8] ;  /* 0x0018d800010c7983 */ /* 0x000f280000300a00 */
[----:B------:R-:W-:Y:S04]  /*2bef0*/  STL.64 [R1+0x1860], R10 ;  /* 0x0018600a01007387 */ /* 0x000fe80000100a00 */
[----:B------:R0:W-:Y:S04]  /*2bf00*/  STL.64 [R1+0x1858], R8 ;  /* 0x0018580801007387 */ /* 0x0001e80000100a00 */
[----:B0-----:R-:W3:Y:S04]  /*2bf10*/  LDL.LU R8, [R1+0x520] ;  /* 0x0005200001087983 */ /* 0x001ee80000300800 */
[----:B------:R-:W3:Y:S04]  /*2bf20*/  LDL.LU R9, [R1+0x524] ;  /* 0x0005240001097983 */ /* 0x000ee80000300800 */
        /* <DEDUP_REMOVED lines=32> */
[----:B0-----:R-:W4:Y:S04]  /*2c130*/  LDL.LU R16, [R1+0x540] ;  /* 0x0005400001107983 */ /* 0x001f280000300800 */
        /* <DEDUP_REMOVED lines=8> */
[----:B------:R-:W3:Y:S01]  /*2c1c0*/  LDL.LU.64 R36, [R1+0x1888] ;  /* 0x0018880001247983 */ /* 0x000ee20000300a00 */
[----:B----4-:R-:W-:Y:S06]  /*2c1d0*/  HMMA.16816.F32 R16, R24, R22, R16 ;  /* 0x000000161810723c */ /* 0x010fec0000001810 */
[----:B------:R-:W-:Y:S04]  /*2c1e0*/  STL.64 [R1+0x1800], R22 ;  /* 0x0018001601007387 */ /* 0x000fe80000100a00 */
[----:B------:R-:W-:-:S13]  /*2c1f0*/  STL.64 [R1+0x17f8], R20 ;  /* 0x0017f81401007387 */ /* 0x000fda0000100a00 */
[----:B------:R-:W-:Y:S04]  /*2c200*/  STL.64 [R1+0x2e0], R16 ;  /* 0x0002e01001007387 */ /* 0x000fe80000100a00 */
[----:B------:R-:W-:Y:S01]  /*2c210*/  STL.64 [R1+0x2e8], R18 ;  /* 0x0002e81201007387 */ /* 0x000fe20000100a00 */
[C---:B---3--:R-:W-:Y:S06]  /*2c220*/  HMMA.16816.F32 R12, R24.reuse, R36, R12 ;  /* 0x00000024180c723c */ /* 0x048fec000000180c */
[C---:B--2---:R-:W-:Y:S06]  /*2c230*/  HMMA.16816.F32 R8, R24.reuse, R38, R8 ;  /* 0x000000261808723c */ /* 0x044fec0000001808 */
        /* <DEDUP_REMOVED lines=14> */
[----:B------:R0:W-:Y:S04]  /*2c320*/  STL.64 [R1+0x2a8], R10 ;  /* 0x0002a80a01007387 */ /* 0x0001e80000100a00 */
[----:B------:R-:W2:Y:S01]  /*2c330*/  LDL.LU R52, [R1+0x430] ;  /* 0x0004300001347983 */ /* 0x000ea20000300800 */
[----:B0-----:R-:W-:-:S15]  /*2c340*/  HMMA.16816.F32 R8, R24, R44, R56 ;  /* 0x0000002c1808723c */ /* 0x001fde0000001838 */
[----:B------:R-:W-:-:S08]  /*2c350*/  NOP ;  /* 0x0000000000007918 */ /* 0x000fd00000000000 */
[----:B------:R-:W-:Y:S04]  /*2c360*/  STL.64 [R1+0x3b0], R8 ;  /* 0x0003b00801007387 */ /* 0x000fe80000100a00 */
[----:B------:R-:W-:Y:S04]  /*2c370*/  STL.64 [R1+0x3b8], R10 ;  /* 0x0003b80a01007387 */ /* 0x000fe80000100a00 */
[----:B------:R-:W2:Y:S04]  /*2c380*/  LDL.LU R53, [R1+0x434] ;  /* 0x0004340001357983 */ /* 0x000ea80000300800 */
[----:B------:R-:W3:Y:S04]  /*2c390*/  LDL.LU R54, [R1+0x438] ;  /* 0x0004380001367983 */ /* 0x000ee80000300800 */
[----:B------:R-:W3:Y:S01]  /*2c3a0*/  LDL.LU R55, [R1+0x43c] ;  /* 0x00043c0001377983 */ /* 0x000ee20000300800 */
[----:B------:R-:W-:-:S03]  /*2c3b0*/  IMAD R4, R31, 0x100, R30 ;  /* 0x000001001f047824 */ /* 0x000fc600078e021e */
[----:B---3--:R-:W-:Y:S04]  /*2c3c0*/  STL.64 [R1+0x1850], R54 ;  /* 0x0018503601007387 */ /* 0x008fe80000100a00 */
[----:B--2---:R-:W-:Y:S04]  /*2c3d0*/  STL.64 [R1+0x1848], R52 ;  /* 0x0018483401007387 */ /* 0x004fe80000100a00 */
[----:B------:R-:W2:Y:S04]  /*2c3e0*/  LDL.LU R28, [R1+0x440] ;  /* 0x00044000011c7983 */ /* 0x000ea80000300800 */
[----:B------:R-:W2:Y:S04]  /*2c3f0*/  LDL.LU R29, [R1+0x444] ;  /* 0x00044400011d7983 */ /* 0x000ea80000300800 */
[----:B------:R-:W3:Y:S04]  /*2c400*/  LDL.LU R30, [R1+0x448] ;  /* 0x00044800011e7983 */ /* 0x000ee80000300800 */
[----:B------:R-:W3:Y:S04]  /*2c410*/  LDL.LU R31, [R1+0x44c] ;  /* 0x00044c00011f7983 */ /* 0x000ee80000300800 */
[----:B---3--:R-:W-:Y:S04]  /*2c420*/  STL.64 [R1+0x1870], R30 ;  /* 0x0018701e01007387 */ /* 0x008fe80000100a00 */
[----:B--2---:R0:W-:Y:S04]  /*2c430*/  STL.64 [R1+0x1868], R28 ;  /* 0x0018681c01007387 */ /* 0x0041e80000100a00 */
        /* <DEDUP_REMOVED lines=8> */
[----:B------:R-:W2:Y:S04]  /*2c4c0*/  LDL.LU R14, [R1+0x4c8] ;  /* 0x0004c800010e7983 */ /* 0x000ea80000300800 */
[----:B------:R-:W2:Y:S04]  /*2c4d0*/  LDL.LU R15, [R1+0x4cc] ;  /* 0x0004cc00010f7983 */ /* 0x000ea80000300800 */
[----:B0-----:R-:W3:Y:S04]  /*2c4e0*/  LDL.LU R28, [R1+0x4f0] ;  /* 0x0004f000011c7983 */ /* 0x001ee80000300800 */
[----:B------:R-:W3:Y:S04]  /*2c4f0*/  LDL.LU R29, [R1+0x4f4] ;  /* 0x0004f400011d7983 */ /* 0x000ee80000300800 */
[----:B------:R-:W3:Y:S04]  /*2c500*/  LDL.LU R30, [R1+0x4f8] ;  /* 0x0004f800011e7983 */ /* 0x000ee80000300800 */
[----:B------:R-:W3:Y:S04]  /*2c510*/  LDL.LU R31, [R1+0x4fc] ;  /* 0x0004fc00011f7983 */ /* 0x000ee80000300800 */
[----:B-1----:R-:W4:Y:S04]  /*2c520*/  LDL.LU R20, [R1+0x600] ;  /* 0x0006000001147983 */ /* 0x002f280000300800 */
        /* <DEDUP_REMOVED lines=11> */
[----:B------:R-:W-:-:S02]  /*2c5e0*/  IMAD R5, R33, 0x100, R32 ;  /* 0x0000010021057824 */ /* 0x000fc400078e0220 */
[----:B------:R-:W-:Y:S02]  /*2c5f0*/  IMAD R6, R35, 0x100, R34 ;  /* 0x0000010023067824 */ /* 0x000fe400078e0222 */
[----:B------:R-:W-:Y:S01]  /*2c600*/  IMAD R7, R51, 0x100, R50 ;  /* 0x0000010033077824 */ /* 0x000fe200078e0232 */
[----:B------:R-:W2:Y:S04]  /*2c610*/  LDL.LU R16, [R1+0x4a0] ;  /* 0x0004a00001107983 */ /* 0x000ea80000300800 */
[----:B------:R-:W2:Y:S04]  /*2c620*/  LDL.LU R17, [R1+0x4a4] ;  /* 0x0004a40001117983 */ /* 0x000ea80000300800 */
[----:B------:R-:W2:Y:S04]  /*2c630*/  LDL.LU R18, [R1+0x4a8] ;  /* 0x0004a80001127983 */ /* 0x000ea80000300800 */
[----:B------:R-:W2:Y:S04]  /*2c640*/  LDL.LU R19, [R1+0x4ac] ;  /* 0x0004ac0001137983 */ /* 0x000ea80000300800 */
[----:B------:R-:W2:Y:S01]  /*2c650*/  LDL.LU R40, [R1+0x4b0] ;  /* 0x0004b00001287983 */ /* 0x000ea20000300800 */
[----:B------:R-:W-:-:S02]  /*2c660*/  F2FP.F16.E5M2.UNPACK_B R4, R4 ;  /* 0x00000004ff04723e */ /* 0x000fc400020004ff */
[----:B------:R-:W-:Y:S02]  /*2c670*/  F2FP.F16.E5M2.UNPACK_B R5, R5 ;  /* 0x00000005ff05723e */ /* 0x000fe400020004ff */
[----:B------:R-:W-:Y:S01]  /*2c680*/  F2FP.F16.E5M2.UNPACK_B R6, R6 ;  /* 0x00000006ff06723e */ /* 0x000fe200020004ff */
[----:B------:R-:W2:Y:S01]  /*2c690*/  LDL.LU R41, [R1+0x4b4] ;  /* 0x0004b40001297983 */ /* 0x000ea20000300800 */
[----:B------:R-:W-:-:S03]  /*2c6a0*/  F2FP.F16.E5M2.UNPACK_B R7, R7 ;  /* 0x00000007ff07723e */ /* 0x000fc600020004ff */
        /* <DEDUP_REMOVED lines=16> */
[C---:B----4-:R-:W-:Y:S06]  /*2c7b0*/  HMMA.16816.F32 R20, R24.reuse, R46, R20 ;  /* 0x0000002e1814723c */ /* 0x050fec0000001814 */
[----:B---3--:R-:W-:Y:S06]  /*2c7c0*/  HMMA.16816.F32 R24, R24, R48, R28 ;  /* 0x000000301818723c */ /* 0x008fec000000181c */
[C---:B--2---:R-:W-:Y:S11]  /*2c7d0*/  HMMA.16816.F32 R8, R4.reuse, R2, R8 ;  /* 0x000000020408723c */ /* 0x044ff60000001808 */
[----:B------:R-:W-:Y:S04]  /*2c7e0*/  STL.64 [R1+0x3a0], R20 ;  /* 0x0003a01401007387 */ /* 0x000fe80000100a00 */
[----:B------:R0:W-:Y:S04]  /*2c7f0*/  STL.64 [R1+0x3a8], R22 ;  /* 0x0003a81601007387 */ /* 0x0001e80000100a00 */
[----:B0-----:R-:W2:Y:S04]  /*2c800*/  LDL.LU.64 R22, [R1+0x1880] ;  /* 0x0018800001167983 */ /* 0x001ea80000300a00 */
[----:B------:R-:W2:Y:S04]  /*2c810*/  LDL.LU.64 R20, [R1+0x1878] ;  /* 0x0018780001147983 */ /* 0x000ea80000300a00 */
[----:B------:R-:W3:Y:S04]  /*2c820*/  LDL.LU.64 R30, [R1+0x1870] ;  /* 0x00187000011e7983 */ /* 0x000ee80000300a00 */
[----:B------:R-:W3:Y:S04]  /*2c830*/  LDL.LU.64 R28, [R1+0x1868] ;  /* 0x00186800011c7983 */ /* 0x000ee80000300a00 */
[----:B------:R0:W-:Y:S04]  /*2c840*/  STL.64 [R1+0x290], R24 ;  /* 0x0002901801007387 */ /* 0x0001e80000100a00 */
[----:B------:R1:W-:Y:S04]  /*2c850*/  STL.64 [R1+0x298], R26 ;  /* 0x0002981a01007387 */ /* 0x0003e80000100a00 */
[----:B0-----:R-:W4:Y:S04]  /*2c860*/  LDL.LU R24, [R1+0x450] ;  /* 0x0004500001187983 */ /* 0x001f280000300800 */
[----:B------:R-:W4:Y:S04]  /*2c870*/  LDL.LU R25, [R1+0x454] ;  /* 0x0004540001197983 */ /* 0x000f280000300800 */
[----:B-1----:R-:W4:Y:S04]  /*2c880*/  LDL.LU R26, [R1+0x458] ;  /* 0x00045800011a7983 */ /* 0x002f280000300800 */
[----:B------:R-:W4:Y:S04]  /*2c890*/  LDL.LU R27, [R1+0x45c] ;  /* 0x00045c00011b7983 */ /* 0x000f280000300800 */
[----:B------:R-:W-:Y:S04]  /*2c8a0*/  STL.64 [R1+0x17e0], R48 ;  /* 0x0017e03001007387 */ /* 0x000fe80000100a00 */
        /* <DEDUP_REMOVED lines=10> */
[----:B------:R-:W2:Y:S04]  /*2c950*/  LDL.LU.64 R52, [R1+0x1848] ;  /* 0x0018480001347983 */ /* 0x000ea80000300a00 */
[----:B------:R-:W-:Y:S04]  /*2c960*/  STL.64 [R1+0x260], R12 ;  /* 0x0002600c01007387 */ /* 0x000fe80000100a00 */
[----:B------:R0:W-:Y:S04]  /*2c970*/  STL.64 [R1+0x268], R14 ;  /* 0x0002680e01007387 */ /* 0x0001e80000100a00 */
[----:B0-----:R-:W3:Y:S04]  /*2c980*/  LDL.LU.64 R14, [R1+0x1840] ;  /* 0x00184000010e7983 */ /* 0x001ee80000300a00 */
[----:B------:R-:W4:Y:S04]  /*2c990*/  LDL.LU.64 R12, [R1+0x1838] ;  /* 0x00183800010c7983 */ /* 0x000f280000300a00 */
[----:B------:R-:W-:Y:S04]  /*2c9a0*/  STL.64 [R1+0x17c0], R10 ;  /* 0x0017c00a01007387 */ /* 0x000fe80000100a00 */
[----:B------:R0:W-:Y:S04]  /*2c9b0*/  STL.64 [R1+0x17b8], R8 ;  /* 0x0017b80801007387 */ /* 0x0001e80000100a00 */
[----:B0-----:R-:W2:Y:S04]  /*2c9c0*/  LDL.LU R8, [R1+0x460] ;  /* 0x0004600001087983 */ /* 0x001ea80000300800 */
[----:B------:R-:W2:Y:S04]  /*2c9d0*/  LDL.LU R9, [R1+0x464] ;  /* 0x0004640001097983 */ /* 0x000ea80000300800 */
[----:B------:R-:W2:Y:S04]  /*2c9e0*/  LDL.LU R10, [R1+0x468] ;  /* 0x00046800010a7983 */ /* 0x000ea80000300800 */
[----:B------:R-:W2:Y:S01]  /*2c9f0*/  LDL.LU R11, [R1+0x46c] ;  /* 0x00046c00010b7983 */ /* 0x000ea20000300800 */
[C---:B----4-:R-:W-:Y:S06]  /*2ca00*/  HMMA.16816.F32 R40, R4.reuse, R12, R40 ;  /* 0x0000000c0428723c */ /* 0x050fec0000001828 */
[----:B---3--:R-:W-:-:S15]  /*2ca10*/  HMMA.16816.F32 R16, R4, R14, R16 ;  /* 0x0000000e0410723c */ /* 0x008fde0000001810 */
        /* <DEDUP_REMOVED lines=11> */
[----:B0-----:R-:W4:Y:S04]  /*2cad0*/  LDL.LU R12, [R1+0x470] ;  /* 0x00047000010c7983 */ /* 0x001f280000300800 */
[----:B------:R-:W4:Y:S04]  /*2cae0*/  LDL.LU R13, [R1+0x474] ;  /* 0x00047400010d7983 */ /* 0x000f280000300800 */
[----:B------:R-:W4:Y:S04]  /*2caf0*/  LDL.LU R14, [R1+0x478] ;  /* 0x00047800010e7983 */ /* 0x000f280000300800 */
[----:B------:R-:W4:Y:S01]  /*2cb00*/  LDL.LU R15, [R1+0x47c] ;  /* 0x00047c00010f7983 */ /* 0x000f220000300800 */
        /* <DEDUP_REMOVED lines=36> */
[----:B------:R-:W-:-:S12]  /*2cd50*/  IMAD R26, R59, 0x100, R58 ;  /* 0x000001003b1a7824 */ /* 0x000fd800078e023a */
        /* <DEDUP_REMOVED lines=20> */
[----:B------:R-:W4:Y:S01]  /*2cea0*/  LDL.LU R48, [R1+0x5e0] ;  /* 0x0005e00001307983 */ /* 0x000f220000300800 */
[----:B------:R-:W-:-:S03]  /*2ceb0*/  IMAD R24, R51, 0x100, R50 ;  /* 0x0000010033187824 */ /* 0x000fc600078e0232 */
[----:B------:R-:W4:Y:S04]  /*2cec0*/  LDL.LU R49, [R1+0x5e4] ;  /* 0x0005e40001317983 */ /* 0x000f280000300800 */
[----:B------:R-:W4:Y:S04]  /*2ced0*/  LDL.LU R50, [R1+0x5e8] ;  /* 0x0005e80001327983 */ /* 0x000f280000300800 */
[----:B------:R-:W4:Y:S04]  /*2cee0*/  LDL.LU R51, [R1+0x5ec] ;  /* 0x0005ec0001337983 */ /* 0x000f280000300800 */
[----:B-1----:R-:W4:Y:S04]  /*2cef0*/  LDL.LU R8, [R1+0x190] ;  /* 0x0001900001087983 */ /* 0x002f280000300800 */
[----:B------:R-:W4:Y:S04]  /*2cf00*/  LDL.LU R9, [R1+0x194] ;  /* 0x0001940001097983 */ /* 0x000f280000300800 */
        /* <DEDUP_REMOVED lines=17> */
[----:B------:R-:W-:-:S03]  /*2d020*/  IMAD R25, R57, 0x100, R56 ;  /* 0x0000010039197824 */ /* 0x000fc600078e0238 */
[----:B------:R-:W2:Y:S04]  /*2d030*/  LDL.LU R35, [R1+0x18c] ;  /* 0x00018c0001237983 */ /* 0x000ea80000300800 */
[----:B------:R-:W2:Y:S04]  /*2d040*/  LDL.LU R56, [R1+0x50] ;  /* 0x0000500001387983 */ /* 0x000ea80000300800 */
[----:B------:R-:W2:Y:S01]  /*2d050*/  LDL.LU R57, [R1+0x54] ;  /* 0x0000540001397983 */ /* 0x000ea20000300800 */
[C---:B---3--:R-:W-:Y:S06]  /*2d060*/  HMMA.16816.F32 R40, R4.reuse, R44, R40 ;  /* 0x0000002c0428723c */ /* 0x048fec0000001828 */
[----:B----4-:R-:W-:Y:S01]  /*2d070*/  HMMA.16816.F32 R48, R4, R46, R48 ;  /* 0x0000002e0430723c */ /* 0x010fe20000001830 */
[----:B------:R-:W-:-:S02]  /*2d080*/  IMAD R27, R59, 0x100, R58 ;  /* 0x000001003b1b7824 */ /* 0x000fc400078e023a */
[----:B------:R-:W3:Y:S04]  /*2d090*/  LDL.LU R58, [R1+0x58] ;  /* 0x00005800013a7983 */ /* 0x000ee80000300800 */
[----:B------:R-:W3:Y:S10]  /*2d0a0*/  LDL.LU R59, [R1+0x5c] ;  /* 0x00005c00013b7983 */ /* 0x000ef40000300800 */
[----:B------:R-:W-:Y:S04]  /*2d0b0*/  STL.64 [R1+0x390], R40 ;  /* 0x0003902801007387 */ /* 0x000fe80000100a00 */
[----:B------:R0:W-:Y:S04]  /*2d0c0*/  STL.64 [R1+0x398], R42 ;  /* 0x0003982a01007387 */ /* 0x0001e80000100a00 */
[----:B0-----:R-:W4:Y:S04]  /*2d0d0*/  LDL.LU.64 R42, [R1+0x17f0] ;  /* 0x0017f000012a7983 */ /* 0x001f280000300a00 */
[----:B------:R-:W4:Y:S04]  /*2d0e0*/  LDL.LU.64 R40, [R1+0x17e8] ;  /* 0x0017e80001287983 */ /* 0x000f280000300a00 */
[----:B------:R0:W-:Y:S04]  /*2d0f0*/  STL.64 [R1+0x380], R48 ;  /* 0x0003803001007387 */ /* 0x0001e80000100a00 */
[----:B------:R-:W-:Y:S04]  /*2d100*/  STL.64 [R1+0x388], R50 ;  /* 0x0003883201007387 */ /* 0x000fe80000100a00 */
[----:B0-----:R-:W3:Y:S01]  /*2d110*/  LDL.LU.64 R48, [R1+0x17e0] ;  /* 0x0017e00001307983 */ /* 0x001ee20000300a00 */
[----:B------:R-:W-:-:S02]  /*2d120*/  F2FP.F16.E5M2.UNPACK_B R24, R24 ;  /* 0x00000018ff18723e */ /* 0x000fc400020004ff */
[----:B------:R-:W-:Y:S02]  /*2d130*/  F2FP.F16.E5M2.UNPACK_B R25, R25 ;  /* 0x00000019ff19723e */ /* 0x000fe400020004ff */
[----:B------:R-:W-:Y:S02]  /*2d140*/  F2FP.F16.E5M2.UNPACK_B R26, R26 ;  /* 0x0000001aff1a723e */ /* 0x000fe400020004ff */
[----:B------:R-:W-:-:S07]  /*2d150*/  F2FP.F16.E5M2.UNPACK_B R27, R27 ;  /* 0x0000001bff1b723e */ /* 0x000fce00020004ff */
[----:B--2---:R-:W-:Y:S06]  /*2d160*/  HMMA.16816.F32 R8, R24, R2, R8 ;  /* 0x000000021808723c */ /* 0x004fec0000001808 */
[----:B---3--:R-:W-:Y:S01]  /*2d170*/  HMMA.16816.F32 R4, R4, R48, R36 ;  /* 0x000000300404723c */ /* 0x008fe20000001824 */
[----:B------:R-:W2:Y:S04]  /*2d180*/  LDL.LU.64 R38, [R1+0x17d8] ;  /* 0x0017d80001267983 */ /* 0x000ea80000300a00 */
[----:B------:R-:W3:-:S15]  /*2d190*/  LDL.LU.64 R36, [R1+0x17d0] ;  /* 0x0017d00001247983 */ /* 0x000ede0000300a00 */
[----:B------:R-:W-:-:S03]  /*2d1a0*/  NOP ;  /* 0x0000000000007918 */ /* 0x000fc60000000000 */
[----:B------:R0:W-:Y:S04]  /*2d1b0*/  STL.64 [R1+0x1b0], R4 ;  /* 0x0001b00401007387 */ /* 0x0001e80000100a00 */
[----:B------:R1:W-:Y:S04]  /*2d1c0*/  STL.64 [R1+0x1b8], R6 ;  /* 0x0001b80601007387 */ /* 0x0003e80000100a00 */
[----:B0-----:R-:W3:Y:S04]  /*2d1d0*/  LDL.LU R4, [R1+0x70] ;  /* 0x0000700001047983 */ /* 0x001ee80000300800 */
[----:B------:R-:W3:Y:S01]  /*2d1e0*/  LDL.LU R5, [R1+0x74] ;  /* 0x0000740001057983 */ /* 0x000ee20000300800 */
[----:B-1----:R-:W-:-:S02]  /*2d1f0*/  IMAD.MOV.U32 R6, RZ, RZ, R60 ;  /* 0x000000ffff067224 */ /* 0x002fc400078e003c */
[----:B------:R-:W-:Y:S01]  /*2d200*/  IMAD.MOV.U32 R7, RZ, RZ, R61 ;  /* 0x000000ffff077224 */ /* 0x000fe200078e003d */
[----:B------:R-:W4:Y:S04]  /*2d210*/  LDL.LU R60, [R1+0x17cc] ;  /* 0x0017cc00013c7983 */ /* 0x000f280000300800 */
[----:B------:R-:W2:Y:S04]  /*2d220*/  LDL.LU R61, [R1+0x17c8] ;  /* 0x0017c800013d7983 */ /* 0x000ea80000300800 */
        /* <DEDUP_REMOVED lines=15> */
[----:B0-----:R-:W4:Y:S04]  /*2d320*/  LDL.LU R8, [R1+0x90] ;  /* 0x0000900001087983 */ /* 0x001f280000300800 */
[----:B------:R-:W4:Y:S04]  /*2d330*/  LDL.LU R9, [R1+0x94] ;  /* 0x0000940001097983 */ /* 0x000f280000300800 */
[----:B-1----:R-:W4:Y:S04]  /*2d340*/  LDL.LU R10, [R1+0x98] ;  /* 0x00009800010a7983 */ /* 0x002f280000300800 */
        /* <DEDUP_REMOVED lines=8> */
[----:B------:R-:W2:Y:S04]  /*2d3d0*/  LDL.LU.64 R30, [R1+0x1780] ;  /* 0x00178000011e7983 */ /* 0x000ea80000300a00 */
[----:B------:R-:W2:Y:S04]  /*2d3e0*/  LDL.LU.64 R28, [R1+0x1778] ;  /* 0x00177800011c7983 */ /* 0x000ea80000300a00 */
[----:B------:R0:W-:Y:S04]  /*2d3f0*/  STL.64 [R1+0x110], R12 ;  /* 0x0001100c01007387 */ /* 0x0001e80000100a00 */
[----:B------:R1:W-:Y:S04]  /*2d400*/  STL.64 [R1+0x118], R14 ;  /* 0x0001180e01007387 */ /* 0x0003e80000100a00 */
[----:B0-----:R-:W2:Y:S04]  /*2d410*/  LDL.LU R12, [R1+0xb0] ;  /* 0x0000b000010c7983 */ /* 0x001ea80000300800 */
[----:B------:R-:W2:Y:S01]  /*2d420*/  LDL.LU R13, [R1+0xb4] ;  /* 0x0000b400010d7983 */ /* 0x000ea20000300800 */
[----:B-1----:R-:W-:-:S02]  /*2d430*/  IMAD.MOV.U32 R14, RZ, RZ, R61 ;  /* 0x000000ffff0e7224 */ /* 0x002fc400078e003d */
[----:B------:R-:W-:Y:S01]  /*2d440*/  IMAD.MOV.U32 R15, RZ, RZ, R60 ;  /* 0x000000ffff0f7224 */ /* 0x000fe200078e003c */
[C---:B----4-:R-:W-:Y:S06]  /*2d450*/  HMMA.16816.F32 R8, R24.reuse, R22, R8 ;  /* 0x000000161808723c */ /* 0x050fec0000001808 */
[----:B------:R-:W-:-:S15]  /*2d460*/  HMMA.16816.F32 R4, R24, R36, R4 ;  /* 0x000000241804723c */ /* 0x000fde0000001804 */
[----:B------:R-:W-:-:S03]  /*2d470*/  NOP ;  /* 0x0000000000007918 */ /* 0x000fc60000000000 */
[----:B------:R-:W-:Y:S02]  /*2d480*/  IMAD.MOV.U32 R61, RZ, RZ, R8 ;  /* 0x000000ffff3d7224 */ /* 0x000fe400078e0008 */
[----:B------:R-:W-:Y:S02]  /*2d490*/  IMAD.MOV.U32 R60, RZ, RZ, R9 ;  /* 0x000000ffff3c7224 */ /* 0x000fe400078e0009 */
[----:B------:R-:W-:Y:S02]  /*2d4a0*/  IMAD.MOV.U32 R51, RZ, RZ, R10 ;  /* 0x000000ffff337224 */ /* 0x000fe400078e000a */
[----:B------:R-:W-:Y:S02]  /*2d4b0*/  IMAD.MOV.U32 R50, RZ, RZ, R11 ;  /* 0x000000ffff327224 */ /* 0x000fe400078e000b */
[----:B------:R-:W-:Y:S02]  /*2d4c0*/  IMAD.MOV.U32 R11, RZ, RZ, R0 ;  /* 0x000000ffff0b7224 */ /* 0x000fe400078e0000 */
[----:B------:R-:W-:Y:S01]  /*2d4d0*/  IMAD.MOV.U32 R0, RZ, RZ, R7 ;  /* 0x000000ffff007224 */ /* 0x000fe200078e0007 */
[C---:B---3--:R-:W-:Y:S06]  /*2d4e0*/  HMMA.16816.F32 R52, R24.reuse, R16, R52 ;  /* 0x000000101834723c */ /* 0x048fec0000001834 */
[C---:B--2---:R-:W-:Y:S06]  /*2d4f0*/  HMMA.16816.F32 R16, R24.reuse, R18, R32 ;  /* 0x000000121810723c */ /* 0x044fec0000001820 */
[C---:B------:R-:W-:Y:S11]  /*2d500*/  HMMA.16816.F32 R12, R24.reuse, R20, R12 ;  /* 0x00000014180c723c */ /* 0x040ff6000000180c */
[----:B------:R-:W-:Y:S04]  /*2d510*/  STL.64 [R1+0xf0], R52 ;  /* 0x0000f03401007387 */ /* 0x000fe80000100a00 */
[----:B------:R0:W-:Y:S04]  /*2d520*/  STL.64 [R1+0xf8], R54 ;  /* 0x0000f83601007387 */ /* 0x0001e80000100a00 */
[----:B0-----:R-:W2:Y:S04]  /*2d530*/  LDL.LU.64 R54, [R1+0x1770] ;  /* 0x0017700001367983 */ /* 0x001ea80000300a00 */
[----:B------:R-:W2:Y:S04]  /*2d540*/  LDL.LU.64 R52, [R1+0x1768] ;  /* 0x0017680001347983 */ /* 0x000ea80000300a00 */
[----:B------:R-:W3:Y:S04]  /*2d550*/  LDL.LU.64 R34, [R1+0x1760] ;  /* 0x0017600001227983 */ /* 0x000ee80000300a00 */
[----:B------:R-:W3:Y:S04]  /*2d560*/  LDL.LU.64 R32, [R1+0x1758] ;  /* 0x0017580001207983 */ /* 0x000ee80000300a00 */
[----:B------:R-:W-:Y:S04]  /*2d570*/  STL.64 [R1+0xd0], R16 ;  /* 0x0000d01001007387 */ /* 0x000fe80000100a00 */
[----:B------:R-:W-:Y:S04]  /*2d580*/  STL.64 [R1+0xd8], R18 ;  /* 0x0000d81201007387 */ /* 0x000fe80000100a00 */
[----:B------:R-:W-:Y:S04]  /*2d590*/  STL.64 [R1+0xb0], R12 ;  /* 0x0000b00c01007387 */ /* 0x000fe80000100a00 */
[----:B------:R-:W-:Y:S04]  /*2d5a0*/  STL.64 [R1+0xb8], R14 ;  /* 0x0000b80e01007387 */ /* 0x000fe80000100a00 */
[----:B------:R-:W4:Y:S04]  /*2d5b0*/  LDL.LU R8, [R1+0x30] ;  /* 0x0000300001087983 */ /* 0x000f280000300800 */
[----:B------:R-:W4:Y:S04]  /*2d5c0*/  LDL.LU R9, [R1+0x34] ;  /* 0x0000340001097983 */ /* 0x000f280000300800 */
[----:B------:R-:W4:Y:S04]  /*2d5d0*/  LDL.LU R10, [R1+0x38] ;  /* 0x00003800010a7983 */ /* 0x000f280000300800 */
[----:B------:R-:W-:Y:S04]  /*2d5e0*/  STL [R1+0x15c4], R50 ;  /* 0x0015c43201007387 */ /* 0x000fe80000100800 */
[----:B------:R-:W-:Y:S04]  /*2d5f0*/  STL [R1+0x15c0], R51 ;  /* 0x0015c03301007387 */ /* 0x000fe80000100800 */
[----:B------:R-:W-:Y:S04]  /*2d600*/  STL [R1+0x15bc], R60 ;  /* 0x0015bc3c01007387 */ /* 0x000fe80000100800 */
[----:B------:R-:W-:Y:S04]  /*2d610*/  STL [R1+0x15b8], R61 ;  /* 0x0015b83d01007387 */ /* 0x000fe80000100800 */
[----:B------:R-:W-:Y:S04]  /*2d620*/  STL.64 [R1+0x70], R4 ;  /* 0x0000700401007387 */ /* 0x000fe80000100a00 */
[----:B------:R0:W-:Y:S04]  /*2d630*/  STL [R1+0x78], R6 ;  /* 0x0000780601007387 */ /* 0x0001e80000100800 */
[----:B------:R1:W-:Y:S01]  /*2d640*/  STL [R1+0x15f8], R0 ;  /* 0x0015f80001007387 */ /* 0x0003e20000100800 */
[----:B0-----:R-:W-:Y:S03]  /*2d650*/  HMMA.16816.F32 R4, R24, R38, R56 ;  /* 0x000000261804723c */ /* 0x001fe60000001838 */
[----:B------:R-:W2:Y:S04]  /*2d660*/  LDL.LU R56, [R1+0x10] ;  /* 0x0000100001387983 */ /* 0x000ea80000300800 */
[----:B------:R-:W2:Y:S04]  /*2d670*/  LDL.LU R57, [R1+0x14] ;  /* 0x0000140001397983 */ /* 0x000ea80000300800 */
[----:B------:R-:W2:Y:S04]  /*2d680*/  LDL.LU R58, [R1+0x18] ;  /* 0x00001800013a7983 */ /* 0x000ea80000300800 */
[----:B------:R-:W2:Y:S04]  /*2d690*/  LDL.LU R59, [R1+0x1c] ;  /* 0x00001c00013b7983 */ /* 0x000ea80000300800 */
[----:B------:R-:W3:Y:S01]  /*2d6a0*/  LDL.LU R36, [R1+0x14d0] ;  /* 0x0014d00001247983 */ /* 0x000ee20000300800 */
[----:B------:R-:W-:-:S02]  /*2d6b0*/  IMAD.MOV.U32 R16, RZ, RZ, R28 ;  /* 0x000000ffff107224 */ /* 0x000fc400078e001c */
[----:B------:R-:W-:Y:S02]  /*2d6c0*/  IMAD.MOV.U32 R17, RZ, RZ, R29 ;  /* 0x000000ffff117224 */ /* 0x000fe400078e001d */
[----:B------:R-:W-:Y:S02]  /*2d6d0*/  IMAD.MOV.U32 R50, RZ, RZ, R4 ;  /* 0x000000ffff327224 */ /* 0x000fe400078e0004 */
[----:B------:R-:W-:Y:S01]  /*2d6e0*/  IMAD.MOV.U32 R51, RZ, RZ, R5 ;  /* 0x000000ffff337224 */ /* 0x000fe200078e0005 */
[----:B------:R-:W3:Y:S04]  /*2d6f0*/  LDL.LU R4, [R1+0x14cc] ;  /* 0x0014cc0001047983 */ /* 0x000ee80000300800 */
[----:B------:R-:W3:Y:S04]  /*2d700*/  LDL.LU R37, [R1+0x14d8] ;  /* 0x0014d80001257983 */ /* 0x000ee80000300800 */
[----:B------:R-:W3:Y:S01]  /*2d710*/  LDL.LU R5, [R1+0x14d4] ;  /* 0x0014d40001057983 */ /* 0x000ee20000300800 */
[----:B------:R-:W-:-:S03]  /*2d720*/  IMAD.MOV.U32 R60, RZ, RZ, R6 ;  /* 0x000000ffff3c7224 */ /* 0x000fc600078e0006 */
[----:B------:R-:W3:Y:S04]  /*2d730*/  LDL.LU R14, [R1+0x14e0] ;  /* 0x0014e000010e7983 */ /* 0x000ee80000300800 */
[----:B------:R-:W3:Y:S01]  /*2d740*/  LDL.LU R6, [R1+0x14dc] ;  /* 0x0014dc0001067983 */ /* 0x000ee20000300800 */
[----:B------:R-:W-:-:S03]  /*2d750*/  IMAD.MOV.U32 R61, RZ, RZ, R7 ;  /* 0x000000ffff3d7224 */ /* 0x000fc600078e0007 */
[----:B------:R-:W3:Y:S04]  /*2d760*/  LDL.LU R15, [R1+0x14e8] ;  /* 0x0014e800010f7983 */ /* 0x000ee80000300800 */
[----:B------:R-:W3:Y:S04]  /*2d770*/  LDL.LU R7, [R1+0x14e4] ;  /* 0x0014e40001077983 */ /* 0x000ee80000300800 */
[----:B------:R-:W3:Y:S04]  /*2d780*/  LDL.LU R2, [R1+0x648] ;  /* 0x0006480001027983 */ /* 0x000ee80000300800 */
[----:B------:R-:W3:Y:S04]  /*2d790*/  LDL.LU R3, [R1+0x64c] ;  /* 0x00064c0001037983 */ /* 0x000ee80000300800 */
[----:B------:R-:W-:Y:S04]  /*2d7a0*/  STL [R1+0x1720], R51 ;  /* 0x0017203301007387 */ /* 0x000fe80000100800 */
[----:B------:R-:W-:Y:S04]  /*2d7b0*/  STL [R1+0x1708], R50 ;  /* 0x0017083201007387 */ /* 0x000fe80000100800 */
[----:B------:R-:W-:Y:S04]  /*2d7c0*/  STL [R1+0x1634], R61 ;  /* 0x0016343d01007387 */ /* 0x000fe80000100800 */
[----:B------:R-:W-:Y:S01]  /*2d7d0*/  STL [R1+0x1630], R60 ;  /* 0x0016303c01007387 */ /* 0x000fe20000100800 */
[----:B------:R-:W-:-:S02]  /*2d7e0*/  IMAD.MOV.U32 R18, RZ, RZ, R30 ;  /* 0x000000ffff127224 */ /* 0x000fc400078e001e */
[----:B------:R-:W-:Y:S01]  /*2d7f0*/  IMAD.MOV.U32 R19, RZ, RZ, R31 ;  /* 0x000000ffff137224 */ /* 0x000fe200078e001f */
[----:B----4-:R-:W-:-:S15]  /*2d800*/  HMMA.16816.F32 R8, R24, R40, R8 ;  /* 0x000000281808723c */ /* 0x010fde0000001808 */
[----:B------:R-:W-:-:S08]  /*2d810*/  NOP ;  /* 0x0000000000007918 */ /* 0x000fd00000000000 */
[----:B------:R0:W-:Y:S04]  /*2d820*/  STL.64 [R1+0x30], R8 ;  /* 0x0000300801007387 */ /* 0x0001e80000100a00 */
[----:B------:R4:W-:Y:S04]  /*2d830*/  STL [R1+0x38], R10 ;  /* 0x0000380a01007387 */ /* 0x0009e80000100800 */
[----:B------:R-:W3:Y:S04]  /*2d840*/  LDL.LU R28, [R1+0x1754] ;  /* 0x00175400011c7983 */ /* 0x000ee80000300800 */
[----:B------:R-:W3:Y:S04]  /*2d850*/  LDL.LU R29, [R1+0x1750] ;  /* 0x00175000011d7983 */ /* 0x000ee80000300800 */
[----:B------:R-:W3:Y:S04]  /*2d860*/  LDL.LU R30, [R1+0x174c] ;  /* 0x00174c00011e7983 */ /* 0x000ee80000300800 */
[----:B------:R-:W3:Y:S01]  /*2d870*/  LDL.LU R31, [R1+0x1748] ;  /* 0x00174800011f7983 */ /* 0x000ee20000300800 */
[----:B-1----:R-:W-:-:S03]  /*2d880*/  IMAD.MOV.U32 R0, RZ, RZ, R11 ;  /* 0x000000ffff007224 */ /* 0x002fc600078e000b */
[----:B0-----:R-:W3:Y:S04]  /*2d890*/  LDL.LU R8, [R1+0x658] ;  /* 0x0006580001087983 */ /* 0x001ee80000300800 */
[----:B------:R-:W3:Y:S04]  /*2d8a0*/  LDL.LU R9, [R1+0x65c] ;  /* 0x00065c0001097983 */ /* 0x000ee80000300800 */
[----:B----4-:R-:W4:Y:S04]  /*2d8b0*/  LDL.LU R10, [R1+0x668] ;  /* 0x00066800010a7983 */ /* 0x010f280000300800 */
[----:B------:R-:W4:Y:S04]  /*2d8c0*/  LDL.LU R11, [R1+0x66c] ;  /* 0x00066c00010b7983 */ /* 0x000f280000300800 */
[----:B------:R-:W4:Y:S04]  /*2d8d0*/  LDL.LU R20, [R1+0x20] ;  /* 0x0000200001147983 */ /* 0x000f280000300800 */
[----:B------:R-:W4:Y:S04]  /*2d8e0*/  LDL.LU R21, [R1+0x24] ;  /* 0x0000240001157983 */ /* 0x000f280000300800 */
[----:B------:R-:W4:Y:S04]  /*2d8f0*/  LDL.LU R22, [R1+0x28] ;  /* 0x0000280001167983 */ /* 0x000f280000300800 */
[----:B------:R-:W4:Y:S04]  /*2d900*/  LDL.LU R23, [R1+0x2c] ;  /* 0x00002c0001177983 */ /* 0x000f280000300800 */
[----:B------:R-:W4:Y:S04]  /*2d910*/  LDL.LU R12, [R1+0x678] ;  /* 0x00067800010c7983 */ /* 0x000f280000300800 */
[----:B------:R-:W4:Y:S04]  /*2d920*/  LDL.LU R13, [R1+0x67c] ;  /* 0x00067c00010d7983 */ /* 0x000f280000300800 */
[----:B------:R-:W-:Y:S01]  /*2d930*/  STL [R1+0x1724], R0 ;  /* 0x0017240001007387 */ /* 0x000fe20000100800 */
[----:B--2---:R-:W-:Y:S03]  /*2d940*/  HMMA.16816.F32 R40, R24, R42, R56 ;  /* 0x0000002a1828723c */ /* 0x004fe60000001838 */
[----:B------:R-:W2:Y:S04]  /*2d950*/  LDL.LU.64 R58, [R1+0x1740] ;  /* 0x00174000013a7983 */ /* 0x000ea80000300a00 */
[----:B------:R-:W2:Y:S01]  /*2d960*/  LDL.LU.64 R56, [R1+0x1738] ;  /* 0x0017380001387983 */ /* 0x000ea20000300a00 */
[----:B---3--:R-:W-:-:S02]  /*2d970*/  IMAD R4, R4, 0x100, R36 ;  /* 0x0000010004047824 */ /* 0x008fc400078e0224 */
[----:B------:R-:W-:Y:S02]  /*2d980*/  IMAD R5, R5, 0x100, R37 ;  /* 0x0000010005057824 */ /* 0x000fe400078e0225 */
[----:B------:R-:W-:Y:S02]  /*2d990*/  IMAD R6, R6, 0x100, R14 ;  /* 0x0000010006067824 */ /* 0x000fe400078e020e */
[----:B------:R-:W-:Y:S01]  /*2d9a0*/  IMAD R7, R7, 0x100, R15 ;  /* 0x0000010007077824 */ /* 0x000fe200078e020f */
[----:B------:R-:W-:Y:S02]  /*2d9b0*/  F2FP.F16.E5M2.UNPACK_B R2, R2.H1 ;  /* 0x00000002ff02723e */ /* 0x000fe400030004ff */
[----:B------:R-:W-:Y:S02]  /*2d9c0*/  F2FP.F16.E5M2.UNPACK_B R3, R3.H1 ;  /* 0x00000003ff03723e */ /* 0x000fe400030004ff */
[----:B------:R-:W-:Y:S02]  /*2d9d0*/  F2FP.F16.E5M2.UNPACK_B R4, R4 ;  /* 0x00000004ff04723e */ /* 0x000fe400020004ff */
[----:B------:R-:W-:-:S02]  /*2d9e0*/  F2FP.F16.E5M2.UNPACK_B R5, R5 ;  /* 0x00000005ff05723e */ /* 0x000fc400020004ff */
[----:B------:R-:W-:Y:S02]  /*2d9f0*/  F2FP.F16.E5M2.UNPACK_B R6, R6 ;  /* 0x00000006ff06723e */ /* 0x000fe400020004ff */
[----:B------:R-:W-:Y:S01]  /*2da00*/  F2FP.F16.E5M2.UNPACK_B R7, R7 ;  /* 0x00000007ff07723e */ /* 0x000fe200020004ff */
[C---:B------:R-:W-:Y:S01]  /*2da10*/  HMMA.16816.F32 R32, R24.reuse, R48, R32 ;  /* 0x000000301820723c */ /* 0x040fe20000001820 */
[----:B------:R-:W-:Y:S05]  /*2da20*/  STL.64 [R1], R40 ;  /* 0x0000002801007387 */ /* 0x000fea0000100a00 */
[----:B------:R-:W-:Y:S01]  /*2da30*/  HMMA.16816.F32 R28, R24, R46, R28 ;  /* 0x0000002e181c723c */ /* 0x000fe2000000181c */
[----:B------:R-:W-:-:S02]  /*2da40*/  F2FP.F16.E5M2.UNPACK_B R8, R8.H1 ;  /* 0x00000008ff08723e */ /* 0x000fc400030004ff */
[----:B------:R-:W-:Y:S02]  /*2da50*/  F2FP.F16.E5M2.UNPACK_B R9, R9.H1 ;  /* 0x00000009ff09723e */ /* 0x000fe400030004ff */
[----:B----4-:R-:W-:Y:S02]  /*2da60*/  F2FP.F16.E5M2.UNPACK_B R10, R10.H1 ;  /* 0x0000000aff0a723e */ /* 0x010fe400030004ff */
[----:B------:R-:W-:Y:S01]  /*2da70*/  F2FP.F16.E5M2.UNPACK_B R11, R11.H1 ;  /* 0x0000000bff0b723e */ /* 0x000fe200030004ff */
[----:B--2---:R-:W-:Y:S06]  /*2da80*/  HMMA.16816.F32 R56, R24, R44, R56 ;  /* 0x0000002c1838723c */ /* 0x004fec0000001838 */
[C---:B------:R-:W-:Y:S06]  /*2da90*/  HMMA.16816.F32 R24, R4.reuse, R2, R52 ;  /* 0x000000020418723c */ /* 0x040fec0000001834 */
[C---:B------:R-:W-:Y:S06]  /*2daa0*/  HMMA.16816.F32 R20, R4.reuse, R8, R20 ;  /* 0x000000080414723c */ /* 0x040fec0000001814 */
[----:B------:R-:W-:Y:S05]  /*2dab0*/  HMMA.16816.F32 R16, R4, R10, R16 ;  /* 0x0000000a0410723c */ /* 0x000fea0000001810 */
[----:B------:R-:W-:Y:S04]  /*2dac0*/  STL.64 [R1+0x1568], R58 ;  /* 0x0015683a01007387 */ /* 0x000fe80000100a00 */
[----:B------:R0:W-:Y:S04]  /*2dad0*/  STL.64 [R1+0x1560], R56 ;  /* 0x0015603801007387 */ /* 0x0001e80000100a00 */
[----:B------:R-:W-:Y:S04]  /*2dae0*/  STL.64 [R1+0x1578], R30 ;  /* 0x0015781e01007387 */ /* 0x000fe80000100a00 */
[----:B------:R1:W-:Y:S04]  /*2daf0*/  STL.64 [R1+0x1570], R28 ;  /* 0x0015701c01007387 */ /* 0x0003e80000100a00 */
[----:B------:R-:W-:Y:S04]  /*2db00*/  STL.64 [R1+0x1588], R34 ;  /* 0x0015882201007387 */ /* 0x000fe80000100a00 */
[----:B------:R2:W-:Y:S04]  /*2db10*/  STL.64 [R1+0x1580], R32 ;  /* 0x0015802001007387 */ /* 0x0005e80000100a00 */
[----:B------:R-:W-:Y:S04]  /*2db20*/  STL.64 [R1+0x3e0], R24 ;  /* 0x0003e01801007387 */ /* 0x000fe80000100a00 */
[----:B------:R-:W-:Y:S04]  /*2db30*/  STL.64 [R1+0x3e8], R26 ;  /* 0x0003e81a01007387 */ /* 0x000fe80000100a00 */
[----:B------:R-:W-:Y:S04]  /*2db40*/  STL.64 [R1+0x3f0], R20 ;  /* 0x0003f01401007387 */ /* 0x000fe80000100a00 */
[----:B------:R-:W-:Y:S04]  /*2db50*/  STL.64 [R1+0x3f8], R22 ;  /* 0x0003f81601007387 */ /* 0x000fe80000100a00 */
[----:B0-----:R-:W3:Y:S04]  /*2db60*/  LDL.LU R56, [R1+0x140] ;  /* 0x0001400001387983 */ /* 0x001ee80000300800 */
[----:B------:R-:W-:Y:S04]  /*2db70*/  STL.64 [R1+0x440], R16 ;  /* 0x0004401001007387 */ /* 0x000fe80000100a00 */
[----:B------:R-:W-:Y:S04]  /*2db80*/  STL.64 [R1+0x448], R18 ;  /* 0x0004481201007387 */ /* 0x000fe80000100a00 */
[----:B------:R-:W3:Y:S04]  /*2db90*/  LDL.LU R57, [R1+0x144] ;  /* 0x0001440001397983 */ /* 0x000ee80000300800 */
[----:B------:R-:W4:Y:S04]  /*2dba0*/  LDL.LU R58, [R1+0x148] ;  /* 0x00014800013a7983 */ /* 0x000f280000300800 */
[----:B------:R-:W4:Y:S04]  /*2dbb0*/  LDL.LU R59, [R1+0x14c] ;  /* 0x00014c00013b7983 */ /* 0x000f280000300800 */
[----:B----4-:R-:W-:Y:S04]  /*2dbc0*/  STL.64 [R1+0x1730], R58 ;  /* 0x0017303a01007387 */ /* 0x010fe80000100a00 */
[----:B---3--:R0:W-:Y:S04]  /*2dbd0*/  STL.64 [R1+0x1728], R56 ;  /* 0x0017283801007387 */ /* 0x0081e80000100a00 */
[----:B-1----:R-:W3:Y:S04]  /*2dbe0*/  LDL.LU R28, [R1+0x100] ;  /* 0x00010000011c7983 */ /* 0x002ee80000300800 */
[----:B------:R-:W3:Y:S04]  /*2dbf0*/  LDL.LU R29, [R1+0x104] ;  /* 0x00010400011d7983 */ /* 0x000ee80000300800 */
[----:B------:R-:W3:Y:S04]  /*2dc00*/  LDL.LU R30, [R1+0x108] ;  /* 0x00010800011e7983 */ /* 0x000ee80000300800 */
[----:B------:R-:W3:Y:S04]  /*2dc10*/  LDL.LU R31, [R1+0x10c] ;  /* 0x00010c00011f7983 */ /* 0x000ee80000300800 */
[----:B--2---:R-:W2:Y:S04]  /*2dc20*/  LDL.LU R32, [R1+0xc0] ;  /* 0x0000c00001207983 */ /* 0x004ea80000300800 */
[----:B------:R-:W2:Y:S04]  /*2dc30*/  LDL.LU R33, [R1+0xc4] ;  /* 0x0000c40001217983 */ /* 0x000ea80000300800 */
[----:B------:R-:W2:Y:S04]  /*2dc40*/  LDL.LU R34, [R1+0xc8] ;  /* 0x0000c80001227983 */ /* 0x000ea80000300800 */
[----:B------:R-:W2:Y:S04]  /*2dc50*/  LDL.LU R35, [R1+0xcc] ;  /* 0x0000cc0001237983 */ /* 0x000ea80000300800 */
[----:B------:R-:W4:Y:S04]  /*2dc60*/  LDL.LU R52, [R1+0xa0] ;  /* 0x0000a00001347983 */ /* 0x000f280000300800 */
[----:B------:R-:W4:Y:S04]  /*2dc70*/  LDL.LU R53, [R1+0xa4] ;  /* 0x0000a40001357983 */ /* 0x000f280000300800 */
[----:B------:R-:W4:Y:S04]  /*2dc80*/  LDL.LU R54, [R1+0xa8] ;  /* 0x0000a80001367983 */ /* 0x000f280000300800 */
[----:B------:R-:W4:Y:S04]  /*2dc90*/  LDL.LU R55, [R1+0xac] ;  /* 0x0000ac0001377983 */ /* 0x000f280000300800 */
[----:B------:R-:W3:Y:S04]  /*2dca0*/  LDL.LU R14, [R1+0x688] ;  /* 0x00068800010e7983 */ /* 0x000ee80000300800 */
[----:B------:R-:W2:Y:S04]  /*2dcb0*/  LDL.LU R15, [R1+0x68c] ;  /* 0x00068c00010f7983 */ /* 0x000ea80000300800 */
[----:B0-----:R-:W4:Y:S04]  /*2dcc0*/  LDL.LU R56, [R1+0x60] ;  /* 0x0000600001387983 */ /* 0x001f280000300800 */
        /* <DEDUP_REMOVED lines=31> */
[----:B------:R-:W-:-:S02]  /*2dec0*/  F2FP.F16.E5M2.UNPACK_B R12, R12.H1 ;  /* 0x0000000cff0c723e */ /* 0x000fc400030004ff */
[----:B------:R-:W-:Y:S01]  /*2ded0*/  F2FP.F16.E5M2.UNPACK_B R13, R13.H1 ;  /* 0x0000000dff0d723e */ /* 0x000fe200030004ff */
[----:B------:R-:W2:Y:S04]  /*2dee0*/  LDL.LU R50, [R1+0x14f0] ;  /* 0x0014f00001327983 */ /* 0x000ea80000300800 */
[----:B------:R-:W2:Y:S02]  /*2def0*/  LDL.LU R51, [R1+0x14ec] ;  /* 0x0014ec0001337983 */ /* 0x000ea40000300800 */
[----:B----4-:R-:W-:-:S15]  /*2df00*/  HMMA.16816.F32 R56, R4, R12, R56 ;  /* 0x0000000c0438723c */ /* 0x010fde0000001838 */
[----:B------:R-:W-:-:S08]  /*2df10*/  NOP ;  /* 0x0000000000007918 */ /* 0x000fd00000000000 */
[----:B------:R-:W-:Y:S04]  /*2df20*/  STL.64 [R1+0x450], R56 ;  /* 0x0004503801007387 */ /* 0x000fe80000100a00 */
[----:B------:R0:W-:Y:S04]  /*2df30*/  STL.64 [R1+0x458], R58 ;  /* 0x0004583a01007387 */ /* 0x0001e80000100a00 */
[----:B0-----:R-:W4:Y:S04]  /*2df40*/  LDL.LU.64 R58, [R1+0x1730] ;  /* 0x00173000013a7983 */ /* 0x001f280000300a00 */
[----:B------:R-:W4:Y:S01]  /*2df50*/  LDL.LU.64 R56, [R1+0x1728] ;  /* 0x0017280001387983 */ /* 0x000f220000300a00 */
[----:B---3--:R-:W-:-:S02]  /*2df60*/  F2FP.F16.E5M2.UNPACK_B R14, R14.H1 ;  /* 0x0000000eff0e723e */ /* 0x008fc400030004ff */
[----:B--2---:R-:W-:-:S07]  /*2df70*/  F2FP.F16.E5M2.UNPACK_B R15, R15.H1 ;  /* 0x0000000fff0f723e */ /* 0x004fce00030004ff */
[----:B------:R-:W-:Y:S01]  /*2df80*/  HMMA.16816.F32 R8, R4, R14, R8 ;  /* 0x0000000e0408723c */ /* 0x000fe20000001808 */
[----:B------:R-:W-:Y:S02]  /*2df90*/  F2FP.F16.E5M2.UNPACK_B R16, R16.H1 ;  /* 0x00000010ff10723e */ /* 0x000fe400030004ff */
[----:B------:R-:W-:-:S03]  /*2dfa0*/  F2FP.F16.E5M2.UNPACK_B R17, R17.H1 ;  /* 0x00000011ff11723e */ /* 0x000fc600030004ff */
[----:B------:R-:W-:Y:S04]  /*2dfb0*/  STL.64 [R1+0x1700], R14 ;  /* 0x0017000e01007387 */ /* 0x000fe80000100a00 */
[----:B------:R-:W-:-:S13]  /*2dfc0*/  STL.64 [R1+0x16f8], R12 ;  /* 0x0016f80c01007387 */ /* 0x000fda0000100a00 */
[----:B------:R-:W-:Y:S04]  /*2dfd0*/  STL.64 [R1+0x460], R8 ;  /* 0x0004600801007387 */ /* 0x000fe80000100a00 */
[----:B------:R0:W-:Y:S02]  /*2dfe0*/  STL.64 [R1+0x468], R10 ;  /* 0x0004680a01007387 */ /* 0x0001e40000100a00 */
[----:B0-----:R-:W-:Y:S01]  /*2dff0*/  HMMA.16816.F32 R8, R4, R16, R52 ;  /* 0x000000100408723c */ /* 0x001fe20000001834 */
[----:B------:R-:W-:Y:S02]  /*2e000*/  F2FP.F16.E5M2.UNPACK_B R18, R18.H1 ;  /* 0x00000012ff12723e */ /* 0x000fe400030004ff */
[----:B------:R-:W-:Y:S02]  /*2e010*/  F2FP.F16.E5M2.UNPACK_B R19, R19.H1 ;  /* 0x00000013ff13723e */ /* 0x000fe400030004ff */
[----:B------:R-:W-:-:S15]  /*2e020*/  F2FP.F16.E5M2.UNPACK_B R20, R20.H1 ;  /* 0x00000014ff14723e */ /* 0x000fde00030004ff */
[----:B------:R-:W-:-:S03]  /*2e030*/  NOP ;  /* 0x0000000000007918 */ /* 0x000fc60000000000 */
[----:B------:R-:W-:Y:S04]  /*2e040*/  STL.64 [R1+0xa0], R8 ;  /* 0x0000a00801007387 */ /* 0x000fe80000100a00 */
[----:B------:R0:W-:Y:S02]  /*2e050*/  STL.64 [R1+0xa8], R10 ;  /* 0x0000a80a01007387 */ /* 0x0001e40000100a00 */
[----:B0-----:R-:W-:Y:S01]  /*2e060*/  HMMA.16816.F32 R8, R4, R18, R32 ;  /* 0x000000120408723c */ /* 0x001fe20000001820 */
[----:B------:R-:W-:-:S05]  /*2e070*/  F2FP.F16.E5M2.UNPACK_B R21, R21.H1 ;  /* 0x00000015ff15723e */ /* 0x000fca00030004ff */
        /* <DEDUP_REMOVED lines=19> */
[----:B------:R-:W-:-:S15]  /*2e1b0*/  F2FP.F16.E5M2.UNPACK_B R39, R39.H1 ;  /* 0x00000027ff27723e */ /* 0x000fde00030004ff */
[----:B------:R-:W-:-:S05]  /*2e1c0*/  NOP ;  /* 0x0000000000007918 */ /* 0x000fca0000000000 */
[----:B------:R-:W-:Y:S04]  /*2e1d0*/  STL.64 [R1+0x490], R8 ;  /* 0x0004900801007387 */ /* 0x000fe80000100a00 */
[----:B------:R4:W-:Y:S04]  /*2e1e0*/  STL.64 [R1+0x498], R10 ;  /* 0x0004980a01007387 */ /* 0x0009e80000100a00 */
[----:B------:R-:W-:Y:S04]  /*2e1f0*/  STL.64 [R1+0x16b0], R38 ;  /* 0x0016b02601007387 */ /* 0x000fe80000100a00 */
[----:B------:R0:W-:Y:S01]  /*2e200*/  STL.64 [R1+0x16a8], R36 ;  /* 0x0016a82401007387 */ /* 0x0001e20000100a00 */
[----:B------:R-:W-:-:S02]  /*2e210*/  IMAD R24, R51, 0x100, R50 ;  /* 0x0000010033187824 */ /* 0x000fc400078e0232 */
[----:B------:R-:W-:Y:S02]  /*2e220*/  IMAD.MOV.U32 R61, RZ, RZ, R42 ;  /* 0x000000ffff3d7224 */ /* 0x000fe400078e002a */
[----:B------:R-:W-:Y:S01]  /*2e230*/  IMAD.MOV.U32 R60, RZ, RZ, R43 ;  /* 0x000000ffff3c7224 */ /* 0x000fe200078e002b */
[----:B----4-:R-:W-:-:S15]  /*2e240*/  HMMA.16816.F32 R8, R4, R38, R56 ;  /* 0x000000260408723c */ /* 0x010fde0000001838 */
[----:B------:R-:W-:-:S08]  /*2e250*/  NOP ;  /* 0x0000000000007918 */ /* 0x000fd00000000000 */
        /* <DEDUP_REMOVED lines=34> */
[----:B0-----:R-:W3:Y:S04]  /*2e480*/  LDL.LU R36, [R1+0x370] ;  /* 0x0003700001247983 */ /* 0x001ee80000300800 */
        /* <DEDUP_REMOVED lines=8> */
[----:B------:R-:W2:Y:S01]  /*2e510*/  LDL.LU R11, [R1+0x3dc] ;  /* 0x0003dc00010b7983 */ /* 0x000ea20000300800 */
[----:B------:R-:W-:-:S02]  /*2e520*/  F2FP.F16.E5M2.UNPACK_B R40, R40.H1 ;  /* 0x00000028ff28723e */ /* 0x000fc400030004ff */
[----:B------:R-:W-:Y:S01]  /*2e530*/  F2FP.F16.E5M2.UNPACK_B R41, R41.H1 ;  /* 0x00000029ff29723e */ /* 0x000fe200030004ff */
        /* <DEDUP_REMOVED lines=8> */
[----:B----4-:R-:W-:Y:S01]  /*2e5c0*/  HMMA.16816.F32 R16, R4, R40, R16 ;  /* 0x000000280410723c */ /* 0x010fe20000001810 */
[----:B---3--:R-:W-:-:S02]  /*2e5d0*/  F2FP.F16.E5M2.UNPACK_B R42, R42.H1 ;  /* 0x0000002aff2a723e */ /* 0x008fc400030004ff */
[----:B------:R-:W-:-:S07]  /*2e5e0*/  F2FP.F16.E5M2.UNPACK_B R43, R43.H1 ;  /* 0x0000002bff2b723e */ /* 0x000fce00030004ff */
[----:B------:R-:W-:Y:S01]  /*2e5f0*/  HMMA.16816.F32 R12, R4, R42, R12 ;  /* 0x0000002a040c723c */ /* 0x000fe2000000180c */
[----:B------:R-:W-:Y:S02]  /*2e600*/  IMAD R25, R25, 0x100, R0 ;  /* 0x0000010019197824 */ /* 0x000fe400078e0200 */
[----:B------:R-:W-:Y:S01]  /*2e610*/  IMAD R26, R26, 0x100, R51 ;  /* 0x000001001a1a7824 */ /* 0x000fe200078e0233 */
[----:B------:R-:W3:Y:S04]  /*2e620*/  LDL.LU R0, [R1+0x1724] ;  /* 0x0017240001007983 */ /* 0x000ee80000300800 */
[----:B------:R-:W4:Y:S01]  /*2e630*/  LDL.LU R51, [R1+0x1720] ;  /* 0x0017200001337983 */ /* 0x000f220000300800 */
[----:B------:R-:W-:-:S04]  /*2e640*/  IMAD R27, R27, 0x100, R50 ;  /* 0x000001001b1b7824 */ /* 0x000fc800078e0232 */
[----:B------:R-:W-:Y:S04]  /*2e650*/  STL.64 [R1+0x160], R16 ;  /* 0x0001601001007387 */ /* 0x000fe80000100a00 */
[----:B------:R0:W-:Y:S01]  /*2e660*/  STL.64 [R1+0x168], R18 ;  /* 0x0001681201007387 */ /* 0x0001e20000100a00 */
[----:B------:R-:W-:Y:S02]  /*2e670*/  F2FP.F16.E5M2.UNPACK_B R44, R44.H1 ;  /* 0x0000002cff2c723e */ /* 0x000fe400030004ff */
[----:B------:R-:W-:Y:S01]  /*2e680*/  F2FP.F16.E5M2.UNPACK_B R45, R45.H1 ;  /* 0x0000002dff2d723e */ /* 0x000fe200030004ff */
[----:B0-----:R-:W3:Y:S04]  /*2e690*/  LDL.LU.64 R18, [R1+0x1718] ;  /* 0x0017180001127983 */ /* 0x001ee80000300a00 */
[----:B------:R-:W4:Y:S04]  /*2e6a0*/  LDL.LU.64 R16, [R1+0x1710] ;  /* 0x0017100001107983 */ /* 0x000f280000300a00 */
[----:B------:R-:W4:Y:S04]  /*2e6b0*/  LDL.LU R50, [R1+0x1708] ;  /* 0x0017080001327983 */ /* 0x000f280000300800 */
[----:B------:R-:W-:Y:S04]  /*2e6c0*/  STL.64 [R1+0x1a0], R12 ;  /* 0x0001a00c01007387 */ /* 0x000fe80000100a00 */
[----:B------:R0:W-:Y:S01]  /*2e6d0*/  STL.64 [R1+0x1a8], R14 ;  /* 0x0001a80e01007387 */ /* 0x0001e20000100a00 */
[----:B--2---:R-:W-:Y:S03]  /*2e6e0*/  HMMA.16816.F32 R8, R4, R44, R8 ;  /* 0x0000002c0408723c */ /* 0x004fe60000001808 */
[----:B0-----:R-:W2:Y:S04]  /*2e6f0*/  LDL.LU.64 R14, [R1+0x1700] ;  /* 0x00170000010e7983 */ /* 0x001ea80000300a00 */
[----:B------:R-:W3:Y:S04]  /*2e700*/  LDL.LU.64 R12, [R1+0x16f8] ;  /* 0x0016f800010c7983 */ /* 0x000ee80000300a00 */
[----:B------:R-:W-:Y:S04]  /*2e710*/  STL.64 [R1+0x16c0], R42 ;  /* 0x0016c02a01007387 */ /* 0x000fe80000100a00 */
[----:B------:R0:W-:Y:S04]  /*2e720*/  STL.64 [R1+0x16b8], R40 ;  /* 0x0016b82801007387 */ /* 0x0001e80000100a00 */
[----:B0-----:R-:W4:Y:S04]  /*2e730*/  LDL.LU R40, [R1+0x3c0] ;  /* 0x0003c00001287983 */ /* 0x001f280000300800 */
[----:B------:R-:W4:Y:S04]  /*2e740*/  LDL.LU R41, [R1+0x3c4] ;  /* 0x0003c40001297983 */ /* 0x000f280000300800 */
[----:B------:R-:W4:Y:S04]  /*2e750*/  LDL.LU R42, [R1+0x3c8] ;  /* 0x0003c800012a7983 */ /* 0x000f280000300800 */
[----:B------:R-:W4:Y:S04]  /*2e760*/  LDL.LU R43, [R1+0x3cc] ;  /* 0x0003cc00012b7983 */ /* 0x000f280000300800 */
[----:B------:R-:W-:Y:S04]  /*2e770*/  STL.64 [R1+0x4c0], R8 ;  /* 0x0004c00801007387 */ /* 0x000fe80000100a00 */
[----:B------:R0:W-:Y:S04]  /*2e780*/  STL.64 [R1+0x4c8], R10 ;  /* 0x0004c80a01007387 */ /* 0x0001e80000100a00 */
[----:B0-----:R-:W2:Y:S04]  /*2e790*/  LDL.LU.64 R10, [R1+0x16f0] ;  /* 0x0016f000010a7983 */ /* 0x001ea80000300a00 */
[----:B------:R-:W3:Y:S01]  /*2e7a0*/  LDL.LU.64 R8, [R1+0x16e8] ;  /* 0x0016e80001087983 */ /* 0x000ee20000300a00 */
[----:B------:R-:W-:-:S02]  /*2e7b0*/  F2FP.F16.E5M2.UNPACK_B R46, R46.H1 ;  /* 0x0000002eff2e723e */ /* 0x000fc400030004ff */
[----:B------:R-:W-:Y:S02]  /*2e7c0*/  F2FP.F16.E5M2.UNPACK_B R47, R47.H1 ;  /* 0x0000002fff2f723e */ /* 0x000fe400030004ff */
[----:B------:R-:W-:Y:S02]  /*2e7d0*/  F2FP.F16.E5M2.UNPACK_B R48, R48.H1 ;  /* 0x00000030ff30723e */ /* 0x000fe400030004ff */
[----:B------:R-:W-:Y:S02]  /*2e7e0*/  F2FP.F16.E5M2.UNPACK_B R49, R49.H1 ;  /* 0x00000031ff31723e */ /* 0x000fe400030004ff */
[----:B------:R-:W-:Y:S02]  /*2e7f0*/  F2FP.F16.E5M2.UNPACK_B R24, R24 ;  /* 0x00000018ff18723e */ /* 0x000fe400020004ff */
[----:B------:R-:W-:Y:S02]  /*2e800*/  F2FP.F16.E5M2.UNPACK_B R25, R25 ;  /* 0x00000019ff19723e */ /* 0x000fe400020004ff */
[----:B------:R-:W-:-:S02]  /*2e810*/  F2FP.F16.E5M2.UNPACK_B R26, R26 ;  /* 0x0000001aff1a723e */ /* 0x000fc400020004ff */
[----:B------:R-:W-:Y:S01]  /*2e820*/  F2FP.F16.E5M2.UNPACK_B R27, R27 ;  /* 0x0000001bff1b723e */ /* 0x000fe200020004ff */
[----:B------:R-:W-:Y:S04]  /*2e830*/  STL.64 [R1+0x16e0], R46 ;  /* 0x0016e02e01007387 */ /* 0x000fe80000100a00 */
[----:B------:R-:W-:Y:S01]  /*2e840*/  STL.64 [R1+0x16d8], R44 ;  /* 0x0016d82c01007387 */ /* 0x000fe20000100a00 */
[C---:B----4-:R-:W-:Y:S06]  /*2e850*/  HMMA.16816.F32 R40, R4.reuse, R46, R40 ;  /* 0x0000002e0428723c */ /* 0x050fec0000001828 */
[----:B------:R-:W-:Y:S06]  /*2e860*/  HMMA.16816.F32 R4, R4, R48, R36 ;  /* 0x000000300404723c */ /* 0x000fec0000001824 */
[C---:B------:R-:W-:Y:S06]  /*2e870*/  HMMA.16816.F32 R36, R24.reuse, R2, R20 ;  /* 0x000000021824723c */ /* 0x040fec0000001814 */
[C---:B---3--:R-:W-:Y:S05]  /*2e880*/  HMMA.16816.F32 R20, R24.reuse, R8, R52 ;  /* 0x000000081814723c */ /* 0x048fea0000001834 */
[----:B------:R-:W-:Y:S04]  /*2e890*/  STL.64 [R1+0x4b0], R40 ;  /* 0x0004b02801007387 */ /* 0x000fe80000100a00 */
[----:B------:R-:W-:Y:S04]  /*2e8a0*/  STL.64 [R1+0x4b8], R42 ;  /* 0x0004b82a01007387 */ /* 0x000fe80000100a00 */
[----:B------:R-:W-:Y:S04]  /*2e8b0*/  STL.64 [R1+0x4a0], R4 ;  /* 0x0004a00401007387 */ /* 0x000fe80000100a00 */
[----:B------:R2:W-:Y:S02]  /*2e8c0*/  STL.64 [R1+0x4a8], R6 ;  /* 0x0004a80601007387 */ /* 0x0005e40000100a00 */
[C---:B--2---:R-:W-:Y:S02]  /*2e8d0*/  HMMA.16816.F32 R4, R24.reuse, R10, R32 ;  /* 0x0000000a1804723c */ /* 0x044fe40000001820 */
[----:B------:R-:W-:Y:S04]  /*2e8e0*/  STL.64 [R1+0x370], R36 ;  /* 0x0003702401007387 */ /* 0x000fe80000100a00 */
[----:B------:R-:W-:Y:S04]  /*2e8f0*/  STL.64 [R1+0x378], R38 ;  /* 0x0003782601007387 */ /* 0x000fe80000100a00 */
[----:B------:R-:W-:Y:S04]  /*2e900*/  STL.64 [R1+0x16a0], R10 ;  /* 0x0016a00a01007387 */ /* 0x000fe80000100a00 */
[----:B------:R-:W-:Y:S04]  /*2e910*/  STL.64 [R1+0x360], R20 ;  /* 0x0003601401007387 */ /* 0x000fe80000100a00 */
[----:B------:R0:W-:Y:S04]  /*2e920*/  STL.64 [R1+0x368], R22 ;  /* 0x0003681601007387 */ /* 0x0001e80000100a00 */
[----:B------:R1:W-:Y:S01]  /*2e930*/  STL.64 [R1+0x1698], R8 ;  /* 0x0016980801007387 */ /* 0x0003e20000100a00 */
[C---:B0-----:R-:W-:Y:S03]  /*2e940*/  HMMA.16816.F32 R20, R24.reuse, R12, R28 ;  /* 0x0000000c1814723c */ /* 0x041fe6000000181c */
[----:B------:R-:W-:Y:S04]  /*2e950*/  STL.64 [R1+0x350], R4 ;  /* 0x0003500401007387 */ /* 0x000fe80000100a00 */
[----:B------:R0:W-:Y:S04]  /*2e960*/  STL.64 [R1+0x358], R6 ;  /* 0x0003580601007387 */ /* 0x0001e80000100a00 */
[----:B-1----:R-:W2:Y:S01]  /*2e970*/  LDL.LU R8, [R1+0x2a0] ;  /* 0x0002a00001087983 */ /* 0x002ea20000300800 */
[C---:B0-----:R-:W-:Y:S11]  /*2e980*/  HMMA.16816.F32 R4, R24.reuse, R14, R56 ;  /* 0x0000000e1804723c */ /* 0x041ff60000001838 */
[----:B------:R0:W-:Y:S04]  /*2e990*/  STL.64 [R1+0x340], R20 ;  /* 0x0003401401007387 */ /* 0x0001e80000100a00 */
[----:B------:R1:W-:Y:S08]  /*2e9a0*/  STL.64 [R1+0x348], R22 ;  /* 0x0003481601007387 */ /* 0x0003f00000100a00 */
[----:B------:R3:W-:Y:S04]  /*2e9b0*/  STL.64 [R1+0x330], R4 ;  /* 0x0003300401007387 */ /* 0x0007e80000100a00 */
[----:B------:R4:W-:Y:S04]  /*2e9c0*/  STL.64 [R1+0x338], R6 ;  /* 0x0003380601007387 */ /* 0x0009e80000100a00 */
        /* <DEDUP_REMOVED lines=19> */
[----:B---3--:R-:W3:Y:S04]  /*2eb00*/  LDL.LU R4, [R1+0x1510] ;  /* 0x0015100001047983 */ /* 0x008ee80000300800 */
        /* <DEDUP_REMOVED lines=25> */
[C---:B--2---:R-:W-:Y:S06]  /*2eca0*/  HMMA.16816.F32 R20, R24.reuse, R18, R20 ;  /* 0x000000121814723c */ /* 0x044fec0000001814 */
[----:B------:R-:W-:-:S15]  /*2ecb0*/  HMMA.16816.F32 R44, R24, R16, R44 ;  /* 0x00000010182c723c */ /* 0x000fde000000182c */
[----:B------:R-:W-:-:S08]  /*2ecc0*/  NOP ;  /* 0x0000000000007918 */ /* 0x000fd00000000000 */
        /* <DEDUP_REMOVED lines=24> */
[----:B------:R-:W2:Y:S04]  /*2ee50*/  LDL.LU.64 R36, [R1+0x16a8] ;  /* 0x0016a80001247983 */ /* 0x000ea80000300a00 */
[----:B------:R-:W-:Y:S04]  /*2ee60*/  STL.64 [R1+0x1640], R22 ;  /* 0x0016401601007387 */ /* 0x000fe80000100a00 */
[----:B------:R0:W-:Y:S04]  /*2ee70*/  STL.64 [R1+0x1638], R20 ;  /* 0x0016381401007387 */ /* 0x0001e80000100a00 */
[----:B0-----:R-:W2:Y:S04]  /*2ee80*/  LDL.LU R20, [R1+0x2d0] ;  /* 0x0002d00001147983 */ /* 0x001ea80000300800 */
[----:B------:R-:W2:Y:S04]  /*2ee90*/  LDL.LU R21, [R1+0x2d4] ;  /* 0x0002d40001157983 */ /* 0x000ea80000300800 */
[----:B------:R-:W2:Y:S04]  /*2eea0*/  LDL.LU R22, [R1+0x2d8] ;  /* 0x0002d80001167983 */ /* 0x000ea80000300800 */
[----:B------:R-:W2:Y:S01]  /*2eeb0*/  LDL.LU R23, [R1+0x2dc] ;  /* 0x0002dc0001177983 */ /* 0x000ea20000300800 */
[----:B------:R-:W-:-:S02]  /*2eec0*/  IMAD R4, R5, 0x100, R4 ;  /* 0x0000010005047824 */ /* 0x000fc400078e0204 */
[----:B------:R-:W-:Y:S02]  /*2eed0*/  IMAD R5, R7, 0x100, R6 ;  /* 0x0000010007057824 */ /* 0x000fe400078e0206 */
[----:B------:R-:W-:Y:S02]  /*2eee0*/  IMAD R6, R53, 0x100, R52 ;  /* 0x0000010035067824 */ /* 0x000fe400078e0234 */
[----:B------:R-:W-:Y:S01]  /*2eef0*/  IMAD R7, R55, 0x100, R54 ;  /* 0x0000010037077824 */ /* 0x000fe200078e0236 */
[C---:B----4-:R-:W-:Y:S06]  /*2ef00*/  HMMA.16816.F32 R12, R24.reuse, R40, R12 ;  /* 0x00000028180c723c */ /* 0x050fec000000180c */
[C---:B---3--:R-:W-:Y:S06]  /*2ef10*/  HMMA.16816.F32 R8, R24.reuse, R42, R8 ;  /* 0x0000002a1808723c */ /* 0x048fec0000001808 */
[C---:B--2---:R-:W-:Y:S06]  /*2ef20*/  HMMA.16816.F32 R16, R24.reuse, R38, R16 ;  /* 0x000000261810723c */ /* 0x044fec0000001810 */
[----:B------:R-:W-:Y:S01]  /*2ef30*/  HMMA.16816.F32 R20, R24, R36, R20 ;  /* 0x000000241814723c */ /* 0x000fe20000001814 */
[----:B------:R-:W-:-:S15]  /*2ef40*/  STL.64 [R1+0x1650], R38 ;  /* 0x0016502601007387 */ /* 0x000fde0000100a00 */
[----:B------:R-:W-:-:S07]  /*2ef50*/  NOP ;  /* 0x0000000000007918 */ /* 0x000fce0000000000 */
[----:B------:R-:W-:Y:S04]  /*2ef60*/  STL.64 [R1+0x2e0], R20 ;  /* 0x0002e01401007387 */ /* 0x000fe80000100a00 */
[----:B------:R-:W-:Y:S04]  /*2ef70*/  STL.64 [R1+0x2e8], R22 ;  /* 0x0002e81601007387 */ /* 0x000fe80000100a00 */
[----:B------:R-:W-:Y:S04]  /*2ef80*/  STL.64 [R1+0x1648], R36 ;  /* 0x0016482401007387 */ /* 0x000fe80000100a00 */
[----:B------:R-:W-:Y:S04]  /*2ef90*/  STL.64 [R1+0x2d0], R16 ;  /* 0x0002d01001007387 */ /* 0x000fe80000100a00 */
[----:B------:R-:W-:Y:S04]  /*2efa0*/  STL.64 [R1+0x2d8], R18 ;  /* 0x0002d81201007387 */ /* 0x000fe80000100a00 */
[----:B------:R-:W-:Y:S04]  /*2efb0*/  STL.64 [R1+0x2c0], R12 ;  /* 0x0002c00c01007387 */ /* 0x000fe80000100a00 */
[----:B------:R0:W-:Y:S04]  /*2efc0*/  STL.64 [R1+0x2c8], R14 ;  /* 0x0002c80e01007387 */ /* 0x0001e80000100a00 */
[----:B------:R-:W-:Y:S04]  /*2efd0*/  STL.64 [R1+0x1670], R42 ;  /* 0x0016702a01007387 */ /* 0x000fe80000100a00 */
[----:B------:R-:W-:Y:S04]  /*2efe0*/  STL.64 [R1+0x1668], R40 ;  /* 0x0016682801007387 */ /* 0x000fe80000100a00 */
[----:B------:R-:W-:Y:S04]  /*2eff0*/  STL.64 [R1+0x2b0], R8 ;  /* 0x0002b00801007387 */ /* 0x000fe80000100a00 */
[----:B------:R1:W-:Y:S01]  /*2f000*/  STL.64 [R1+0x2b8], R10 ;  /* 0x0002b80a01007387 */ /* 0x0003e20000100a00 */
[C---:B0-----:R-:W-:Y:S06]  /*2f010*/  HMMA.16816.F32 R12, R24.reuse, R44, R32 ;  /* 0x0000002c180c723c */ /* 0x041fec0000001820 */
[----:B-1----:R-:W-:-:S15]  /*2f020*/  HMMA.16816.F32 R8, R24, R46, R28 ;  /* 0x0000002e1808723c */ /* 0x002fde000000181c */
[----:B------:R-:W-:-:S02]  /*2f030*/  NOP ;  /* 0x0000000000007918 */ /* 0x000fc40000000000 */
        /* <DEDUP_REMOVED lines=145> */
[----:B------:R-:W-:Y:S04]  /*2f950*/  STL.64 [R1+0x1d8], R10 ;  /* 0x0001d80a01007387 */ /* 0x000fe80000100a00 */
        /* <DEDUP_REMOVED lines=44> */
[----:B------:R-:W3:Y:S04]  /*2fc20*/  LDL.LU R52, [R1] ;  /* 0x0000000001347983 */ /* 0x000ee80000300800 */
[----:B------:R-:W3:Y:S01]  /*2fc30*/  LDL.LU R53, [R1+0x4] ;  /* 0x0000040001357983 */ /* 0x000ee20000300800 */
[----:B------:R-:W-:-:S03]  /*2fc40*/  IMAD.MOV.U32 R54, RZ, RZ, R61 ;  /* 0x000000ffff367224 */ /* 0x000fc600078e003d */
[----:B------:R-:W3:Y:S01]  /*2fc50*/  LDL.LU R61, [R1+0x1634] ;  /* 0x00163400013d7983 */ /* 0x000ee20000300800 */
[----:B------:R-:W-:Y:S02]  /*2fc60*/  IMAD.MOV.U32 R55, RZ, RZ, R60 ;  /* 0x000000ffff377224 */ /* 0x000fe400078e003c */
[----:B------:R-:W-:Y:S01]  /*2fc70*/  IMAD R26, R57, 0x100, R56 ;  /* 0x00000100391a7824 */ /* 0x000fe200078e0238 */
[----:B------:R-:W3:Y:S04]  /*2fc80*/  LDL.LU R60, [R1+0x1630] ;  /* 0x00163000013c7983 */ /* 0x000ee80000300800 */
[----:B------:R-:W3:Y:S01]  /*2fc90*/  LDL.LU R56, [R1+0xb0] ;  /* 0x0000b00001387983 */ /* 0x000ee20000300800 */
[----:B------:R-:W-:-:S03]  /*2fca0*/  IMAD R27, R59, 0x100, R58 ;  /* 0x000001003b1b7824 */ /* 0x000fc600078e023a */
        /* <DEDUP_REMOVED lines=8> */
[----:B0-----:R-:W2:Y:S04]  /*2fd30*/  LDL.LU.64 R30, [R1+0x1628] ;  /* 0x00162800011e7983 */ /* 0x001ea80000300a00 */
[----:B------:R-:W2:Y:S04]  /*2fd40*/  LDL.LU.64 R28, [R1+0x1620] ;  /* 0x00162000011c7983 */ /* 0x000ea80000300a00 */
[----:B------:R-:W-:Y:S04]  /*2fd50*/  STL.64 [R1+0x3a0], R48 ;  /* 0x0003a03001007387 */ /* 0x000fe80000100a00 */
[----:B------:R0:W-:Y:S04]  /*2fd60*/  STL.64 [R1+0x3a8], R50 ;  /* 0x0003a83201007387 */ /* 0x0001e80000100a00 */
[----:B0-----:R-:W4:Y:S04]  /*2fd70*/  LDL.LU.64 R50, [R1+0x1618] ;  /* 0x0016180001327983 */ /* 0x001f280000300a00 */
[----:B------:R-:W2:Y:S01]  /*2fd80*/  LDL.LU.64 R48, [R1+0x1610] ;  /* 0x0016100001307983 */ /* 0x000ea20000300a00 */
[----:B------:R-:W-:-:S02]  /*2fd90*/  F2FP.F16.E5M2.UNPACK_B R24, R24 ;  /* 0x00000018ff18723e */ /* 0x000fc400020004ff */
[----:B------:R-:W-:Y:S02]  /*2fda0*/  F2FP.F16.E5M2.UNPACK_B R25, R25 ;  /* 0x00000019ff19723e */ /* 0x000fe400020004ff */
[----:B------:R-:W-:Y:S02]  /*2fdb0*/  F2FP.F16.E5M2.UNPACK_B R26, R26 ;  /* 0x0000001aff1a723e */ /* 0x000fe400020004ff */
[----:B------:R-:W-:-:S07]  /*2fdc0*/  F2FP.F16.E5M2.UNPACK_B R27, R27 ;  /* 0x0000001bff1b723e */ /* 0x000fce00020004ff */
[----:B---3--:R-:W-:Y:S06]  /*2fdd0*/  HMMA.16816.F32 R8, R24, R2, R8 ;  /* 0x000000021808723c */ /* 0x008fec0000001808 */
[----:B--2---:R-:W-:Y:S01]  /*2fde0*/  HMMA.16816.F32 R4, R4, R48, R40 ;  /* 0x000000300404723c */ /* 0x004fe20000001828 */
[----:B------:R-:W2:Y:S04]  /*2fdf0*/  LDL.LU.64 R42, [R1+0x1608] ;  /* 0x00160800012a7983 */ /* 0x000ea80000300a00 */
[----:B------:R-:W3:-:S15]  /*2fe00*/  LDL.LU.64 R40, [R1+0x1600] ;  /* 0x0016000001287983 */ /* 0x000ede0000300a00 */
[----:B------:R-:W-:-:S03]  /*2fe10*/  NOP ;  /* 0x0000000000007918 */ /* 0x000fc60000000000 */
[----:B------:R0:W-:Y:S04]  /*2fe20*/  STL.64 [R1+0x1c0], R4 ;  /* 0x0001c00401007387 */ /* 0x0001e80000100a00 */
[----:B------:R1:W-:Y:S04]  /*2fe30*/  STL.64 [R1+0x1c8], R6 ;  /* 0x0001c80601007387 */ /* 0x0003e80000100a00 */
[----:B0-----:R-:W3:Y:S04]  /*2fe40*/  LDL.LU R4, [R1+0x30] ;  /* 0x0000300001047983 */ /* 0x001ee80000300800 */
[----:B------:R-:W3:Y:S04]  /*2fe50*/  LDL.LU R5, [R1+0x34] ;  /* 0x0000340001057983 */ /* 0x000ee80000300800 */
[----:B-1----:R-:W3:Y:S01]  /*2fe60*/  LDL.LU R6, [R1+0x38] ;  /* 0x0000380001067983 */ /* 0x002ee20000300800 */
[----:B------:R-:W-:-:S03]  /*2fe70*/  IMAD.MOV.U32 R7, RZ, RZ, R0 ;  /* 0x000000ffff077224 */ /* 0x000fc600078e0000 */
        /* <DEDUP_REMOVED lines=15> */
[----:B------:R1:W-:Y:S01]  /*2ff70*/  STL.64 [R1+0x158], R10 ;  /* 0x0001580a01007387 */ /* 0x0003e20000100a00 */
[----:B0-----:R-:W-:-:S02]  /*2ff80*/  IMAD.MOV.U32 R8, RZ, RZ, R50 ;  /* 0x000000ffff087224 */ /* 0x001fc400078e0032 */
[----:B------:R-:W-:Y:S01]  /*2ff90*/  IMAD.MOV.U32 R9, RZ, RZ, R51 ;  /* 0x000000ffff097224 */ /* 0x000fe200078e0033 */
[----:B------:R-:W4:Y:S04]  /*2ffa0*/  LDL.LU R50, [R1+0x15c4] ;  /* 0x0015c40001327983 */ /* 0x000f280000300800 */
[----:B------:R-:W4:Y:S01]  /*2ffb0*/  LDL.LU R51, [R1+0x15c0] ;  /* 0x0015c00001337983 */ /* 0x000f220000300800 */
[----:B-1----:R-:W-:Y:S02]  /*2ffc0*/  IMAD.MOV.U32 R10, RZ, RZ, R60 ;  /* 0x000000ffff0a7224 */ /* 0x002fe400078e003c */
[----:B------:R-:W-:Y:S01]  /*2ffd0*/  IMAD.MOV.U32 R11, RZ, RZ, R61 ;  /* 0x000000ffff0b7224 */ /* 0x000fe200078e003d */
        /* <DEDUP_REMOVED lines=15> */
[----:B-1----:R-:W3:Y:S01]  /*300d0*/  LDL.LU R14, [R1+0x78] ;  /* 0x00007800010e7983 */ /* 0x002ee20000300800 */
[----:B------:R-:W-:-:S03]  /*300e0*/  IMAD.MOV.U32 R15, RZ, RZ, R0 ;  /* 0x000000ffff0f7224 */ /* 0x000fc600078e0000 */
[----:B------:R1:W5:Y:S01]  /*300f0*/  LDL.LU R0, [R1+0x1590] ;  /* 0x0015900001007983 */ /* 0x0003620000300800 */
[C---:B------:R-:W-:Y:S06]  /*30100*/  HMMA.16816.F32 R8, R24.reuse, R38, R8 ;  /* 0x000000261808723c */ /* 0x040fec0000001808 */
[C---:B------:R-:W-:Y:S06]  /*30110*/  HMMA.16816.F32 R4, R24.reuse, R40, R4 ;  /* 0x000000281804723c */ /* 0x040fec0000001804 */
[C---:B--2---:R-:W-:Y:S06]  /*30120*/  HMMA.16816.F32 R32, R24.reuse, R16, R32 ;  /* 0x000000101820723c */ /* 0x044fec0000001820 */
[C---:B----4-:R-:W-:Y:S06]  /*30130*/  HMMA.16816.F32 R16, R24.reuse, R18, R28 ;  /* 0x000000121810723c */ /* 0x050fec000000181c */
[C---:B---3--:R-:W-:Y:S11]  /*30140*/  HMMA.16816.F32 R56, R24.reuse, R20, R56 ;  /* 0x000000141838723c */ /* 0x048ff60000001838 */
[----:B------:R-:W-:Y:S04]  /*30150*/  STL.64 [R1+0xe0], R32 ;  /* 0x0000e02001007387 */ /* 0x000fe80000100a00 */
[----:B------:R0:W-:Y:S04]  /*30160*/  STL.64 [R1+0xe8], R34 ;  /* 0x0000e82201007387 */ /* 0x0001e80000100a00 */
[----:B0-----:R-:W2:Y:S04]  /*30170*/  LDL.LU.64 R34, [R1+0x1588] ;  /* 0x0015880001227983 */ /* 0x001ea80000300a00 */
[----:B------:R-:W2:Y:S04]  /*30180*/  LDL.LU.64 R32, [R1+0x1580] ;  /* 0x0015800001207983 */ /* 0x000ea80000300a00 */
[----:B------:R-:W3:Y:S04]  /*30190*/  LDL.LU.64 R30, [R1+0x1578] ;  /* 0x00157800011e7983 */ /* 0x000ee80000300a00 */
[----:B------:R-:W3:Y:S04]  /*301a0*/  LDL.LU.64 R28, [R1+0x1570] ;  /* 0x00157000011c7983 */ /* 0x000ee80000300a00 */
[----:B------:R0:W-:Y:S04]  /*301b0*/  STL.64 [R1+0x430], R16 ;  /* 0x0004301001007387 */ /* 0x0001e80000100a00 */
[----:B------:R4:W-:Y:S01]  /*301c0*/  STL.64 [R1+0x438], R18 ;  /* 0x0004381201007387 */ /* 0x0009e20000100a00 */
[----:B------:R-:W-:Y:S01]  /*301d0*/  HMMA.16816.F32 R12, R24, R36, R12 ;  /* 0x00000024180c723c */ /* 0x000fe2000000180c */
[----:B0-----:R-:W-:-:S02]  /*301e0*/  IMAD.MOV.U32 R16, RZ, RZ, R61 ;  /* 0x000000ffff107224 */ /* 0x001fc400078e003d */
[----:B------:R-:W-:Y:S02]  /*301f0*/  IMAD.MOV.U32 R17, RZ, RZ, R60 ;  /* 0x000000ffff117224 */ /* 0x000fe400078e003c */
[----:B----4-:R-:W-:Y:S02]  /*30200*/  IMAD.MOV.U32 R18, RZ, RZ, R51 ;  /* 0x000000ffff127224 */ /* 0x010fe400078e0033 */
[----:B------:R-:W-:Y:S01]  /*30210*/  IMAD.MOV.U32 R19, RZ, RZ, R50 ;  /* 0x000000ffff137224 */ /* 0x000fe200078e0032 */
[----:B------:R-:W-:Y:S06]  /*30220*/  STL.64 [R1+0x420], R56 ;  /* 0x0004203801007387 */ /* 0x000fec0000100a00 */
[C---:B------:R-:W-:Y:S01]  /*30230*/  HMMA.16816.F32 R20, R24.reuse, R22, R16 ;  /* 0x000000161814723c */ /* 0x040fe20000001810 */
[----:B------:R0:W-:Y:S04]  /*30240*/  STL.64 [R1+0x428], R58 ;  /* 0x0004283a01007387 */ /* 0x0001e80000100a00 */
[----:B0-----:R-:W4:Y:S04]  /*30250*/  LDL.LU.64 R58, [R1+0x1568] ;  /* 0x00156800013a7983 */ /* 0x001f280000300a00 */
[----:B------:R-:W4:Y:S04]  /*30260*/  LDL.LU.64 R56, [R1+0x1560] ;  /* 0x0015600001387983 */ /* 0x000f280000300a00 */
[----:B------:R-:W2:Y:S10]  /*30270*/  LDL.LU R18, [R1+0x850] ;  /* 0x0008500001127983 */ /* 0x000eb40000300800 */
[----:B------:R0:W-:Y:S04]  /*30280*/  STL.64 [R1+0x410], R20 ;  /* 0x0004101401007387 */ /* 0x0001e80000100a00 */
[----:B------:R-:W-:Y:S04]  /*30290*/  STL.64 [R1+0x418], R22 ;  /* 0x0004181601007387 */ /* 0x000fe80000100a00 */
[----:B------:R-:W-:Y:S04]  /*302a0*/  STL.64 [R1+0x400], R12 ;  /* 0x0004000c01007387 */ /* 0x000fe80000100a00 */
[----:B------:R1:W-:Y:S04]  /*302b0*/  STL.64 [R1+0x408], R14 ;  /* 0x0004080e01007387 */ /* 0x0003e80000100a00 */
[----:B------:R-:W2:Y:S04]  /*302c0*/  LDL.LU R19, [R1+0x784] ;  /* 0x0007840001137983 */ /* 0x000ea80000300800 */
[----:B------:R-:W-:Y:S04]  /*302d0*/  STL.64 [R1+0x390], R8 ;  /* 0x0003900801007387 */ /* 0x000fe80000100a00 */
[----:B------:R1:W-:Y:S04]  /*302e0*/  STL.64 [R1+0x398], R10 ;  /* 0x0003980a01007387 */ /* 0x0003e80000100a00 */
[----:B------:R-:W2:Y:S04]  /*302f0*/  LDL.LU R16, [R1+0x78c] ;  /* 0x00078c0001107983 */ /* 0x000ea80000300800 */
[----:B------:R-:W-:Y:S04]  /*30300*/  STL.64 [R1+0x1b0], R4 ;  /* 0x0001b00401007387 */ /* 0x000fe80000100a00 */
[----:B------:R1:W-:Y:S04]  /*30310*/  STL.64 [R1+0x1b8], R6 ;  /* 0x0001b80601007387 */ /* 0x0003e80000100a00 */
[----:B------:R-:W2:Y:S01]  /*30320*/  LDL.LU R17, [R1+0xc8c] ;  /* 0x000c8c0001117983 */ /* 0x000ea20000300800 */
[----:B0-----:R-:W0:Y:S03]  /*30330*/  LDC R21, c[0x0][0x230] ;  /* 0x00008c00ff157b82 */ /* 0x001e260000000800 */
[----:B-1----:R-:W2:Y:S04]  /*30340*/  LDL.LU R14, [R1+0xc84] ;  /* 0x000c8400010e7983 */ /* 0x002ea80000300800 */
[----:B------:R-:W2:Y:S04]  /*30350*/  LDL.LU R15, [R1+0xc7c] ;  /* 0x000c7c00010f7983 */ /* 0x000ea80000300800 */
[----:B------:R-:W2:Y:S04]  /*30360*/  LDL.LU R12, [R1+0xc74] ;  /* 0x000c7400010c7983 */ /* 0x000ea80000300800 */
[----:B------:R-:W2:Y:S04]  /*30370*/  LDL.LU R13, [R1+0x780] ;  /* 0x00078000010d7983 */ /* 0x000ea80000300800 */
[----:B------:R-:W2:Y:S04]  /*30380*/  LDL.LU R10, [R1+0xc6c] ;  /* 0x000c6c00010a7983 */ /* 0x000ea80000300800 */
[----:B------:R-:W2:Y:S04]  /*30390*/  LDL.LU R11, [R1+0x788] ;  /* 0x00078800010b7983 */ /* 0x000ea80000300800 */
[----:B------:R-:W2:Y:S04]  /*303a0*/  LDL.LU R8, [R1+0xc64] ;  /* 0x000c640001087983 */ /* 0x000ea80000300800 */
[----:B------:R-:W2:Y:S01]  /*303b0*/  LDL.LU R51, [R1+0xc88] ;  /* 0x000c880001337983 */ /* 0x000ea20000300800 */
[----:B------:R-:W-:Y:S03]  /*303c0*/  HMMA.16816.F32 R4, R24, R42, R52 ;  /* 0x0000002a1804723c */ /* 0x000fe60000001834 */
[----:B------:R-:W2:Y:S04]  /*303d0*/  LDL.LU R9, [R1+0xc5c] ;  /* 0x000c5c0001097983 */ /* 0x000ea80000300800 */
[----:B------:R-:W2:-:S15]  /*303e0*/  LDL.LU R2, [R1+0xc80] ;  /* 0x000c800001027983 */ /* 0x000e9e0000300800 */
[----:B------:R-:W-:-:S01]  /*303f0*/  NOP ;  /* 0x0000000000007918 */ /* 0x000fc20000000000 */
[----:B------:R1:W-:Y:S04]  /*30400*/  STL.64 [R1+0x170], R4 ;  /* 0x0001700401007387 */ /* 0x0003e80000100a00 */
[----:B------:R0:W-:Y:S04]  /*30410*/  STL.64 [R1+0x178], R6 ;  /* 0x0001780601007387 */ /* 0x0001e80000100a00 */
[----:B------:R-:W2:Y:S04]  /*30420*/  LDL.LU R3, [R1+0xc54] ;  /* 0x000c540001037983 */ /* 0x000ea80000300800 */
[----:B-1----:R-:W2:Y:S04]  /*30430*/  LDL.LU R4, [R1+0xc78] ;  /* 0x000c780001047983 */ /* 0x002ea80000300800 */
[----:B------:R-:W2:Y:S04]  /*30440*/  LDL.LU R5, [R1+0xc4c] ;  /* 0x000c4c0001057983 */ /* 0x000ea80000300800 */
        /* <DEDUP_REMOVED lines=9> */
[----:B------:R-:W-:-:S05]  /*304e0*/  VIADD R21, R21, 0x3f ;  /* 0x0000003f15157836 */ /* 0x000fca0000000000 */
[----:B------:R-:W-:-:S04]  /*304f0*/  SHF.R.S32.HI R20, RZ, 0x1f, R21 ;  /* 0x0000001fff147819 */ /* 0x000fc80000011415 */
[----:B------:R-:W-:-:S04]  /*30500*/  LEA.HI R20, R20, R21, RZ, 0x6 ;  /* 0x0000001514147211 */ /* 0x000fc800078f30ff */
[----:B------:R-:W-:Y:S01]  /*30510*/  SHF.R.S32.HI R20, RZ, 0x6, R20 ;  /* 0x00000006ff147819 */ /* 0x000fe20000011414 */
[C---:B---3--:R-:W-:Y:S06]  /*30520*/  HMMA.16816.F32 R28, R24.reuse, R46, R28 ;  /* 0x0000002e181c723c */ /* 0x048fec000000181c */
[C---:B----4-:R-:W-:Y:S06]  /*30530*/  HMMA.16816.F32 R36, R24.reuse, R44, R56 ;  /* 0x0000002c1824723c */ /* 0x050fec0000001838 */
[----:B--2---:R-:W-:Y:S01]  /*30540*/  HMMA.16816.F32 R24, R24, R48, R32 ;  /* 0x000000301818723c */ /* 0x004fe20000001820 */
[----:B------:R-:W-:Y:S01]  /*30550*/  VIADD R18, R18, 0x1 ;  /* 0x0000000112127836 */ /* 0x000fe20000000000 */
[----:B------:R-:W-:-:S02]  /*30560*/  IADD3 R19, P4, R19, UR5, RZ ;  /* 0x0000000513137c10 */ /* 0x000fc4000ff9e0ff */
[----:B------:R-:W-:Y:S02]  /*30570*/  IADD3 R16, P5, R16, UR5, RZ ;  /* 0x0000000510107c10 */ /* 0x000fe4000ffbe0ff */
[----:B------:R-:W-:-:S11]  /*30580*/  IADD3 R17, P6, R17, UR5, RZ ;  /* 0x0000000511117c10 */ /* 0x000fd6000ffde0ff */
[----:B------:R-:W-:Y:S04]  /*30590*/  STL.64 [R1+0x120], R36 ;  /* 0x0001202401007387 */ /* 0x000fe80000100a00 */
[----:B------:R-:W-:Y:S04]  /*305a0*/  STL.64 [R1+0x128], R38 ;  /* 0x0001282601007387 */ /* 0x000fe80000100a00 */
[----:B------:R-:W-:Y:S04]  /*305b0*/  STL.64 [R1+0xd0], R28 ;  /* 0x0000d01c01007387 */ /* 0x000fe80000100a00 */
[----:B------:R-:W-:Y:S04]  /*305c0*/  STL.64 [R1+0xd8], R30 ;  /* 0x0000d81e01007387 */ /* 0x000fe80000100a00 */
[----:B------:R-:W-:Y:S04]  /*305d0*/  STL [R1+0x850], R18 ;  /* 0x0008501201007387 */ /* 0x000fe80000100800 */
[----:B------:R-:W-:Y:S01]  /*305e0*/  STL.64 [R1+0x80], R24 ;  /* 0x0000801801007387 */ /* 0x000fe20000100a00 */
[----:B------:R-:W-:-:S03]  /*305f0*/  IADD3 R14, P1, R14, UR5, RZ ;  /* 0x000000050e0e7c10 */ /* 0x000fc6000ff3e0ff */
[----:B------:R-:W-:Y:S01]  /*30600*/  STL.64 [R1+0x88], R26 ;  /* 0x0000881a01007387 */ /* 0x000fe20000100a00 */
[----:B------:R-:W-:-:S03]  /*30610*/  IADD3 R15, P2, R15, UR5, RZ ;  /* 0x000000050f0f7c10 */ /* 0x000fc6000ff5e0ff */
[----:B------:R-:W-:Y:S01]  /*30620*/  STL [R1+0x784], R19 ;  /* 0x0007841301007387 */ /* 0x000fe20000100800 */
[----:B------:R-:W-:-:S03]  /*30630*/  IADD3 R12, P3, R12, UR5, RZ ;  /* 0x000000050c0c7c10 */ /* 0x000fc6000ff7e0ff */
[----:B------:R-:W-:Y:S01]  /*30640*/  STL [R1+0x78c], R16 ;  /* 0x00078c1001007387 */ /* 0x000fe20000100800 */
[----:B------:R-:W-:-:S03]  /*30650*/  IADD3.X R13, R13, UR10, RZ, P4, !PT ;  /* 0x0000000a0d0d7c10 */ /* 0x000fc6000a7fe4ff */
[----:B------:R-:W-:Y:S01]  /*30660*/  STL [R1+0xc8c], R17 ;  /* 0x000c8c1101007387 */ /* 0x000fe20000100800 */
[----:B------:R-:W-:-:S03]  /*30670*/  IADD3 R10, P4, R10, UR5, RZ ;  /* 0x000000050a0a7c10 */ /* 0x000fc6000ff9e0ff */
[----:B------:R-:W-:Y:S01]  /*30680*/  STL [R1+0xc84], R14 ;  /* 0x000c840e01007387 */ /* 0x000fe20000100800 */
[----:B------:R-:W-:-:S03]  /*30690*/  IADD3.X R51, R51, UR10, RZ, P6, !PT ;  /* 0x0000000a33337c10 */ /* 0x000fc6000b7fe4ff */
[----:B------:R-:W-:Y:S01]  /*306a0*/  STL [R1+0xc7c], R15 ;  /* 0x000c7c0f01007387 */ /* 0x000fe20000100800 */
[----:B------:R-:W-:-:S03]  /*306b0*/  IADD3.X R11, R11, UR10, RZ, P5, !PT ;  /* 0x0000000a0b0b7c10 */ /* 0x000fc6000affe4ff */
[----:B------:R-:W-:Y:S04]  /*306c0*/  STL [R1+0xc74], R12 ;  /* 0x000c740c01007387 */ /* 0x000fe80000100800 */
[----:B------:R-:W-:Y:S04]  /*306d0*/  STL [R1+0x780], R13 ;  /* 0x0007800d01007387 */ /* 0x000fe80000100800 */
[----:B------:R-:W-:Y:S04]  /*306e0*/  STL [R1+0xc6c], R10 ;  /* 0x000c6c0a01007387 */ /* 0x000fe80000100800 */
[----:B------:R0:W-:Y:S04]  /*306f0*/  STL [R1+0xc88], R51 ;  /* 0x000c883301007387 */ /* 0x0001e80000100800 */
[----:B------:R-:W-:Y:S04]  /*30700*/  STL [R1+0x788], R11 ;  /* 0x0007880b01007387 */ /* 0x000fe80000100800 */
[----:B0-----:R-:W2:Y:S01]  /*30710*/  LDL.LU R51, [R1+0xc24] ;  /* 0x000c240001337983 */ /* 0x001ea20000300800 */
[----:B------:R-:W-:-:S02]  /*30720*/  IADD3 R8, P5, R8, UR5, RZ ;  /* 0x0000000508087c10 */ /* 0x000fc4000ffbe0ff */
[----:B------:R-:W-:Y:S02]  /*30730*/  IADD3 R9, P6, R9, UR5, RZ ;  /* 0x0000000509097c10 */ /* 0x000fe4000ffde0ff */
[----:B------:R-:W-:Y:S02]  /*30740*/  IADD3.X R2, R2, UR10, RZ, P1, !PT ;  /* 0x0000000a02027c10 */ /* 0x000fe40008ffe4ff */
[----:B------:R-:W-:Y:S01]  /*30750*/  IADD3 R3, P1, R3, UR5, RZ ;  /* 0x0000000503037c10 */ /* 0x000fe2000ff3e0ff */
[----:B------:R-:W-:Y:S04]  /*30760*/  STL [R1+0xc64], R8 ;  /* 0x000c640801007387 */ /* 0x000fe80000100800 */
[----:B------:R-:W-:Y:S04]  /*30770*/  STL [R1+0xc5c], R9 ;  /* 0x000c5c0901007387 */ /* 0x000fe80000100800 */
[----:B------:R-:W-:Y:S01]  /*30780*/  STL [R1+0xc80], R2 ;  /* 0x000c800201007387 */ /* 0x000fe20000100800 */
[----:B------:R-:W-:-:S02]  /*30790*/  IADD3.X R4, R4, UR10, RZ, P2, !PT ;  /* 0x0000000a04047c10 */ /* 0x000fc400097fe4ff */
[----:B------:R-:W-:Y:S02]  /*307a0*/  IADD3 R5, P2, R5, UR5, RZ ;  /* 0x0000000505057c10 */ /* 0x000fe4000ff5e0ff */
[----:B------:R-:W-:Y:S02]  /*307b0*/  IADD3.X R6, R6, UR10, RZ, P3, !PT ;  /* 0x0000000a06067c10 */ /* 0x000fe40009ffe4ff */
[----:B------:R-:W-:Y:S01]  /*307c0*/  IADD3 R7, P3, R7, UR5, RZ ;  /* 0x0000000507077c10 */ /* 0x000fe2000ff7e0ff */
[----:B------:R-:W-:Y:S01]  /*307d0*/  STL [R1+0xc54], R3 ;  /* 0x000c540301007387 */ /* 0x000fe20000100800 */
[----:B------:R-:W-:-:S03]  /*307e0*/  IADD3.X R52, R52, UR10, RZ, P4, !PT ;  /* 0x0000000a34347c10 */ /* 0x000fc6000a7fe4ff */
[----:B------:R-:W-:Y:S01]  /*307f0*/  STL [R1+0xc78], R4 ;  /* 0x000c780401007387 */ /* 0x000fe20000100800 */
[----:B------:R-:W-:-:S03]  /*30800*/  IADD3 R53, P4, R53, UR5, RZ ;  /* 0x0000000535357c10 */ /* 0x000fc6000ff9e0ff */
[----:B------:R-:W-:Y:S01]  /*30810*/  STL [R1+0xc4c], R5 ;  /* 0x000c4c0501007387 */ /* 0x000fe20000100800 */
[----:B------:R-:W-:-:S03]  /*30820*/  IADD3.X R54, R54, UR10, RZ, P5, !PT ;  /* 0x0000000a36367c10 */ /* 0x000fc6000affe4ff */
[----:B------:R-:W-:Y:S04]  /*30830*/  STL [R1+0xc70], R6 ;  /* 0x000c700601007387 */ /* 0x000fe80000100800 */
[----:B------:R-:W-:Y:S01]  /*30840*/  STL [R1+0xc44], R7 ;  /* 0x000c440701007387 */ /* 0x000fe20000100800 */
[----:B------:R-:W-:Y:S02]  /*30850*/  IADD3 R55, P5, R55, UR5, RZ ;  /* 0x0000000537377c10 */ /* 0x000fe4000ffbe0ff */
[----:B------:R-:W-:Y:S01]  /*30860*/  IADD3.X R50, R50, UR10, RZ, P6, !PT ;  /* 0x0000000a32327c10 */ /* 0x000fe2000b7fe4ff */
[----:B------:R-:W-:Y:S01]  /*30870*/  STL [R1+0xc68], R52 ;  /* 0x000c683401007387 */ /* 0x000fe20000100800 */
[----:B------:R-:W-:-:S03]  /*30880*/  IADD3 R60, P6, R60, UR5, RZ ;  /* 0x000000053c3c7c10 */ /* 0x000fc6000ffde0ff */
[----:B------:R-:W-:Y:S04]  /*30890*/  STL [R1+0xc3c], R53 ;  /* 0x000c3c3501007387 */ /* 0x000fe80000100800 */
[----:B------:R-:W-:Y:S04]  /*308a0*/  STL [R1+0xc60], R54 ;  /* 0x000c603601007387 */ /* 0x000fe80000100800 */
[----:B------:R-:W3:Y:S04]  /*308b0*/  LDL.LU R23, [R1+0xc48] ;  /* 0x000c480001177983 */ /* 0x000ee80000300800 */
[----:B------:R-:W-:Y:S04]  /*308c0*/  STL [R1+0xc34], R55 ;  /* 0x000c343701007387 */ /* 0x000fe80000100800 */
[----:B------:R0:W-:Y:S04]  /*308d0*/  STL [R1+0xc2c], R60 ;  /* 0x000c2c3c01007387 */ /* 0x0001e80000100800 */
[----:B------:R-:W-:Y:S01]  /*308e0*/  STL [R1+0xc58], R50 ;  /* 0x000c583201007387 */ /* 0x000fe20000100800 */
[----:B------:R-:W-:-:S02]  /*308f0*/  IADD3.X R61, R61, UR10, RZ, P1, !PT ;  /* 0x0000000a3d3d7c10 */ /* 0x000fc40008ffe4ff */
[----:B------:R-:W-:Y:S01]  /*30900*/  ISETP.NE.U32.AND P0, PT, R18, R20, PT ;  /* 0x000000141200720c */ /* 0x000fe20003f05070 */
[----:B0-----:R-:W4:Y:S04]  /*30910*/  LDL.LU R60, [R1+0xc1c] ;  /* 0x000c1c00013c7983 */ /* 0x001f280000300800 */
[----:B------:R-:W4:Y:S04]  /*30920*/  LDL.LU R20, [R1+0xc40] ;  /* 0x000c400001147983 */ /* 0x000f280000300800 */
[----:B------:R-:W4:Y:S04]  /*30930*/  LDL.LU R21, [R1+0xc14] ;  /* 0x000c140001157983 */ /* 0x000f280000300800 */
[----:B------:R-:W4:Y:S04]  /*30940*/  LDL.LU R18, [R1+0xc38] ;  /* 0x000c380001127983 */ /* 0x000f280000300800 */
[----:B------:R0:W-:Y:S04]  /*30950*/  STL [R1+0xc50], R61 ;  /* 0x000c503d01007387 */ /* 0x0001e80000100800 */
        /* <DEDUP_REMOVED lines=10> */
[----:B0-----:R-:W4:Y:S04]  /*30a00*/  LDL.LU R61, [R1+0xbe4] ;  /* 0x000be400013d7983 */ /* 0x001f280000300800 */
[----:B------:R-:W4:Y:S04]  /*30a10*/  LDL.LU R9, [R1+0xc08] ;  /* 0x000c080001097983 */ /* 0x000f280000300800 */
[----:B------:R-:W4:Y:S04]  /*30a20*/  LDL.LU R2, [R1+0xbdc] ;  /* 0x000bdc0001027983 */ /* 0x000f280000300800 */
[----:B------:R-:W4:Y:S01]  /*30a30*/  LDL.LU R3, [R1+0xc00] ;  /* 0x000c000001037983 */ /* 0x000f220000300800 */
[----:B--2---:R-:W-:-:S05]  /*30a40*/  IADD3 R51, P1, R51, UR5, RZ ;  /* 0x0000000533337c10 */ /* 0x004fca000ff3e0ff */
[----:B------:R0:W-:Y:S04]  /*30a50*/  STL [R1+0xc24], R51 ;  /* 0x000c243301007387 */ /* 0x0001e80000100800 */
        /* <DEDUP_REMOVED lines=9> */
[----:B0-----:R-:W2:Y:S01]  /*30af0*/  LDL.LU R51, [R1+0xbd8] ;  /* 0x000bd80001337983 */ /* 0x001ea20000300800 */
[----:B---3--:R-:W-:-:S02]  /*30b00*/  IADD3.X R23, R23, UR10, RZ, P2, !PT ;  /* 0x0000000a17177c10 */ /* 0x008fc400097fe4ff */
[----:B----4-:R-:W-:Y:S02]  /*30b10*/  IADD3 R60, P2, R60, UR5, RZ ;  /* 0x000000053c3c7c10 */ /* 0x010fe4000ff5e0ff */
[----:B------:R-:W-:-:S03]  /*30b20*/  IADD3.X R20, R20, UR10, RZ, P3, !PT ;  /* 0x0000000a14147c10 */ /* 0x000fc60009ffe4ff */
[----:B------:R0:W-:Y:S01]  /*30b30*/  STL [R1+0xc1c], R60 ;  /* 0x000c1c3c01007387 */ /* 0x0001e20000100800 */
[----:B------:R-:W-:Y:S02]  /*30b40*/  IADD3 R21, P3, R21, UR5, RZ ;  /* 0x0000000515157c10 */ /* 0x000fe4000ff7e0ff */
[----:B------:R-:W-:Y:S02]  /*30b50*/  IADD3.X R18, R18, UR10, RZ, P4, !PT ;  /* 0x0000000a12127c10 */ /* 0x000fe4000a7fe4ff */
[----:B------:R-:W-:Y:S01]  /*30b60*/  IADD3 R19, P4, R19, UR5, RZ ;  /* 0x0000000513137c10 */ /* 0x000fe2000ff9e0ff */
[----:B0-----:R-:W3:Y:S04]  /*30b70*/  LDL.LU R60, [R1+0xbac] ;  /* 0x000bac00013c7983 */ /* 0x001ee80000300800 */
[----:B------:R-:W-:Y:S01]  /*30b80*/  STL [R1+0xc48], R23 ;  /* 0x000c481701007387 */ /* 0x000fe20000100800 */
[----:B------:R-:W-:-:S03]  /*30b90*/  IADD3.X R16, R16, UR10, RZ, P5, !PT ;  /* 0x0000000a10107c10 */ /* 0x000fc6000affe4ff */
        /* <DEDUP_REMOVED lines=11> */
[----:B------:R-:W-:Y:S02]  /*30c50*/  IADD3.X R10, R10, UR10, RZ, P2, !PT ;  /* 0x0000000a0a0a7c10 */ /* 0x000fe400097fe4ff */
[----:B------:R-:W-:Y:S01]  /*30c60*/  IADD3.X R8, R8, UR10, RZ, P3, !PT ;  /* 0x0000000a08087c10 */ /* 0x000fe20009ffe4ff */
[----:B------:R-:W-:Y:S01]  /*30c70*/  STL [R1+0xc28], R14 ;  /* 0x000c280e01007387 */ /* 0x000fe20000100800 */
[----:B------:R-:W-:-:S03]  /*30c80*/  IADD3 R61, P3, R61, UR5, RZ ;  /* 0x000000053d3d7c10 */ /* 0x000fc6000ff7e0ff */
[----:B------:R-:W-:Y:S01]  /*30c90*/  STL [R1+0xbfc], R15 ;  /* 0x000bfc0f01007387 */ /* 0x000fe20000100800 */
[----:B------:R-:W-:-:S03]  /*30ca0*/  IADD3 R11, P2, R11, UR5, RZ ;  /* 0x000000050b0b7c10 */ /* 0x000fc6000ff5e0ff */
[----:B------:R-:W-:Y:S04]  /*30cb0*/  STL [R1+0xc20], R12 ;  /* 0x000c200c01007387 */ /* 0x000fe80000100800 */
[----:B------:R-:W-:Y:S04]  /*30cc0*/  STL [R1+0xbf4], R13 ;  /* 0x000bf40d01007387 */ /* 0x000fe80000100800 */
[----:B------:R-:W-:Y:S04]  /*30cd0*/  STL [R1+0xc18], R10 ;  /* 0x000c180a01007387 */ /* 0x000fe80000100800 */
[----:B------:R0:W-:Y:S04]  /*30ce0*/  STL [R1+0xbe4], R61 ;  /* 0x000be43d01007387 */ /* 0x0001e80000100800 */
[----:B------:R-:W-:Y:S04]  /*30cf0*/  STL [R1+0xbec], R11 ;  /* 0x000bec0b01007387 */ /* 0x000fe80000100800 */
[----:B0-----:R-:W4:Y:S01]  /*30d00*/  LDL.LU R61, [R1+0xbd0] ;  /* 0x000bd000013d7983 */ /* 0x001f220000300800 */
[----:B------:R-:W-:-:S02]  /*30d10*/  IADD3.X R9, R9, UR10, RZ, P4, !PT ;  /* 0x0000000a09097c10 */ /* 0x000fc4000a7fe4ff */
[----:B------:R-:W-:Y:S02]  /*30d20*/  IADD3 R2, P4, R2, UR5, RZ ;  /* 0x0000000502027c10 */ /* 0x000fe4000ff9e0ff */
[----:B------:R-:W-:Y:S01]  /*30d30*/  IADD3.X R3, R3, UR10, RZ, P5, !PT ;  /* 0x0000000a03037c10 */ /* 0x000fe2000affe4ff */
[----:B------:R-:W-:Y:S04]  /*30d40*/  STL [R1+0xc10], R8 ;  /* 0x000c100801007387 */ /* 0x000fe80000100800 */
[----:B------:R-:W-:Y:S04]  /*30d50*/  STL [R1+0xc08], R9 ;  /* 0x000c080901007387 */ /* 0x000fe80000100800 */
[----:B------:R-:W-:Y:S04]  /*30d60*/  STL [R1+0xbdc], R2 ;  /* 0x000bdc0201007387 */ /* 0x000fe80000100800 */
[----:B------:R-:W-:Y:S01]  /*30d70*/  STL [R1+0xc00], R3 ;  /* 0x000c000301007387 */ /* 0x000fe20000100800 */
[----:B--2---:R-:W-:-:S02]  /*30d80*/  IADD3 R4, P5, R4, UR5, RZ ;  /* 0x0000000504047c10 */ /* 0x004fc4000ffbe0ff */
[----:B------:R-:W-:Y:S02]  /*30d90*/  IADD3.X R5, R5, UR10, RZ, P6, !PT ;  /* 0x0000000a05057c10 */ /* 0x000fe4000b7fe4ff */
[----:B------:R-:W-:Y:S02]  /*30da0*/  IADD3 R6, P6, R6, UR5, RZ ;  /* 0x0000000506067c10 */ /* 0x000fe4000ffde0ff */
[----:B------:R-:W-:Y:S02]  /*30db0*/  IADD3.X R7, R7, UR10, RZ, P1, !PT ;  /* 0x0000000a07077c10 */ /* 0x000fe40008ffe4ff */
[----:B------:R-:W-:Y:S01]  /*30dc0*/  IADD3 R52, P1, R52, UR5, RZ ;  /* 0x0000000534347c10 */ /* 0x000fe2000ff3e0ff */
[----:B------:R-:W-:Y:S01]  /*30dd0*/  STL [R1+0xbd4], R4 ;  /* 0x000bd40401007387 */ /* 0x000fe20000100800 */
[----:B------:R-:W-:-:S03]  /*30de0*/  IADD3.X R53, R53, UR10, RZ, P2, !PT ;  /* 0x0000000a35357c10 */ /* 0x000fc600097fe4ff */
[----:B------:R-:W-:Y:S01]  /*30df0*/  STL [R1+0xbf8], R5 ;  /* 0x000bf80501007387 */ /* 0x000fe20000100800 */
[----:B------:R-:W-:-:S03]  /*30e00*/  IADD3 R54, P2, R54, UR5, RZ ;  /* 0x0000000536367c10 */ /* 0x000fc6000ff5e0ff */
[----:B------:R-:W-:Y:S04]  /*30e10*/  STL [R1+0xbcc], R6 ;  /* 0x000bcc0601007387 */ /* 0x000fe80000100800 */
[----:B------:R-:W-:Y:S01]  /*30e20*/  STL [R1+0xbf0], R7 ;  /* 0x000bf00701007387 */ /* 0x000fe20000100800 */
[----:B------:R-:W-:-:S03]  /*30e30*/  IADD3.X R55, R55, UR10, RZ, P3, !PT ;  /* 0x0000000a37377c10 */ /* 0x000fc60009ffe4ff */
[----:B------:R-:W-:Y:S01]  /*30e40*/  STL [R1+0xbc4], R52 ;  /* 0x000bc43401007387 */ /* 0x000fe20000100800 */
[----:B------:R-:W-:Y:S02]  /*30e50*/  IADD3.X R51, R51, UR10, RZ, P4, !PT ;  /* 0x0000000a33337c10 */ /* 0x000fe4000a7fe4ff */
[----:B------:R-:W-:Y:S01]  /*30e60*/  IADD3 R50, P3, R50, UR5, RZ ;  /* 0x0000000532327c10 */ /* 0x000fe2000ff7e0ff */
[----:B------:R-:W-:Y:S04]  /*30e70*/  STL [R1+0xbe8], R53 ;  /* 0x000be83501007387 */ /* 0x000fe80000100800 */
[----:B------:R-:W-:Y:S04]  /*30e80*/  STL [R1+0xbbc], R54 ;  /* 0x000bbc3601007387 */ /* 0x000fe80000100800 */
[----:B------:R-:W2:Y:S04]  /*30e90*/  LDL.LU R23, [R1+0xba4] ;  /* 0x000ba40001177983 */ /* 0x000ea80000300800 */
[----:B------:R-:W-:Y:S04]  /*30ea0*/  STL [R1+0xbe0], R55 ;  /* 0x000be03701007387 */ /* 0x000fe80000100800 */
[----:B------:R0:W-:Y:S04]  /*30eb0*/  STL [R1+0xbd8], R51 ;  /* 0x000bd83301007387 */ /* 0x0001e80000100800 */
[----:B------:R-:W-:Y:S04]  /*30ec0*/  STL [R1+0xbb4], R50 ;  /* 0x000bb43201007387 */ /* 0x000fe80000100800 */
[----:B0-----:R-:W2:Y:S04]  /*30ed0*/  LDL.LU R51, [R1+0xbc8] ;  /* 0x000bc80001337983 */ /* 0x001ea80000300800 */
[----:B------:R-:W2:Y:S04]  /*30ee0*/  LDL.LU R20, [R1+0xb9c] ;  /* 0x000b9c0001147983 */ /* 0x000ea80000300800 */
[----:B------:R-:W2:Y:S04]  /*30ef0*/  LDL.LU R21, [R1+0xbc0] ;  /* 0x000bc00001157983 */ /* 0x000ea80000300800 */
[----:B------:R-:W2:Y:S01]  /*30f00*/  LDL.LU R18, [R1+0xb94] ;  /* 0x000b940001127983 */ /* 0x000ea20000300800 */
[----:B---3--:R-:W-:-:S05]  /*30f10*/  IADD3 R60, P4, R60, UR5, RZ ;  /* 0x000000053c3c7c10 */ /* 0x008fca000ff9e0ff */
[----:B------:R0:W-:Y:S04]  /*30f20*/  STL [R1+0xbac], R60 ;  /* 0x000bac3c01007387 */ /* 0x0001e80000100800 */
        /* <DEDUP_REMOVED lines=13> */
[----:B------:R-:W3:Y:S01]  /*31000*/  LDL.LU R3, [R1+0xb5c] ;  /* 0x000b5c0001037983 */ /* 0x000ee20000300800 */
[----:B----4-:R-:W-:-:S05]  /*31010*/  IADD3.X R61, R61, UR10, RZ, P5, !PT ;  /* 0x0000000a3d3d7c10 */ /* 0x010fca000affe4ff */
        /* <DEDUP_REMOVED lines=10> */
[----:B0-----:R-:W4:Y:S01]  /*310c0*/  LDL.LU R61, [R1+0xb34] ;  /* 0x000b3400013d7983 */ /* 0x001f220000300800 */
[----:B--2---:R-:W-:-:S05]  /*310d0*/  IADD3.X R51, R51, UR10, RZ, P6, !PT ;  /* 0x0000000a33337c10 */ /* 0x004fca000b7fe4ff */
[----:B------:R0:W-:Y:S04]  /*310e0*/  STL [R1+0xbc8], R51 ;  /* 0x000bc83301007387 */ /* 0x0001e80000100800 */
[----:B0-----:R-:W2:Y:S01]  /*310f0*/  LDL.LU R51, [R1+0xb58] ;  /* 0x000b580001337983 */ /* 0x001ea20000300800 */
[----:B------:R-:W-:Y:S02]  /*31100*/  IADD3 R23, P5, R23, UR5, RZ ;  /* 0x0000000517177c10 */ /* 0x000fe4000ffbe0ff */
[----:B------:R-:W-:Y:S02]  /*31110*/  IADD3 R20, P6, R20, UR5, RZ ;  /* 0x0000000514147c10 */ /* 0x000fe4000ffde0ff */
[----:B------:R-:W-:Y:S02]  /*31120*/  IADD3.X R21, R21, UR10, RZ, P1, !PT ;  /* 0x0000000a15157c10 */ /* 0x000fe40008ffe4ff */
[----:B------:R-:W-:Y:S01]  /*31130*/  IADD3 R18, P1, R18, UR5, RZ ;  /* 0x0000000512127c10 */ /* 0x000fe2000ff3e0ff */
[----:B------:R-:W-:Y:S04]  /*31140*/  STL [R1+0xba4], R23 ;  /* 0x000ba41701007387 */ /* 0x000fe80000100800 */
[----:B------:R-:W-:Y:S04]  /*31150*/  STL [R1+0xb9c], R20 ;  /* 0x000b9c1401007387 */ /* 0x000fe80000100800 */
[----:B------:R-:W-:Y:S04]  /*31160*/  STL [R1+0xbc0], R21 ;  /* 0x000bc01501007387 */ /* 0x000fe80000100800 */
[----:B------:R-:W-:Y:S01]  /*31170*/  STL [R1+0xb94], R18 ;  /* 0x000b941201007387 */ /* 0x000fe20000100800 */
[----:B---3--:R-:W-:-:S02]  /*31180*/  IADD3.X R19, R19, UR10, RZ, P2, !PT ;  /* 0x0000000a13137c10 */ /* 0x008fc400097fe4ff */
[----:B------:R-:W-:Y:S02]  /*31190*/  IADD3 R16, P2, R16, UR5, RZ ;  /* 0x0000000510107c10 */ /* 0x000fe4000ff5e0ff */
[----:B------:R-:W-:Y:S02]  /*311a0*/  IADD3.X R17, R17, UR10, RZ, P3, !PT ;  /* 0x0000000a11117c10 */ /* 0x000fe40009ffe4ff */
[----:B------:R-:W-:Y:S02]  /*311b0*/  IADD3 R14, P3, R14, UR5, RZ ;  /* 0x000000050e0e7c10 */ /* 0x000fe4000ff7e0ff */
[----:B------:R-:W-:Y:S01]  /*311c0*/  IADD3.X R15, R15, UR10, RZ, P4, !PT ;  /* 0x0000000a0f0f7c10 */ /* 0x000fe2000a7fe4ff */
        /* <DEDUP_REMOVED lines=14> */
[----:B------:R-:W-:Y:S01]  /*312b0*/  STL [R1+0xb98], R11 ;  /* 0x000b980b01007387 */ /* 0x000fe20000100800 */
[----:B------:R-:W-:-:S02]  /*312c0*/  IADD3 R8, P6, R8, UR5, RZ ;  /* 0x0000000508087c10 */ /* 0x000fc4000ffde0ff */
[----:B------:R-:W-:Y:S02]  /*312d0*/  IADD3 R9, P1, R9, UR5, RZ ;  /* 0x0000000509097c10 */ /* 0x000fe4000ff3e0ff */
[----:B------:R-:W-:Y:S02]  /*312e0*/  IADD3.X R2, R2, UR10, RZ, P2, !PT ;  /* 0x0000000a02027c10 */ /* 0x000fe400097fe4ff */
[----:B------:R-:W-:Y:S01]  /*312f0*/  IADD3 R3, P2, R3, UR5, RZ ;  /* 0x0000000503037c10 */ /* 0x000fe2000ff5e0ff */
[----:B0-----:R-:W3:Y:S04]  /*31300*/  LDL.LU R60, [R1+0xb2c] ;  /* 0x000b2c00013c7983 */ /* 0x001ee80000300800 */
[----:B------:R-:W-:Y:S04]  /*31310*/  STL [R1+0xb6c], R8 ;  /* 0x000b6c0801007387 */ /* 0x000fe80000100800 */
[----:B------:R-:W-:Y:S01]  /*31320*/  STL [R1+0xb64], R9 ;  /* 0x000b640901007387 */ /* 0x000fe20000100800 */
[----:B----4-:R-:W-:-:S02]  /*31330*/  IADD3.X R4, R4, UR10, RZ, P3, !PT ;  /* 0x0000000a04047c10 */ /* 0x010fc40009ffe4ff */
        /* <DEDUP_REMOVED lines=18> */
[----:B------:R-:W4:Y:S04]  /*31460*/  LDL.LU R23, [R1+0xb50] ;  /* 0x000b500001177983 */ /* 0x000f280000300800 */
[----:B------:R-:W-:Y:S04]  /*31470*/  STL [R1+0xb3c], R55 ;  /* 0x000b3c3701007387 */ /* 0x000fe80000100800 */
[----:B------:R0:W-:Y:S04]  /*31480*/  STL [R1+0xb34], R61 ;  /* 0x000b343d01007387 */ /* 0x0001e80000100800 */
[----:B------:R-:W-:Y:S04]  /*31490*/  STL [R1+0xb60], R50 ;  /* 0x000b603201007387 */ /* 0x000fe80000100800 */
[----:B0-----:R-:W4:Y:S04]  /*314a0*/  LDL.LU R61, [R1+0xb24] ;  /* 0x000b2400013d7983 */ /* 0x001f280000300800 */
[----:B------:R-:W4:Y:S04]  /*314b0*/  LDL.LU R20, [R1+0xb48] ;  /* 0x000b480001147983 */ /* 0x000f280000300800 */
[----:B------:R-:W4:Y:S04]  /*314c0*/  LDL.LU R21, [R1+0xb1c] ;  /* 0x000b1c0001157983 */ /* 0x000f280000300800 */
[----:B------:R-:W4:Y:S01]  /*314d0*/  LDL.LU R18, [R1+0xb40] ;  /* 0x000b400001127983 */ /* 0x000f220000300800 */
[----:B--2---:R-:W-:-:S05]  /*314e0*/  IADD3.X R51, R51, UR10, RZ, P2, !PT ;  /* 0x0000000a33337c10 */ /* 0x004fca00097fe4ff */
        /* <DEDUP_REMOVED lines=26> */
[----:B0-----:R-:W3:Y:S01]  /*31690*/  LDL.LU R60, [R1+0xae0] ;  /* 0x000ae000013c7983 */ /* 0x001ee20000300800 */
[----:B----4-:R-:W-:-:S02]  /*316a0*/  IADD3.X R23, R23, UR10, RZ, P3, !PT ;  /* 0x0000000a17177c10 */ /* 0x010fc40009ffe4ff */
[----:B------:R-:W-:-:S05]  /*316b0*/  IADD3 R61, P3, R61, UR5, RZ ;  /* 0x000000053d3d7c10 */ /* 0x000fca000ff7e0ff */
[----:B------:R0:W-:Y:S04]  /*316c0*/  STL [R1+0xb24], R61 ;  /* 0x000b243d01007387 */ /* 0x0001e80000100800 */
[----:B0-----:R-:W4:Y:S01]  /*316d0*/  LDL.LU R61, [R1+0xab4] ;  /* 0x000ab400013d7983 */ /* 0x001f220000300800 */
[----:B------:R-:W-:Y:S02]  /*316e0*/  IADD3.X R20, R20, UR10, RZ, P4, !PT ;  /* 0x0000000a14147c10 */ /* 0x000fe4000a7fe4ff */
        /* <DEDUP_REMOVED lines=27> */
[----:B0-----:R-:W2:Y:S01]  /*318a0*/  LDL.LU R51, [R1+0xad8] ;  /* 0x000ad80001337983 */ /* 0x001ea20000300800 */
[----:B------:R-:W-:-:S02]  /*318b0*/  IADD3.X R9, R9, UR10, RZ, P5, !PT ;  /* 0x0000000a09097c10 */ /* 0x000fc4000affe4ff */
[----:B------:R-:W-:Y:S02]  /*318c0*/  IADD3 R2, P5, R2, UR5, RZ ;  /* 0x0000000502027c10 */ /* 0x000fe4000ffbe0ff */
[----:B------:R-:W-:Y:S01]  /*318d0*/  IADD3.X R3, R3, UR10, RZ, P6, !PT ;  /* 0x0000000a03037c10 */ /* 0x000fe2000b7fe4ff */
[----:B------:R-:W-:Y:S04]  /*318e0*/  STL [R1+0xb18], R8 ;  /* 0x000b180801007387 */ /* 0x000fe80000100800 */
[----:B------:R-:W-:Y:S04]  /*318f0*/  STL [R1+0xb10], R9 ;  /* 0x000b100901007387 */ /* 0x000fe80000100800 */
[----:B------:R-:W-:Y:S04]  /*31900*/  STL [R1+0xae4], R2 ;  /* 0x000ae40201007387 */ /* 0x000fe80000100800 */
[----:B------:R-:W-:Y:S01]  /*31910*/  STL [R1+0xb08], R3 ;  /* 0x000b080301007387 */ /* 0x000fe20000100800 */
[----:B---3--:R-:W-:-:S02]  /*31920*/  IADD3 R4, P6, R4, UR5, RZ ;  /* 0x0000000504047c10 */ /* 0x008fc4000ffde0ff */
        /* <DEDUP_REMOVED lines=16> */
[----:B------:R-:W3:Y:S04]  /*31a30*/  LDL.LU R23, [R1+0xaac] ;  /* 0x000aac0001177983 */ /* 0x000ee80000300800 */
[----:B------:R-:W-:Y:S04]  /*31a40*/  STL [R1+0xae8], R55 ;  /* 0x000ae83701007387 */ /* 0x000fe80000100800 */
[----:B------:R0:W-:Y:S04]  /*31a50*/  STL [R1+0xae0], R60 ;  /* 0x000ae03c01007387 */ /* 0x0001e80000100800 */
[----:B------:R-:W-:Y:S04]  /*31a60*/  STL [R1+0xabc], R50 ;  /* 0x000abc3201007387 */ /* 0x000fe80000100800 */
[----:B0-----:R-:W3:Y:S04]  /*31a70*/  LDL.LU R60, [R1+0xad0] ;  /* 0x000ad000013c7983 */ /* 0x001ee80000300800 */
[----:B------:R-:W3:Y:S04]  /*31a80*/  LDL.LU R20, [R1+0xaa4] ;  /* 0x000aa40001147983 */ /* 0x000ee80000300800 */
[----:B------:R-:W3:Y:S04]  /*31a90*/  LDL.LU R21, [R1+0xac8] ;  /* 0x000ac80001157983 */ /* 0x000ee80000300800 */
[----:B------:R-:W3:Y:S01]  /*31aa0*/  LDL.LU R18, [R1+0xa9c] ;  /* 0x000a9c0001127983 */ /* 0x000ee20000300800 */
[----:B----4-:R-:W-:-:S05]  /*31ab0*/  IADD3 R61, P5, R61, UR5, RZ ;  /* 0x000000053d3d7c10 */ /* 0x010fca000ffbe0ff */
        /* <DEDUP_REMOVED lines=27> */
[----:B---3--:R-:W-:-:S02]  /*31c70*/  IADD3 R23, P6, R23, UR5, RZ ;  /* 0x0000000517177c10 */ /* 0x008fc4000ffde0ff */
[----:B------:R-:W-:Y:S02]  /*31c80*/  IADD3.X R60, R60, UR10, RZ, P1, !PT ;  /* 0x0000000a3c3c7c10 */ /* 0x000fe40008ffe4ff */
[----:B------:R-:W-:-:S03]  /*31c90*/  IADD3 R20, P1, R20, UR5, RZ ;  /* 0x0000000514147c10 */ /* 0x000fc6000ff3e0ff */
[----:B------:R0:W-:Y:S01]  /*31ca0*/  STL [R1+0xad0], R60 ;  /* 0x000ad03c01007387 */ /* 0x0001e20000100800 */
[----:B------:R-:W-:Y:S02]  /*31cb0*/  IADD3.X R21, R21, UR10, RZ, P2, !PT ;  /* 0x0000000a15157c10 */ /* 0x000fe400097fe4ff */
[----:B------:R-:W-:Y:S01]  /*31cc0*/  IADD3 R18, P2, R18, UR5, RZ ;  /* 0x0000000512127c10 */ /* 0x000fe2000ff5e0ff */
[----:B0-----:R-:W3:Y:S04]  /*31cd0*/  LDL.LU R60, [R1+0xa60] ;  /* 0x000a6000013c7983 */ /* 0x001ee80000300800 */
[----:B------:R-:W-:Y:S04]  /*31ce0*/  STL [R1+0xaac], R23 ;  /* 0x000aac1701007387 */ /* 0x000fe80000100800 */
[----:B------:R-:W-:Y:S04]  /*31cf0*/  STL [R1+0xaa4], R20 ;  /* 0x000aa41401007387 */ /* 0x000fe80000100800 */
[----:B------:R-:W-:Y:S01]  /*31d00*/  STL [R1+0xac8], R21 ;  /* 0x000ac81501007387 */ /* 0x000fe20000100800 */
[----:B----4-:R-:W-:-:S02]  /*31d10*/  IADD3.X R19, R19, UR10, RZ, P3, !PT ;  /* 0x0000000a13137c10 */ /* 0x010fc40009ffe4ff */
        /* <DEDUP_REMOVED lines=20> */
[----:B0-----:R-:W4:Y:S01]  /*31e60*/  LDL.LU R61, [R1+0xa34] ;  /* 0x000a3400013d7983 */ /* 0x001f220000300800 */
[----:B------:R-:W-:-:S02]  /*31e70*/  IADD3 R8, P1, R8, UR5, RZ ;  /* 0x0000000508087c10 */ /* 0x000fc4000ff3e0ff */
[----:B------:R-:W-:Y:S02]  /*31e80*/  IADD3 R9, P2, R9, UR5, RZ ;  /* 0x0000000509097c10 */ /* 0x000fe4000ff5e0ff */
[----:B------:R-:W-:Y:S02]  /*31e90*/  IADD3.X R2, R2, UR10, RZ, P3, !PT ;  /* 0x0000000a02027c10 */ /* 0x000fe40009ffe4ff */
[----:B------:R-:W-:Y:S01]  /*31ea0*/  IADD3 R3, P3, R3, UR5, RZ ;  /* 0x0000000503037c10 */ /* 0x000fe2000ff7e0ff */
[----:B------:R-:W-:Y:S04]  /*31eb0*/  STL [R1+0xa74], R8 ;  /* 0x000a740801007387 */ /* 0x000fe80000100800 */
[----:B------:R-:W-:Y:S04]  /*31ec0*/  STL [R1+0xa6c], R9 ;  /* 0x000a6c0901007387 */ /* 0x000fe80000100800 */
[----:B------:R-:W-:Y:S04]  /*31ed0*/  STL [R1+0xa90], R2 ;  /* 0x000a900201007387 */ /* 0x000fe80000100800 */
[----:B------:R-:W-:Y:S01]  /*31ee0*/  STL [R1+0xa64], R3 ;  /* 0x000a640301007387 */ /* 0x000fe20000100800 */
[----:B--2---:R-:W-:-:S02]  /*31ef0*/  IADD3.X R4, R4, UR10, RZ, P4, !PT ;  /* 0x0000000a04047c10 */ /* 0x004fc4000a7fe4ff */
        /* <DEDUP_REMOVED lines=24> */
[----:B---3--:R-:W-:-:S05]  /*32080*/  IADD3.X R60, R60, UR10, RZ, P3, !PT ;  /* 0x0000000a3c3c7c10 */ /* 0x008fca0009ffe4ff */
        /* <DEDUP_REMOVED lines=27> */
[----:B--2---:R-:W-:-:S02]  /*32240*/  IADD3.X R23, R23, UR10, RZ, P4, !PT ;  /* 0x0000000a17177c10 */ /* 0x004fc4000a7fe4ff */
[----:B------:R-:W-:-:S05]  /*32250*/  IADD3 R51, P4, R51, UR5, RZ ;  /* 0x0000000533337c10 */ /* 0x000fca000ff9e0ff */
[----:B------:R0:W-:Y:S04]  /*32260*/  STL [R1+0xa2c], R51 ;  /* 0x000a2c3301007387 */ /* 0x0001e80000100800 */
[----:B0-----:R-:W2:Y:S01]  /*32270*/  LDL.LU R51, [R1+0x9bc] ;  /* 0x0009bc0001337983 */ /* 0x001ea20000300800 */
[----:B------:R-:W-:Y:S02]  /*32280*/  IADD3.X R20, R20, UR10, RZ, P5, !PT ;  /* 0x0000000a14147c10 */ /* 0x000fe4000affe4ff */
        /* <DEDUP_REMOVED lines=26> */
[----:B------:R-:W-:Y:S01]  /*32430*/  STL [R1+0x9fc], R11 ;  /* 0x0009fc0b01007387 */ /* 0x000fe20000100800 */
[----:B------:R-:W-:-:S02]  /*32440*/  IADD3.X R9, R9, UR10, RZ, P6, !PT ;  /* 0x0000000a09097c10 */ /* 0x000fc4000b7fe4ff */
[----:B------:R-:W-:Y:S02]  /*32450*/  IADD3 R2, P6, R2, UR5, RZ ;  /* 0x0000000502027c10 */ /* 0x000fe4000ffde0ff */
[----:B------:R-:W-:Y:S01]  /*32460*/  IADD3.X R3, R3, UR10, RZ, P1, !PT ;  /* 0x0000000a03037c10 */ /* 0x000fe20008ffe4ff */
[----:B0-----:R-:W3:Y:S04]  /*32470*/  LDL.LU R60, [R1+0x9e0] ;  /* 0x0009e000013c7983 */ /* 0x001ee80000300800 */
[----:B------:R-:W-:Y:S04]  /*32480*/  STL [R1+0xa20], R8 ;  /* 0x000a200801007387 */ /* 0x000fe80000100800 */
[----:B------:R-:W-:Y:S04]  /*32490*/  STL [R1+0xa18], R9 ;  /* 0x000a180901007387 */ /* 0x000fe80000100800 */
[----:B------:R-:W-:Y:S01]  /*324a0*/  STL [R1+0x9ec], R2 ;  /* 0x0009ec0201007387 */ /* 0x000fe20000100800 */
[----:B----4-:R-:W-:-:S02]  /*324b0*/  IADD3 R4, P1, R4, UR5, RZ ;  /* 0x0000000504047c10 */ /* 0x010fc4000ff3e0ff */
        /* <DEDUP_REMOVED lines=53> */
[----:B----4-:R-:W-:-:S05]  /*32810*/  IADD3.X R61, R61, UR10, RZ, P2, !PT ;  /* 0x0000000a3d3d7c10 */ /* 0x010fca00097fe4ff */
[----:B------:R0:W-:Y:S04]  /*32820*/  STL [R1+0x9d8], R61 ;  /* 0x0009d83d01007387 */ /* 0x0001e80000100800 */
[----:B0-----:R-:W4:Y:S01]  /*32830*/  LDL.LU R61, [R1+0x968] ;  /* 0x00096800013d7983 */ /* 0x001f220000300800 */
        /* <DEDUP_REMOVED lines=91> */
[----:B------:R-:W-:Y:S02]  /*32df0*/  IADD3 R60, P5, R60, UR5, RZ ;  /* 0x000000053c3c7c10 */ /* 0x000fe4000ffbe0ff */
[----:B------:R-:W-:-:S03]  /*32e00*/  IADD3.X R20, R20, UR10, RZ, P6, !PT ;  /* 0x0000000a14147c10 */ /* 0x000fc6000b7fe4ff */
[----:B------:R0:W-:Y:S01]  /*32e10*/  STL [R1+0x934], R60 ;  /* 0x0009343c01007387 */ /* 0x0001e20000100800 */
[----:B------:R-:W-:Y:S02]  /*32e20*/  IADD3 R21, P6, R21, UR5, RZ ;  /* 0x0000000515157c10 */ /* 0x000fe4000ffde0ff */
[----:B------:R-:W-:Y:S01]  /*32e30*/  IADD3.X R18, R18, UR10, RZ, P1, !PT ;  /* 0x0000000a12127c10 */ /* 0x000fe20008ffe4ff */
[----:B0-----:R-:W3:Y:S04]  /*32e40*/  LDL.LU R60, [R1+0x8c4] ;  /* 0x0008c400013c7983 */ /* 0x001ee80000300800 */
[----:B------:R-:W-:Y:S04]  /*32e50*/  STL [R1+0x960], R23 ;  /* 0x0009601701007387 */ /* 0x000fe80000100800 */
[----:B------:R-:W-:Y:S04]  /*32e60*/  STL [R1+0x958], R20 ;  /* 0x0009581401007387 */ /* 0x000fe80000100800 */
[----:B------:R-:W-:Y:S04]  /*32e70*/  STL [R1+0x92c], R21 ;  /* 0x00092c1501007387 */ /* 0x000fe80000100800 */
[----:B------:R-:W-:Y:S01]  /*32e80*/  STL [R1+0x950], R18 ;  /* 0x0009501201007387 */ /* 0x000fe20000100800 */
[----:B----4-:R-:W-:-:S02]  /*32e90*/  IADD3 R19, P1, R19, UR5, RZ ;  /* 0x0000000513137c10 */ /* 0x010fc4000ff3e0ff */
        /* <DEDUP_REMOVED lines=27> */
[----:B------:R0:W-:Y:S01]  /*33050*/  STL [R1+0x918], R3 ;  /* 0x0009180301007387 */ /* 0x0001e20000100800 */
[----:B--2---:R-:W-:-:S02]  /*33060*/  IADD3 R4, P2, R4, UR5, RZ ;  /* 0x0000000504047c10 */ /* 0x004fc4000ff5e0ff */
[----:B------:R-:W-:Y:S02]  /*33070*/  IADD3.X R5, R5, UR10, RZ, P3, !PT ;  /* 0x0000000a05057c10 */ /* 0x000fe40009ffe4ff */
[----:B------:R-:W-:Y:S02]  /*33080*/  IADD3 R6, P3, R6, UR5, RZ ;  /* 0x0000000506067c10 */ /* 0x000fe4000ff7e0ff */
[----:B------:R-:W-:Y:S02]  /*33090*/  IADD3.X R7, R7, UR10, RZ, P4, !PT ;  /* 0x0000000a07077c10 */ /* 0x000fe4000a7fe4ff */
[----:B------:R-:W-:Y:S01]  /*330a0*/  IADD3 R52, P4, R52, UR5, RZ ;  /* 0x0000000534347c10 */ /* 0x000fe2000ff9e0ff */
[----:B------:R1:W-:Y:S01]  /*330b0*/  STL [R1+0x8ec], R4 ;  /* 0x0008ec0401007387 */ /* 0x0003e20000100800 */
[----:B------:R-:W-:-:S03]  /*330c0*/  IADD3.X R53, R53, UR10, RZ, P5, !PT ;  /* 0x0000000a35357c10 */ /* 0x000fc6000affe4ff */
[----:B------:R2:W-:Y:S01]  /*330d0*/  STL [R1+0x910], R5 ;  /* 0x0009100501007387 */ /* 0x0005e20000100800 */
[----:B------:R-:W-:-:S03]  /*330e0*/  IADD3 R54, P5, R54, UR5, RZ ;  /* 0x0000000536367c10 */ /* 0x000fc6000ffbe0ff */
[----:B------:R4:W-:Y:S04]  /*330f0*/  STL [R1+0x8e4], R6 ;  /* 0x0008e40601007387 */ /* 0x0009e80000100800 */
[----:B------:R4:W-:Y:S01]  /*33100*/  STL [R1+0x908], R7 ;  /* 0x0009080701007387 */ /* 0x0009e20000100800 */
[----:B------:R-:W-:-:S03]  /*33110*/  IADD3.X R55, R55, UR10, RZ, P6, !PT ;  /* 0x0000000a37377c10 */ /* 0x000fc6000b7fe4ff */
[----:B------:R4:W-:Y:S04]  /*33120*/  STL [R1+0x8dc], R52 ;  /* 0x0008dc3401007387 */ /* 0x0009e80000100800 */
[----:B------:R4:W-:Y:S04]  /*33130*/  STL [R1+0x900], R53 ;  /* 0x0009003501007387 */ /* 0x0009e80000100800 */
[----:B------:R4:W-:Y:S04]  /*33140*/  STL [R1+0x8d4], R54 ;  /* 0x0008d43601007387 */ /* 0x0009e80000100800 */
[----:B------:R-:W4:Y:S04]  /*33150*/  LDL.LU R23, [R1+0x8bc] ;  /* 0x0008bc0001177983 */ /* 0x000f280000300800 */
[----:B------:R4:W-:Y:S04]  /*33160*/  STL [R1+0x8f8], R55 ;  /* 0x0008f83701007387 */ /* 0x0009e80000100800 */
[----:B0-----:R-:W4:Y:S01]  /*33170*/  LDL.LU R3, [R1+0x8e0] ;  /* 0x0008e00001037983 */ /* 0x001f220000300800 */
[----:B------:R-:W-:-:S02]  /*33180*/  IADD3 R50, P6, R50, UR5, RZ ;  /* 0x0000000532327c10 */ /* 0x000fc4000ffde0ff */
[----:B------:R-:W-:-:S03]  /*33190*/  IADD3.X R51, R51, UR10, RZ, P1, !PT ;  /* 0x0000000a33337c10 */ /* 0x000fc60008ffe4ff */
[----:B------:R0:W-:Y:S04]  /*331a0*/  STL [R1+0x8cc], R50 ;  /* 0x0008cc3201007387 */ /* 0x0001e80000100800 */
[----:B------:R0:W-:Y:S04]  /*331b0*/  STL [R1+0x8f0], R51 ;  /* 0x0008f03301007387 */ /* 0x0001e80000100800 */
[----:B------:R-:W4:Y:S04]  /*331c0*/  LDL.LU R20, [R1+0x8b4] ;  /* 0x0008b40001147983 */ /* 0x000f280000300800 */
[----:B------:R-:W4:Y:S04]  /*331d0*/  LDL.LU R21, [R1+0x8d8] ;  /* 0x0008d80001157983 */ /* 0x000f280000300800 */
[----:B------:R-:W4:Y:S01]  /*331e0*/  LDL.LU R18, [R1+0x8ac] ;  /* 0x0008ac0001127983 */ /* 0x000f220000300800 */
        /* <DEDUP_REMOVED lines=15> */
[----:B--2---:R-:W2:Y:S01]  /*332e0*/  LDL.LU R5, [R1+0x1394] ;  /* 0x0013940001057983 */ /* 0x004ea20000300800 */
        /* <DEDUP_REMOVED lines=10> */
[----:B---3--:R-:W3:Y:S04]  /*33390*/  LDL.LU R60, [R1+0xca4] ;  /* 0x000ca400013c7983 */ /* 0x008ee80000300800 */
[----:B-1----:R-:W3:Y:S01]  /*333a0*/  LDL.LU R61, [R1+0x1380] ;  /* 0x00138000013d7983 */ /* 0x002ee20000300800 */
[----:B------:R-:W-:-:S05]  /*333b0*/  IADD3.X R3, R3, UR10, RZ, P3, !PT ;  /* 0x0000000a03037c10 */ /* 0x000fca0009ffe4ff */
[----:B------:R0:W-:Y:S02]  /*333c0*/  STL [R1+0x8e0], R3 ;  /* 0x0008e00301007387 */ /* 0x0001e40000100800 */
[----:B0-----:R-:W0:Y:S01]  /*333d0*/  LDC R3, c[0x0][0x23c] ;  /* 0x00008f00ff037b82 */ /* 0x001e220000000800 */
        /* <DEDUP_REMOVED lines=8> */
[----:B0-----:R-:W-:Y:S01]  /*33460*/  IMAD.SHL.U32 R3, R3, 0x40, RZ ;  /* 0x0000004003037824 */ /* 0x001fe200078e00ff */
[----:B------:R-:W-:-:S02]  /*33470*/  IADD3.X R19, R19, UR10, RZ, P5, !PT ;  /* 0x0000000a13137c10 */ /* 0x000fc4000affe4ff */
[----:B------:R-:W-:Y:S02]  /*33480*/  IADD3 R16, P5, R16, UR5, RZ ;  /* 0x0000000510107c10 */ /* 0x000fe4000ffbe0ff */
[----:B------:R-:W-:Y:S02]  /*33490*/  IADD3.X R17, R17, UR10, RZ, P6, !PT ;  /* 0x0000000a11117c10 */ /* 0x000fe4000b7fe4ff */
[----:B------:R-:W-:Y:S02]  /*334a0*/  IADD3 R14, P6, R3, R14, RZ ;  /* 0x0000000e030e7210 */ /* 0x000fe40007fde0ff */
[----:B------:R-:W-:Y:S01]  /*334b0*/  IADD3.X R15, R15, UR10, RZ, P1, !PT ;  /* 0x0000000a0f0f7c10 */ /* 0x000fe20008ffe4ff */
[----:B------:R-:W-:Y:S01]  /*334c0*/  STL [R1+0x8d0], R19 ;  /* 0x0008d01301007387 */ /* 0x000fe20000100800 */
[----:B------:R-:W-:-:S03]  /*334d0*/  IADD3 R12, P1, R3, R12, RZ ;  /* 0x0000000c030c7210 */ /* 0x000fc60007f3e0ff */
[----:B------:R-:W-:Y:S01]  /*334e0*/  STL [R1+0x8a4], R16 ;  /* 0x0008a41001007387 */ /* 0x000fe20000100800 */
[----:B------:R-:W-:-:S03]  /*334f0*/  IADD3.X R13, R13, UR10, RZ, P2, !PT ;  /* 0x0000000a0d0d7c10 */ /* 0x000fc600097fe4ff */
[----:B------:R-:W-:Y:S01]  /*33500*/  STL [R1+0x8c8], R17 ;  /* 0x0008c81101007387 */ /* 0x000fe20000100800 */
[----:B------:R-:W-:-:S03]  /*33510*/  IADD3 R10, P2, R3, R10, RZ ;  /* 0x0000000a030a7210 */ /* 0x000fc60007f5e0ff */
[----:B------:R-:W-:Y:S01]  /*33520*/  STL [R1+0x1484], R14 ;  /* 0x0014840e01007387 */ /* 0x000fe20000100800 */
[----:B------:R-:W-:-:S03]  /*33530*/  IADD3.X R2, R2, UR10, RZ, P4, !PT ;  /* 0x0000000a02027c10 */ /* 0x000fc6000a7fe4ff */
[----:B------:R-:W-:Y:S04]  /*33540*/  STL [R1+0x8c0], R15 ;  /* 0x0008c00f01007387 */ /* 0x000fe80000100800 */
[----:B------:R-:W-:Y:S04]  /*33550*/  STL [R1+0x1488], R12 ;  /* 0x0014880c01007387 */ /* 0x000fe80000100800 */
[----:B------:R-:W-:Y:S04]  /*33560*/  STL [R1+0x8b8], R13 ;  /* 0x0008b80d01007387 */ /* 0x000fe80000100800 */
[----:B------:R-:W-:Y:S04]  /*33570*/  STL [R1+0xca8], R10 ;  /* 0x000ca80a01007387 */ /* 0x000fe80000100800 */
[----:B------:R0:W-:Y:S01]  /*33580*/  STL [R1+0x8a8], R2 ;  /* 0x0008a80201007387 */ /* 0x0001e20000100800 */
[----:B------:R-:W-:-:S02]  /*33590*/  IADD3.X R11, R11, UR10, RZ, P3, !PT ;  /* 0x0000000a0b0b7c10 */ /* 0x000fc40009ffe4ff */
[C---:B------:R-:W-:Y:S02]  /*335a0*/  IADD3 R8, P3, R3.reuse, R8, RZ ;  /* 0x0000000803087210 */ /* 0x040fe40007f7e0ff */
[C---:B------:R-:W-:Y:S02]  /*335b0*/  IADD3 R9, P4, R3.reuse, R9, RZ ;  /* 0x0000000903097210 */ /* 0x040fe40007f9e0ff */
[----:B------:R-:W-:Y:S02]  /*335c0*/  IADD3.X R4, R4, UR10, RZ, P5, !PT ;  /* 0x0000000a04047c10 */ /* 0x000fe4000affe4ff */
[C---:B--2---:R-:W-:Y:S02]  /*335d0*/  IADD3 R5, P5, R3.reuse, R5, RZ ;  /* 0x0000000503057210 */ /* 0x044fe40007fbe0ff */
[----:B0-----:R-:W-:Y:S01]  /*335e0*/  SHF.R.S32.HI R2, RZ, 0x1f, R3 ;  /* 0x0000001fff027819 */ /* 0x001fe20000011403 */
[----:B------:R0:W-:Y:S04]  /*335f0*/  STL [R1+0x8b0], R11 ;  /* 0x0008b00b01007387 */ /* 0x0001e80000100800 */
[----:B------:R1:W-:Y:S04]  /*33600*/  STL [R1+0xcb0], R8 ;  /* 0x000cb00801007387 */ /* 0x0003e80000100800 */
[----:B------:R2:W-:Y:S04]  /*33610*/  STL [R1+0x1398], R9 ;  /* 0x0013980901007387 */ /* 0x0005e80000100800 */
[----:B------:R2:W-:Y:S04]  /*33620*/  STL [R1+0x8a0], R4 ;  /* 0x0008a00401007387 */ /* 0x0005e80000100800 */
[----:B------:R2:W-:Y:S01]  /*33630*/  STL [R1+0x1394], R5 ;  /* 0x0013940501007387 */ /* 0x0005e20000100800 */
[C---:B----4-:R-:W-:Y:S01]  /*33640*/  IMAD.X R6, R2.reuse, 0x1, R6, P6 ;  /* 0x0000000102067824 */ /* 0x050fe200030e0606 */
[C---:B------:R-:W-:Y:S01]  /*33650*/  IADD3 R7, P6, R3.reuse, R7, RZ ;  /* 0x0000000703077210 */ /* 0x040fe20007fde0ff */
[C---:B------:R-:W-:Y:S01]  /*33660*/  IMAD.X R52, R2.reuse, 0x1, R52, P1 ;  /* 0x0000000102347824 */ /* 0x040fe200008e0634 */
[C---:B------:R-:W-:Y:S01]  /*33670*/  IADD3 R53, P1, R3.reuse, R53, RZ ;  /* 0x0000003503357210 */ /* 0x040fe20007f3e0ff */
[----:B------:R-:W-:Y:S01]  /*33680*/  IMAD.X R54, R2, 0x1, R54, P2 ;  /* 0x0000000102367824 */ /* 0x000fe200010e0636 */
[----:B------:R4:W-:Y:S01]  /*33690*/  STL [R1+0x1468], R6 ;  /* 0x0014680601007387 */ /* 0x0009e20000100800 */
[----:B------:R-:W-:-:S03]  /*336a0*/  IADD3 R55, P2, R3, R55, RZ ;  /* 0x0000003703377210 */ /* 0x000fc60007f5e0ff */
[----:B------:R4:W-:Y:S01]  /*336b0*/  STL [R1+0x1390], R7 ;  /* 0x0013900701007387 */ /* 0x0009e20000100800 */
[----:B------:R-:W-:-:S03]  /*336c0*/  IMAD.X R50, R2, 0x1, R50, P3 ;  /* 0x0000000102327824 */ /* 0x000fc600018e0632 */
[----:B------:R4:W-:Y:S04]  /*336d0*/  STL [R1+0x1474], R52 ;  /* 0x0014743401007387 */ /* 0x0009e80000100800 */
[----:B------:R4:W-:Y:S01]  /*336e0*/  STL [R1+0x138c], R53 ;  /* 0x00138c3501007387 */ /* 0x0009e20000100800 */
[----:B------:R-:W-:-:S03]  /*336f0*/  IADD3 R51, P3, R3, R51, RZ ;  /* 0x0000003303337210 */ /* 0x000fc60007f7e0ff */
[----:B------:R4:W-:Y:S01]  /*33700*/  STL [R1+0x89c], R54 ;  /* 0x00089c3601007387 */ /* 0x0009e20000100800 */
[----:B---3--:R-:W-:-:S03]  /*33710*/  IMAD.X R60, R2, 0x1, R60, P4 ;  /* 0x00000001023c7824 */ /* 0x008fc600020e063c */
[----:B------:R3:W-:Y:S04]  /*33720*/  STL [R1+0x1388], R55 ;  /* 0x0013883701007387 */ /* 0x0007e80000100800 */
[----:B------:R3:W-:Y:S01]  /*33730*/  STL [R1+0xc90], R50 ;  /* 0x000c903201007387 */ /* 0x0007e20000100800 */
[----:B------:R-:W-:-:S03]  /*33740*/  IADD3 R61, P4, R3, R61, RZ ;  /* 0x0000003d033d7210 */ /* 0x000fc60007f9e0ff */
[----:B------:R-:W3:Y:S04]  /*33750*/  LDL.LU R39, [R1+0xca0] ;  /* 0x000ca00001277983 */ /* 0x000ee80000300800 */
[----:B------:R3:W-:Y:S04]  /*33760*/  STL [R1+0x1384], R51 ;  /* 0x0013843301007387 */ /* 0x0007e80000100800 */
[----:B------:R-:W3:Y:S04]  /*33770*/  LDL.LU R36, [R1+0x1378] ;  /* 0x0013780001247983 */ /* 0x000ee80000300800 */
[----:B------:R3:W-:Y:S04]  /*33780*/  STL [R1+0xca4], R60 ;  /* 0x000ca43c01007387 */ /* 0x0007e80000100800 */
[----:B------:R-:W3:Y:S04]  /*33790*/  LDL.LU R37, [R1+0xc9c] ;  /* 0x000c9c0001257983 */ /* 0x000ee80000300800 */
        /* <DEDUP_REMOVED lines=15> */
[----:B-1----:R-:W3:Y:S04]  /*33890*/  LDL.LU R8, [R1+0x1338] ;  /* 0x0013380001087983 */ /* 0x002ee80000300800 */
[----:B--2---:R-:W2:Y:S04]  /*338a0*/  LDL.LU R9, [R1+0x135c] ;  /* 0x00135c0001097983 */ /* 0x004ea80000300800 */
[----:B------:R-:W2:Y:S04]  /*338b0*/  LDL.LU R4, [R1+0x1330] ;  /* 0x0013300001047983 */ /* 0x000ea80000300800 */
[----:B------:R-:W2:Y:S04]  /*338c0*/  LDL.LU R5, [R1+0x1354] ;  /* 0x0013540001057983 */ /* 0x000ea80000300800 */
[----:B----4-:R-:W4:Y:S04]  /*338d0*/  LDL.LU R6, [R1+0x1328] ;  /* 0x0013280001067983 */ /* 0x010f280000300800 */
[----:B------:R-:W4:Y:S04]  /*338e0*/  LDL.LU R7, [R1+0x134c] ;  /* 0x00134c0001077983 */ /* 0x000f280000300800 */
[----:B------:R-:W4:Y:S04]  /*338f0*/  LDL.LU R52, [R1+0x1320] ;  /* 0x0013200001347983 */ /* 0x000f280000300800 */
[----:B------:R-:W4:Y:S04]  /*33900*/  LDL.LU R53, [R1+0x1344] ;  /* 0x0013440001357983 */ /* 0x000f280000300800 */
[----:B------:R-:W4:Y:S04]  /*33910*/  LDL.LU R54, [R1+0x1318] ;  /* 0x0013180001367983 */ /* 0x000f280000300800 */
[----:B---3--:R-:W3:Y:S04]  /*33920*/  LDL.LU R55, [R1+0x133c] ;  /* 0x00133c0001377983 */ /* 0x008ee80000300800 */
[----:B------:R-:W3:Y:S04]  /*33930*/  LDL.LU R50, [R1+0x1310] ;  /* 0x0013100001327983 */ /* 0x000ee80000300800 */
[----:B------:R-:W3:Y:S04]  /*33940*/  LDL.LU R51, [R1+0x1334] ;  /* 0x0013340001337983 */ /* 0x000ee80000300800 */
[----:B------:R-:W3:Y:S04]  /*33950*/  LDL.LU R60, [R1+0x1308] ;  /* 0x00130800013c7983 */ /* 0x000ee80000300800 */
[----:B------:R-:W3:Y:S01]  /*33960*/  LDL.LU R61, [R1+0x132c] ;  /* 0x00132c00013d7983 */ /* 0x000ee20000300800 */
[C---:B------:R-:W-:Y:S01]  /*33970*/  IMAD.X R39, R2.reuse, 0x1, R39, P5 ;  /* 0x0000000102277824 */ /* 0x040fe200028e0627 */
        /* <DEDUP_REMOVED lines=31> */
[----:B--2---:R-:W-:-:S03]  /*33b70*/  IMAD.X R9, R2, 0x1, R9, P2 ;  /* 0x0000000102097824 */ /* 0x004fc600010e0609 */
[----:B------:R2:W-:Y:S01]  /*33b80*/  STL [R1+0x136c], R13 ;  /* 0x00136c0d01007387 */ /* 0x0005e20000100800 */
[----:B------:R-:W-:-:S03]  /*33b90*/  IADD3 R4, P2, R3, R4, RZ ;  /* 0x0000000403047210 */ /* 0x000fc60007f5e0ff */
[----:B------:R2:W-:Y:S01]  /*33ba0*/  STL [R1+0x1340], R10 ;  /* 0x0013400a01007387 */ /* 0x0005e20000100800 */
[----:B------:R-:W-:-:S03]  /*33bb0*/  IMAD.X R5, R2, 0x1, R5, P3 ;  /* 0x0000000102057824 */ /* 0x000fc600018e0605 */
[----:B------:R2:W-:Y:S01]  /*33bc0*/  STL [R1+0x1364], R11 ;  /* 0x0013640b01007387 */ /* 0x0005e20000100800 */
[----:B----4-:R-:W-:-:S03]  /*33bd0*/  IADD3 R6, P3, R3, R6, RZ ;  /* 0x0000000603067210 */ /* 0x010fc60007f7e0ff */
        /* <DEDUP_REMOVED lines=9> */
[----:B---3--:R-:W-:-:S03]  /*33c70*/  IMAD.X R55, R2, 0x1, R55, P6 ;  /* 0x0000000102377824 */ /* 0x008fc600030e0637 */
[----:B------:R3:W-:Y:S01]  /*33c80*/  STL [R1+0x134c], R7 ;  /* 0x00134c0701007387 */ /* 0x0007e20000100800 */
[----:B------:R-:W-:-:S03]  /*33c90*/  IADD3 R50, P6, R3, R50, RZ ;  /* 0x0000003203327210 */ /* 0x000fc60007fde0ff */
[----:B------:R3:W-:Y:S04]  /*33ca0*/  STL [R1+0x1320], R52 ;  /* 0x0013203401007387 */ /* 0x0007e80000100800 */
[----:B------:R3:W-:Y:S01]  /*33cb0*/  STL [R1+0x1344], R53 ;  /* 0x0013443501007387 */ /* 0x0007e20000100800 */
[----:B------:R-:W-:-:S03]  /*33cc0*/  IMAD.X R51, R2, 0x1, R51, P1 ;  /* 0x0000000102337824 */ /* 0x000fc600008e0633 */
[----:B------:R3:W-:Y:S01]  /*33cd0*/  STL [R1+0x1318], R54 ;  /* 0x0013183601007387 */ /* 0x0007e20000100800 */
[----:B------:R-:W-:-:S03]  /*33ce0*/  IADD3 R60, P1, R3, R60, RZ ;  /* 0x0000003c033c7210 */ /* 0x000fc60007f3e0ff */
[----:B------:R3:W-:Y:S04]  /*33cf0*/  STL [R1+0x133c], R55 ;  /* 0x00133c3701007387 */ /* 0x0007e80000100800 */
[----:B------:R3:W-:Y:S01]  /*33d00*/  STL [R1+0x1310], R50 ;  /* 0x0013103201007387 */ /* 0x0007e20000100800 */
[----:B------:R-:W-:-:S03]  /*33d10*/  IMAD.X R61, R2, 0x1, R61, P2 ;  /* 0x00000001023d7824 */ /* 0x000fc600010e063d */
[----:B0-----:R-:W3:Y:S04]  /*33d20*/  LDL.LU R39, [R1+0x1300] ;  /* 0x0013000001277983 */ /* 0x001ee80000300800 */
[----:B------:R0:W-:Y:S04]  /*33d30*/  STL [R1+0x1334], R51 ;  /* 0x0013343301007387 */ /* 0x0001e80000100800 */
[----:B-1----:R-:W3:Y:S04]  /*33d40*/  LDL.LU R36, [R1+0x1324] ;  /* 0x0013240001247983 */ /* 0x002ee80000300800 */
        /* <DEDUP_REMOVED lines=26> */
[----:B------:R-:W3:Y:S04]  /*33ef0*/  LDL.LU R55, [R1+0x1298] ;  /* 0x0012980001377983 */ /* 0x000ee80000300800 */
[----:B------:R-:W3:Y:S04]  /*33f00*/  LDL.LU R50, [R1+0x12bc] ;  /* 0x0012bc0001327983 */ /* 0x000ee80000300800 */
[----:B0-----:R-:W3:Y:S04]  /*33f10*/  LDL.LU R51, [R1+0x1290] ;  /* 0x0012900001337983 */ /* 0x001ee80000300800 */
[----:B-1----:R-:W3:Y:S04]  /*33f20*/  LDL.LU R60, [R1+0x12b4] ;  /* 0x0012b400013c7983 */ /* 0x002ee80000300800 */
[----:B------:R-:W3:Y:S01]  /*33f30*/  LDL.LU R61, [R1+0x1288] ;  /* 0x00128800013d7983 */ /* 0x000ee20000300800 */
[C---:B------:R-:W-:Y:S01]  /*33f40*/  IADD3 R39, P2, R3.reuse, R39, RZ ;  /* 0x0000002703277210 */ /* 0x040fe20007f5e0ff */
[C---:B------:R-:W-:Y:S01]  /*33f50*/  IMAD.X R36, R2.reuse, 0x1, R36, P3 ;  /* 0x0000000102247824 */ /* 0x040fe200018e0624 */
[C---:B------:R-:W-:Y:S01]  /*33f60*/  IADD3 R37, P3, R3.reuse, R37, RZ ;  /* 0x0000002503257210 */ /* 0x040fe20007f7e0ff */
[C---:B------:R-:W-:Y:S01]  /*33f70*/  IMAD.X R22, R2.reuse, 0x1, R22, P4 ;  /* 0x0000000102167824 */ /* 0x040fe200020e0616 */
[----:B------:R-:W-:Y:S01]  /*33f80*/  IADD3 R23, P4, R3, R23, RZ ;  /* 0x0000001703177210 */ /* 0x000fe20007f9e0ff */
        /* <DEDUP_REMOVED lines=19> */
[----:B--2---:R-:W-:-:S03]  /*340c0*/  IADD3 R13, P3, R3, R13, RZ ;  /* 0x0000000d030d7210 */ /* 0x004fc60007f7e0ff */
[----:B------:R2:W-:Y:S01]  /*340d0*/  STL [R1+0x12d8], R17 ;  /* 0x0012d81101007387 */ /* 0x0005e20000100800 */
[----:B------:R-:W-:-:S03]  /*340e0*/  IMAD.X R10, R2, 0x1, R10, P4 ;  /* 0x00000001020a7824 */ /* 0x000fc600020e060a */
[----:B------:R2:W-:Y:S01]  /*340f0*/  STL [R1+0x12fc], R14 ;  /* 0x0012fc0e01007387 */ /* 0x0005e20000100800 */
[----:B------:R-:W-:-:S03]  /*34100*/  IADD3 R11, P4, R3, R11, RZ ;  /* 0x0000000b030b7210 */ /* 0x000fc60007f9e0ff */
[----:B------:R2:W-:Y:S01]  /*34110*/  STL [R1+0x12d0], R15 ;  /* 0x0012d00f01007387 */ /* 0x0005e20000100800 */
[----:B----4-:R-:W-:-:S03]  /*34120*/  IMAD.X R8, R2, 0x1, R8, P5 ;  /* 0x0000000102087824 */ /* 0x010fc600028e0608 */
        /* <DEDUP_REMOVED lines=9> */
[----:B---3--:R-:W-:-:S03]  /*341c0*/  IADD3 R7, P1, R3, R7, RZ ;  /* 0x0000000703077210 */ /* 0x008fc60007f3e0ff */
        /* <DEDUP_REMOVED lines=14> */
[----:B------:R-:W-:-:S03]  /*342b0*/  IMAD.X R60, R2, 0x1, R60, P5 ;  /* 0x00000001023c7824 */ /* 0x000fc600028e063c */
[----:B------:R3:W-:Y:S04]  /*342c0*/  STL [R1+0x1298], R55 ;  /* 0x0012983701007387 */ /* 0x0007e80000100800 */
[----:B------:R3:W-:Y:S01]  /*342d0*/  STL [R1+0x12bc], R50 ;  /* 0x0012bc3201007387 */ /* 0x0007e20000100800 */
[----:B------:R-:W-:-:S03]  /*342e0*/  IADD3 R61, P5, R3, R61, RZ ;  /* 0x0000003d033d7210 */ /* 0x000fc60007fbe0ff */
        /* <DEDUP_REMOVED lines=190> */
[----:B--2---:R-:W2:Y:S04]  /*34ed0*/  LDL.LU R37, [R1+0x11ac] ;  /* 0x0011ac0001257983 */ /* 0x004ea80000300800 */
[----:B------:R1:W-:Y:S04]  /*34ee0*/  STL [R1+0x1190], R61 ;  /* 0x0011903d01007387 */ /* 0x0003e80000100800 */
        /* <DEDUP_REMOVED lines=30> */
[C---:B--2---:R-:W-:Y:S01]  /*350d0*/  IMAD.X R37, R2.reuse, 0x1, R37, P2 ;  /* 0x0000000102257824 */ /* 0x044fe200010e0625 */
[C---:B------:R-:W-:Y:S01]  /*350e0*/  IADD3 R22, P2, R3.reuse, R22, RZ ;  /* 0x0000001603167210 */ /* 0x040fe20007f5e0ff */
[----:B------:R-:W-:Y:S01]  /*350f0*/  IMAD.X R23, R2, 0x1, R23, P3 ;  /* 0x0000000102177824 */ /* 0x000fe200018e0617 */
        /* <DEDUP_REMOVED lines=58> */
[----:B--2---:R-:W2:Y:S04]  /*354a0*/  LDL.LU R37, [R1+0x1108] ;  /* 0x0011080001257983 */ /* 0x004ea80000300800 */
[----:B------:R1:W-:Y:S04]  /*354b0*/  STL [R1+0x113c], R61 ;  /* 0x00113c3d01007387 */ /* 0x0003e80000100800 */
[----:B----4-:R-:W4:Y:S04]  /*354c0*/  LDL.LU R22, [R1+0x112c] ;  /* 0x00112c0001167983 */ /* 0x010f280000300800 */
        /* <DEDUP_REMOVED lines=29> */
[C---:B--2---:R-:W-:Y:S01]  /*356a0*/  IADD3 R37, P5, R3.reuse, R37, RZ ;  /* 0x0000002503257210 */ /* 0x044fe20007fbe0ff */
[C---:B----4-:R-:W-:Y:S01]  /*356b0*/  IMAD.X R22, R2.reuse, 0x1, R22, P6 ;  /* 0x0000000102167824 */ /* 0x050fe200030e0616 */
[----:B------:R-:W-:Y:S01]  /*356c0*/  IADD3 R23, P6, R3, R23, RZ ;  /* 0x0000001703177210 */ /* 0x000fe20007fde0ff */
        /* <DEDUP_REMOVED lines=54> */
[----:B0-----:R-:W4:Y:S04]  /*35a30*/  LDL.LU R39, [R1+0x10bc] ;  /* 0x0010bc0001277983 */ /* 0x001f280000300800 */
[----:B------:R0:W-:Y:S04]  /*35a40*/  STL [R1+0x10a0], R51 ;  /* 0x0010a03301007387 */ /* 0x0001e80000100800 */
[----:B-1----:R-:W4:Y:S04]  /*35a50*/  LDL.LU R36, [R1+0x1090] ;  /* 0x0010900001247983 */ /* 0x002f280000300800 */
[----:B------:R1:W-:Y:S04]  /*35a60*/  STL [R1+0x10c4], R60 ;  /* 0x0010c43c01007387 */ /* 0x0003e80000100800 */
[----:B--2---:R-:W2:Y:S04]  /*35a70*/  LDL.LU R37, [R1+0x10b4] ;  /* 0x0010b40001257983 */ /* 0x004ea80000300800 */
[----:B------:R1:W-:Y:S04]  /*35a80*/  STL [R1+0x1098], R61 ;  /* 0x0010983d01007387 */ /* 0x0003e80000100800 */
[----:B---3--:R-:W3:Y:S04]  /*35a90*/  LDL.LU R22, [R1+0x1088] ;  /* 0x0010880001167983 */ /* 0x008ee80000300800 */
        /* <DEDUP_REMOVED lines=25> */
[----:B-1----:R-:W4:Y:S04]  /*35c30*/  LDL.LU R60, [R1+0x1020] ;  /* 0x00102000013c7983 */ /* 0x002f280000300800 */
[----:B------:R-:W4:Y:S01]  /*35c40*/  LDL.LU R61, [R1+0x1044] ;  /* 0x00104400013d7983 */ /* 0x000f220000300800 */
[C---:B------:R-:W-:Y:S01]  /*35c50*/  IMAD.X R39, R2.reuse, 0x1, R39, P2 ;  /* 0x0000000102277824 */ /* 0x040fe200010e0627 */
[C---:B------:R-:W-:Y:S01]  /*35c60*/  IADD3 R36, P2, R3.reuse, R36, RZ ;  /* 0x0000002403247210 */ /* 0x040fe20007f5e0ff */
[C---:B--2---:R-:W-:Y:S01]  /*35c70*/  IMAD.X R37, R2.reuse, 0x1, R37, P3 ;  /* 0x0000000102257824 */ /* 0x044fe200018e0625 */
[C---:B---3--:R-:W-:Y:S01]  /*35c80*/  IADD3 R22, P3, R3.reuse, R22, RZ ;  /* 0x0000001603167210 */ /* 0x048fe20007f7e0ff */
[----:B----4-:R-:W-:Y:S01]  /*35c90*/  IMAD.X R23, R2, 0x1, R23, P4 ;  /* 0x0000000102177824 */ /* 0x010fe200020e0617 */
        /* <DEDUP_REMOVED lines=88> */
[C---:B------:R-:W-:Y:S01]  /*36220*/  IADD3 R39, P5, R3.reuse, R39, RZ ;  /* 0x0000002703277210 */ /* 0x040fe20007fbe0ff */
[C---:B------:R-:W-:Y:S01]  /*36230*/  IMAD.X R36, R2.reuse, 0x1, R36, P6 ;  /* 0x0000000102247824 */ /* 0x040fe200030e0624 */
[C---:B--2---:R-:W-:Y:S01]  /*36240*/  IADD3 R37, P6, R3.reuse, R37, RZ ;  /* 0x0000002503257210 */ /* 0x044fe20007fde0ff */
[C---:B---3--:R-:W-:Y:S01]  /*36250*/  IMAD.X R22, R2.reuse, 0x1, R22, P1 ;  /* 0x0000000102167824 */ /* 0x048fe200008e0616 */
[----:B----4-:R-:W-:Y:S01]  /*36260*/  IADD3 R23, P1, R3, R23, RZ ;  /* 0x0000001703177210 */ /* 0x010fe20007f3e0ff */
        /* <DEDUP_REMOVED lines=779> */
[C---:B------:R-:W-:Y:S01]  /*39320*/  IADD3 R7, P2, R3.reuse, R7, RZ ;  /* 0x0000000703077210 */ /* 0x040fe20007f5e0ff */
[----:B------:R-:W-:Y:S02]  /*39330*/  IMAD.X R52, R2, 0x1, R52, P3 ;  /* 0x0000000102347824 */ /* 0x000fe400018e0634 */
[----:B------:R1:W-:Y:S01]  /*39340*/  STL [R1+0x146c], R9 ;  /* 0x00146c0901007387 */ /* 0x0003e20000100800 */
[----:B------:R-:W-:-:S03]  /*39350*/  IADD3 R53, P3, R3, R53, RZ ;  /* 0x0000003503357210 */ /* 0x000fc60007f7e0ff */
[----:B------:R1:W-:Y:S04]  /*39360*/  STL [R1+0x1420], R4 ;  /* 0x0014200401007387 */ /* 0x0003e80000100800 */
[----:B------:R1:W-:Y:S01]  /*39370*/  STL [R1+0x147c], R5 ;  /* 0x00147c0501007387 */ /* 0x0003e20000100800 */
[----:B------:R-:W-:-:S03]  /*39380*/  IMAD.X R54, R2, 0x1, R54, P4 ;  /* 0x0000000102367824 */ /* 0x000fc600020e0636 */
        /* <DEDUP_REMOVED lines=10> */
[----:B------:R1:W-:Y:S04]  /*39430*/  STL [R1+0x1440], R55 ;  /* 0x0014403701007387 */ /* 0x0003e80000100800 */
[----:B------:R1:W-:Y:S04]  /*39440*/  STL [R1+0x143c], R50 ;  /* 0x00143c3201007387 */ /* 0x0003e80000100800 */
[----:B------:R1:W-:Y:S04]  /*39450*/  STL [R1+0x145c], R61 ;  /* 0x00145c3d01007387 */ /* 0x0003e80000100800 */
[----:B------:R1:W-:Y:S04]  /*39460*/  STL [R1+0x1450], R51 ;  /* 0x0014503301007387 */ /* 0x0003e80000100800 */
[----:B------:R1:W-:Y:S01]  /*39470*/  STL [R1+0x144c], R60 ;  /* 0x00144c3c01007387 */ /* 0x0003e20000100800 */
[----:B------:R-:W-:Y:S05]  /*39480*/  @P0 BRA `(.L_x_1) ;  /* 0xfffffdb800880947 */ /* 0x000fea000383ffff */
.L_x_0:
[----:B01----:R-:W2:Y:S01]  /*39490*/  LDL.LU R61, [R1+0x3e0] ;  /* 0x0003e000013d7983 */ /* 0x003ea20000300800 */
[----:B------:R-:W-:Y:S01]  /*394a0*/  ULDC.64 UR24, c[0x0][0x228] ;  /* 0x00008a0000187ab9 */ /* 0x000fe20000000a00 */
[----:B------:R-:W-:Y:S01]  /*394b0*/  ULDC.64 UR8, c[0x0][0x228] ;  /* 0x00008a0000087ab9 */ /* 0x000fe20000000a00 */
[----:B------:R-:W-:Y:S01]  /*394c0*/  ULDC.64 UR10, c[0x0][0x228] ;  /* 0x00008a00000a7ab9 */ /* 0x000fe20000000a00 */
[----:B------:R-:W2:Y:S01]  /*394d0*/  LDL.LU R28, [R1+0x3e4] ;  /* 0x0003e400011c7983 */ /* 0x000ea20000300800 */
[----:B------:R-:W0:Y:S01]  /*394e0*/  S2UR UR5, SR_CgaCtaId ;  /* 0x00000000000579c3 */ /* 0x000e220000008800 */
[----:B------:R-:W-:Y:S01]  /*394f0*/  UMOV UR4, 0x400 ;  /* 0x0000040000047882 */ /* 0x000fe20000000000 */
[----:B------:R-:W-:Y:S01]  /*39500*/  ULDC.64 UR26, c[0x0][0x228] ;  /* 0x00008a00001a7ab9 */ /* 0x000fe20000000a00 */
[----:B------:R-:W3:Y:S01]  /*39510*/  LDL.LU R60, [R1+0x3e8] ;  /* 0x0003e800013c7983 */ /* 0x000ee20000300800 */
[----:B------:R-:W-:Y:S01]  /*39520*/  ULDC.64 UR28, c[0x0][0x228] ;  /* 0x00008a00001c7ab9 */ /* 0x000fe20000000a00 */
[----:B------:R-:W-:Y:S01]  /*39530*/  ULDC.64 UR14, c[0x0][0x228] ;  /* 0x00008a00000e7ab9 */ /* 0x000fe20000000a00 */
[----:B------:R-:W-:Y:S01]  /*39540*/  ULDC.64 UR12, c[0x0][0x228] ;  /* 0x00008a00000c7ab9 */ /* 0x000fe20000000a00 */
[----:B------:R-:W3:Y:S01]  /*39550*/  LDL.LU R59, [R1+0x3ec] ;  /* 0x0003ec00013b7983 */ /* 0x000ee20000300800 */
[----:B------:R-:W-:Y:S01]  /*39560*/  ULDC.64 UR18, c[0x0][0x228] ;  /* 0x00008a0000127ab9 */ /* 0x000fe20000000a00 */
[----:B------:R-:W-:Y:S01]  /*39570*/  ULDC.64 UR16, c[0x0][0x228] ;  /* 0x00008a0000107ab9 */ /* 0x000fe20000000a00 */
[----:B------:R-:W-:Y:S01]  /*39580*/  ULDC.64 UR22, c[0x0][0x228] ;  /* 0x00008a0000167ab9 */ /* 0x000fe20000000a00 */
[----:B------:R-:W4:Y:S01]  /*39590*/  LDL.LU R58, [R1+0x3f0] ;  /* 0x0003f000013a7983 */ /* 0x000f220000300800 */
[----:B------:R-:W-:-:S03]  /*395a0*/  ULDC.64 UR20, c[0x0][0x228] ;  /* 0x00008a0000147ab9 */ /* 0x000fc60000000a00 */
        /* <DEDUP_REMOVED lines=55> */
[----:B--2---:R-:W-:-:S05]  /*39920*/  F2FP.SATFINITE.E5M2.F32.PACK_AB_MERGE_C R28, R28, R61, RZ ;  /* 0x0000003d1c1c723e */ /* 0x004fca00048060ff */
[----:B------:R1:W-:Y:S01]  /*39930*/  STL [R1+0x15b0], R28 ;  /* 0x0015b01c01007387 */ /* 0x0003e20000100800 */
[----:B---3-5:R-:W-:-:S05]  /*39940*/  F2FP.SATFINITE.E5M2.F32.PACK_AB_MERGE_C R0, R59, R60, RZ ;  /* 0x0000003c3b00723e */ /* 0x028fca00048060ff */
[----:B------:R2:W-:Y:S01]  /*39950*/  STL [R1+0x48], R0 ;  /* 0x0000480001007387 */ /* 0x0005e20000100800 */
[----:B----4-:R-:W-:-:S05]  /*39960*/  F2FP.SATFINITE.E5M2.F32.PACK_AB_MERGE_C R57, R57, R58, RZ ;  /* 0x0000003a3939723e */ /* 0x010fca00048060ff */
[----:B------:R-:W-:Y:S01]  /*39970*/  STL [R1+0x44], R57 ;  /* 0x0000443901007387 */ /* 0x000fe20000100800 */
[----:B-1----:R-:W-:-:S05]  /*39980*/  F2FP.SATFINITE.E5M2.F32.PACK_AB_MERGE_C R28, R55, R56, RZ ;  /* 0x00000038371c723e */ /* 0x002fca00048060ff */
[----:B------:R1:W-:Y:S01]  /*39990*/  STL [R1+0x60], R28 ;  /* 0x0000601c01007387 */ /* 0x0003e20000100800 */
[----:B--2---:R-:W-:-:S05]  /*399a0*/  F2FP.SATFINITE.E5M2.F32.PACK_AB_MERGE_C R0, R53, R54, RZ ;  /* 0x000000363500723e */ /* 0x004fca00048060ff */
[----:B------:R2:W-:Y:S01]  /*399b0*/  STL [R1+0x5c], R0 ;  /* 0x00005c0001007387 */ /* 0x0005e20000100800 */
[----:B------:R-:W-:-:S05]  /*399c0*/  F2FP.SATFINITE.E5M2.F32.PACK_AB_MERGE_C R51, R51, R52, RZ ;  /* 0x000000343333723e */ /* 0x000fca00048060ff */
        /* <DEDUP_REMOVED lines=20> */
[----:B------:R-:W-:Y:S01]  /*39b10*/  STL [R1+0xb4], R28 ;  /* 0x0000b41c01007387 */ /* 0x000fe20000100800 */
[----:B--2---:R-:W-:-:S05]  /*39b20*/  F2FP.SATFINITE.E5M2.F32.PACK_AB_MERGE_C R0, R29, R30, RZ ;  /* 0x0000001e1d00723e */ /* 0x004fca00048060ff */
[----:B------:R1:W-:Y:S01]  /*39b30*/  STL [R1+0xb0], R0 ;  /* 0x0000b00001007387 */ /* 0x0003e20000100800 */
[----:B------:R-:W-:-:S05]  /*39b40*/  F2FP.SATFINITE.E5M2.F32.PACK_AB_MERGE_C R26, R26, R27, RZ ;  /* 0x0000001b1a1a723e */ /* 0x000fca00048060ff */
[----:B------:R-:W-:Y:S01]  /*39b50*/  STL [R1+0xb8], R26 ;  /* 0x0000b81a01007387 */ /* 0x000fe20000100800 */
[----:B------:R-:W-:-:S05]  /*39b60*/  F2FP.SATFINITE.E5M2.F32.PACK_AB_MERGE_C R24, R24, R25, RZ ;  /* 0x000000191818723e */ /* 0x000fca00048060ff */
[----:B------:R-:W-:Y:S01]  /*39b70*/  STL [R1+0xac], R24 ;  /* 0x0000ac1801007387 */ /* 0x000fe20000100800 */
[----:B-1----:R-:W-:-:S05]  /*39b80*/  F2FP.SATFINITE.E5M2.F32.PACK_AB_MERGE_C R0, R22, R23, RZ ;  /* 0x000000171600723e */ /* 0x002fca00048060ff */
        /* <DEDUP_REMOVED lines=17> */
[----:B-1----:R-:W-:-:S03]  /*39ca0*/  F2FP.SATFINITE.E5M2.F32.PACK_AB_MERGE_C R0, R4, R5, RZ ;  /* 0x000000050400723e */ /* 0x002fc600048060ff */
[----:B------:R-:W2:Y:S04]  /*39cb0*/  LDL.LU R28, [R1+0x4a4] ;  /* 0x0004a400011c7983 */ /* 0x000ea80000300800 */
[----:B------:R1:W-:Y:S01]  /*39cc0*/  STL [R1+0x380], R0 ;  /* 0x0003800001007387 */ /* 0x0003e20000100800 */
[----:B------:R-:W-:-:S03]  /*39cd0*/  F2FP.SATFINITE.E5M2.F32.PACK_AB_MERGE_C R2, R2, R3, RZ ;  /* 0x000000030202723e */ /* 0x000fc600048060ff */
[----:B-1----:R-:W3:Y:S04]  /*39ce0*/  LDL.LU R0, [R1+0x4a8] ;  /* 0x0004a80001007983 */ /* 0x002ee80000300800 */
[----:B------:R-:W-:Y:S01]  /*39cf0*/  STL [R1+0x38c], R2 ;  /* 0x00038c0201007387 */ /* 0x000fe20000100800 */
[----:B------:R-:W-:Y:S06]  /*39d00*/  BAR.SYNC.DEFER_BLOCKING 0x0 ;  /* 0x0000000000007b1d */ /* 0x000fec0000010000 */
[----:B---3--:R1:W-:Y:S04]  /*39d10*/  STL [R1+0x1610], R0 ;  /* 0x0016100001007387 */ /* 0x0083e80000100800 */
[----:B-1----:R-:W2:Y:S04]  /*39d20*/  LDL.LU R0, [R1+0x4a0] ;  /* 0x0004a00001007983 */ /* 0x002ea80000300800 */
[----:B------:R-:W3:Y:S04]  /*39d30*/  LDL.LU R61, [R1+0x4ac] ;  /* 0x0004ac00013d7983 */ /* 0x000ee80000300800 */
        /* <DEDUP_REMOVED lines=58> */
[----:B--2---:R-:W-:-:S03]  /*3a0e0*/  F2FP.SATFINITE.E5M2.F32.PACK_AB_MERGE_C R28, R28, R0, RZ ;  /* 0x000000001c1c723e */ /* 0x004fc600048060ff */
[----:B------:R-:W2:Y:S04]  /*3a0f0*/  LDL.LU R0, [R1+0x1610] ;  /* 0x0016100001007983 */ /* 0x000ea80000300800 */
[----:B------:R4:W-:Y:S02]  /*3a100*/  STL [R1+0x388], R28 ;  /* 0x0003881c01007387 */ /* 0x0009e40000100800 */
[----:B----4-:R-:W-:Y:S02]  /*3a110*/  F2FP.SATFINITE.E5M2.F32.PACK_AB_MERGE_C R28, R59, R60, RZ ;  /* 0x0000003c3b1c723e */ /* 0x010fe400048060ff */
[----:B---3--:R-:W-:Y:S02]  /*3a120*/  F2FP.SATFINITE.E5M2.F32.PACK_AB_MERGE_C R55, R55, R56, RZ ;  /* 0x000000383737723e */ /* 0x008fe400048060ff */
[----:B------:R-:W-:-:S02]  /*3a130*/  F2FP.SATFINITE.E5M2.F32.PACK_AB_MERGE_C R49, R49, R50, RZ ;  /* 0x000000323131723e */ /* 0x000fc400048060ff */
[----:B------:R-:W-:Y:S02]  /*3a140*/  F2FP.SATFINITE.E5M2.F32.PACK_AB_MERGE_C R43, R43, R44, RZ ;  /* 0x0000002c2b2b723e */ /* 0x000fe400048060ff */
[----:B------:R-:W-:Y:S02]  /*3a150*/  F2FP.SATFINITE.E5M2.F32.PACK_AB_MERGE_C R37, R37, R38, RZ ;  /* 0x000000262525723e */ /* 0x000fe400048060ff */
[----:B------:R-:W-:Y:S02]  /*3a160*/  F2FP.SATFINITE.E5M2.F32.PACK_AB_MERGE_C R31, R31, R32, RZ ;  /* 0x000000201f1f723e */ /* 0x000fe400048060ff */
[----:B------:R-:W-:Y:S02]  /*3a170*/  F2FP.SATFINITE.E5M2.F32.PACK_AB_MERGE_C R24, R24, R25, RZ ;  /* 0x000000191818723e */ /* 0x000fe400048060ff */
[----:B------:R-:W-:Y:S02]  /*3a180*/  F2FP.SATFINITE.E5M2.F32.PACK_AB_MERGE_C R22, R22, R23, RZ ;  /* 0x000000171616723e */ /* 0x000fe400048060ff */
[----:B------:R-:W-:-:S02]  /*3a190*/  F2FP.SATFINITE.E5M2.F32.PACK_AB_MERGE_C R18, R18, R19, RZ ;  /* 0x000000131212723e */ /* 0x000fc400048060ff */
[----:B------:R-:W-:Y:S02]  /*3a1a0*/  F2FP.SATFINITE.E5M2.F32.PACK_AB_MERGE_C R16, R16, R17, RZ ;  /* 0x000000111010723e */ /* 0x000fe400048060ff */
[----:B------:R-:W-:Y:S02]  /*3a1b0*/  F2FP.SATFINITE.E5M2.F32.PACK_AB_MERGE_C R12, R12, R13, RZ ;  /* 0x0000000d0c0c723e */ /* 0x000fe400048060ff */
[----:B------:R-:W-:Y:S02]  /*3a1c0*/  F2FP.SATFINITE.E5M2.F32.PACK_AB_MERGE_C R10, R10, R11, RZ ;  /* 0x0000000b0a0a723e */ /* 0x000fe400048060ff */
[----:B------:R-:W-:Y:S02]  /*3a1d0*/  F2FP.SATFINITE.E5M2.F32.PACK_AB_MERGE_C R6, R6, R7, RZ ;  /* 0x000000070606723e */ /* 0x000fe400048060ff */
[----:B------:R-:W-:Y:S02]  /*3a1e0*/  F2FP.SATFINITE.E5M2.F32.PACK_AB_MERGE_C R4, R4, R5, RZ ;  /* 0x000000050404723e */ /* 0x000fe400048060ff */
[----:B--2---:R-:W-:-:S02]  /*3a1f0*/  F2FP.SATFINITE.E5M2.F32.PACK_AB_MERGE_C R61, R61, R0, RZ ;  /* 0x000000003d3d723e */ /* 0x004fc400048060ff */
[----:B------:R-:W-:-:S03]  /*3a200*/  F2FP.SATFINITE.E5M2.F32.PACK_AB_MERGE_C R0, R57, R58, RZ ;  /* 0x0000003a3900723e */ /* 0x000fc600048060ff */
[----:B------:R-:W-:Y:S04]  /*3a210*/  STL [R1+0x3e0], R61 ;  /* 0x0003e03d01007387 */ /* 0x000fe80000100800 */
[----:B------:R1:W-:Y:S04]  /*3a220*/  STL [R1+0x10], R28 ;  /* 0x0000101c01007387 */ /* 0x0003e80000100800 */
[----:B------:R2:W-:Y:S01]  /*3a230*/  STL [R1+0xc], R0 ;  /* 0x00000c0001007387 */ /* 0x0005e20000100800 */
[----:B-1----:R-:W-:-:S03]  /*3a240*/  F2FP.SATFINITE.E5M2.F32.PACK_AB_MERGE_C R28, R53, R54, RZ ;  /* 0x00000036351c723e */ /* 0x002fc600048060ff */
[----:B------:R-:W-:Y:S01]  /*3a250*/  STL [R1+0x18], R55 ;  /* 0x0000183701007387 */ /* 0x000fe20000100800 */
[----:B--2---:R-:W-:-:S03]  /*3a260*/  F2FP.SATFINITE.E5M2.F32.PACK_AB_MERGE_C R0, R51, R52, RZ ;  /* 0x000000343300723e */ /* 0x004fc600048060ff */
        /* <DEDUP_REMOVED lines=20> */
[----:B------:R-:W-:Y:S04]  /*3a3b0*/  STL [R1+0x20], R28 ;  /* 0x0000201c01007387 */ /* 0x000fe80000100800 */
[----:B------:R1:W-:Y:S04]  /*3a3c0*/  STL [R1+0x38], R0 ;  /* 0x0000380001007387 */ /* 0x0003e80000100800 */
[----:B------:R-:W-:Y:S01]  /*3a3d0*/  STL [R1+0x1c], R24 ;  /* 0x00001c1801007387 */ /* 0x000fe20000100800 */
[----:B-1----:R-:W-:-:S03]  /*3a3e0*/  F2FP.SATFINITE.E5M2.F32.PACK_AB_MERGE_C R0, R20, R21, RZ ;  /* 0x000000151400723e */ /* 0x002fc600048060ff */
        /* <DEDUP_REMOVED lines=10> */
[----:B------:R2:W-:Y:S04]  /*3a490*/  STL [R1+0x14c], R6 ;  /* 0x00014c0601007387 */ /* 0x0005e80000100800 */
[----:B------:R-:W3:Y:S01]  /*3a4a0*/  LDL.LU R40, [R1+0x3c8] ;  /* 0x0003c80001287983 */ /* 0x000ee20000300800 */
[----:B-1----:R-:W-:-:S03]  /*3a4b0*/  F2FP.SATFINITE.E5M2.F32.PACK_AB_MERGE_C R0, R2, R3, RZ ;  /* 0x000000030200723e */ /* 0x002fc600048060ff */
[----:B------:R1:W-:Y:S04]  /*3a4c0*/  STL [R1+0x148], R4 ;  /* 0x0001480401007387 */ /* 0x0003e80000100800 */
[----:B------:R-:W3:Y:S04]  /*3a4d0*/  LDL.LU R39, [R1+0x3cc] ;  /* 0x0003cc0001277983 */ /* 0x000ee80000300800 */
        /* <DEDUP_REMOVED lines=33> */
[----:B------:R-:W2:Y:S04]  /*3a6f0*/  LDL.LU R5, [R1+0x220] ;  /* 0x0002200001057983 */ /* 0x000ea80000300800 */
[----:B-1----:R-:W2:Y:S04]  /*3a700*/  LDL.LU R4, [R1+0x224] ;  /* 0x0002240001047983 */ /* 0x002ea80000300800 */
[----:B------:R-:W2:Y:S04]  /*3a710*/  LDL.LU R3, [R1+0x228] ;  /* 0x0002280001037983 */ /* 0x000ea80000300800 */
[----:B------:R-:W2:Y:S01]  /*3a720*/  LDL.LU R2, [R1+0x22c] ;  /* 0x00022c0001027983 */ /* 0x000ea20000300800 */
[----:B---3--:R-:W-:-:S05]  /*3a730*/  F2FP.SATFINITE.E5M2.F32.PACK_AB_MERGE_C R39, R39, R40, RZ ;  /* 0x000000282727723e */ /* 0x008fca00048060ff */
[----:B------:R-:W-:Y:S01]  /*3a740*/  STL [R1+0x168], R39 ;  /* 0x0001682701007387 */ /* 0x000fe20000100800 */
[----:B----4-:R-:W-:-:S05]  /*3a750*/  F2FP.SATFINITE.E5M2.F32.PACK_AB_MERGE_C R28, R37, R38, RZ ;  /* 0x00000026251c723e */ /* 0x010fca00048060ff */
[----:B------:R-:W-:Y:S01]  /*3a760*/  STL [R1+0x1ac], R28 ;  /* 0x0001ac1c01007387 */ /* 0x000fe20000100800 */
[----:B------:R-:W-:Y:S02]  /*3a770*/  F2FP.SATFINITE.E5M2.F32.PACK_AB_MERGE_C R0, R35, R36, RZ ;  /* 0x000000242300723e */ /* 0x000fe400048060ff */
[----:B------:R-:W-:-:S05]  /*3a780*/  F2FP.SATFINITE.E5M2.F32.PACK_AB_MERGE_C R26, R26, R34, RZ ;  /* 0x000000221a1a723e */ /* 0x000fca00048060ff */
[----:B------:R-:W-:Y:S01]  /*3a790*/  STL [R1+0x15b4], R26 ;  /* 0x0015b41a01007387 */ /* 0x000fe20000100800 */
[----:B------:R-:W-:-:S03]  /*3a7a0*/  F2FP.SATFINITE.E5M2.F32.PACK_AB_MERGE_C R59, R32, R33, RZ ;  /* 0x00000021203b723e */ /* 0x000fc600048060ff */
[----:B------:R1:W-:Y:S01]  /*3a7b0*/  STL [R1+0x1a8], R0 ;  /* 0x0001a80001007387 */ /* 0x0003e20000100800 */
[----:B------:R-:W-:-:S03]  /*3a7c0*/  F2FP.SATFINITE.E5M2.F32.PACK_AB_MERGE_C R57, R30, R31, RZ ;  /* 0x0000001f1e39723e */ /* 0x000fc600048060ff */
[----:B------:R-:W-:Y:S04]  /*3a7d0*/  STL [R1+0x15b8], R59 ;  /* 0x0015b83b01007387 */ /* 0x000fe80000100800 */
[----:B------:R-:W-:Y:S01]  /*3a7e0*/  STL [R1+0x15bc], R57 ;  /* 0x0015bc3901007387 */ /* 0x000fe20000100800 */
[----:B-1----:R-:W-:Y:S02]  /*3a7f0*/  F2FP.SATFINITE.E5M2.F32.PACK_AB_MERGE_C R0, R27, R29, RZ ;  /* 0x0000001d1b00723e */ /* 0x002fe400048060ff */
[----:B------:R-:W-:-:S05]  /*3a800*/  F2FP.SATFINITE.E5M2.F32.PACK_AB_MERGE_C R61, R24, R25, RZ ;  /* 0x00000019183d723e */ /* 0x000fca00048060ff */
[----:B------:R-:W-:Y:S01]  /*3a810*/  STL [R1+0x15c0], R61 ;  /* 0x0015c03d01007387 */ /* 0x000fe20000100800 */
[----:B------:R-:W-:-:S03]  /*3a820*/  F2FP.SATFINITE.E5M2.F32.PACK_AB_MERGE_C R22, R22, R23, RZ ;  /* 0x000000171616723e */ /* 0x000fc600048060ff */
[----:B------:R1:W-:Y:S04]  /*3a830*/  STL [R1], R0 ;  /* 0x0000000001007387 */ /* 0x0003e80000100800 */
[----:B------:R3:W-:Y:S01]  /*3a840*/  STL [R1+0x8], R22 ;  /* 0x0000081601007387 */ /* 0x0007e20000100800 */
[----:B-1----:R-:W-:Y:S02]  /*3a850*/  F2FP.SATFINITE.E5M2.F32.PACK_AB_MERGE_C R0, R20, R21, RZ ;  /* 0x000000151400723e */ /* 0x002fe400048060ff */
[----:B------:R-:W-:-:S05]  /*3a860*/  F2FP.SATFINITE.E5M2.F32.PACK_AB_MERGE_C R60, R18, R19, RZ ;  /* 0x00000013123c723e */ /* 0x000fca00048060ff */
[----:B------:R-:W-:Y:S01]  /*3a870*/  STL [R1+0x15c4], R60 ;  /* 0x0015c43c01007387 */ /* 0x000fe20000100800 */
[----:B------:R-:W-:-:S03]  /*3a880*/  F2FP.SATFINITE.E5M2.F32.PACK_AB_MERGE_C R58, R16, R17, RZ ;  /* 0x00000011103a723e */ /* 0x000fc600048060ff */
[----:B------:R1:W-:Y:S01]  /*3a890*/  STL [R1+0x4], R0 ;  /* 0x0000040001007387 */ /* 0x0003e20000100800 */
[----:B------:R-:W-:-:S03]  /*3a8a0*/  F2FP.SATFINITE.E5M2.F32.PACK_AB_MERGE_C R23, R14, R15, RZ ;  /* 0x0000000f0e17723e */ /* 0x000fc600048060ff */
[----:B------:R-:W-:Y:S01]  /*3a8b0*/  STL [R1+0x15c8], R58 ;  /* 0x0015c83a01007387 */ /* 0x000fe20000100800 */
[----:B------:R-:W-:-:S03]  /*3a8c0*/  F2FP.SATFINITE.E5M2.F32.PACK_AB_MERGE_C R21, R12, R13, RZ ;  /* 0x0000000d0c15723e */ /* 0x000fc600048060ff */
[----:B------:R-:W-:Y:S01]  /*3a8d0*/  STL [R1+0x15cc], R23 ;  /* 0x0015cc1701007387 */ /* 0x000fe20000100800 */
[----:B---3--:R-:W-:-:S03]  /*3a8e0*/  F2FP.SATFINITE.E5M2.F32.PACK_AB_MERGE_C R22, R10, R11, RZ ;  /* 0x0000000b0a16723e */ /* 0x008fc600048060ff */
[----:B------:R-:W-:Y:S01]  /*3a8f0*/  STL [R1+0x15d0], R21 ;  /* 0x0015d01501007387 */ /* 0x000fe20000100800 */
[----:B------:R-:W-:-:S03]  /*3a900*/  F2FP.SATFINITE.E5M2.F32.PACK_AB_MERGE_C R20, R8, R9, RZ ;  /* 0x000000090814723e */ /* 0x000fc600048060ff */
[----:B------:R-:W-:Y:S01]  /*3a910*/  STL [R1+0x15d4], R22 ;  /* 0x0015d41601007387 */ /* 0x000fe20000100800 */
[----:B--2---:R-:W-:-:S03]  /*3a920*/  F2FP.SATFINITE.E5M2.F32.PACK_AB_MERGE_C R53, R6, R7, RZ ;  /* 0x000000070635723e */ /* 0x004fc600048060ff */
[----:B------:R-:W-:Y:S01]  /*3a930*/  STL [R1+0x15d8], R20 ;  /* 0x0015d81401007387 */ /* 0x000fe20000100800 */
[----:B------:R-:W-:-:S03]  /*3a940*/  F2FP.SATFINITE.E5M2.F32.PACK_AB_MERGE_C R48, R4, R5, RZ ;  /* 0x000000050430723e */ /* 0x000fc600048060ff */
[----:B------:R-:W-:Y:S04]  /*3a950*/  STL [R1+0x15dc], R53 ;  /* 0x0015dc3501007387 */ /* 0x000fe80000100800 */
[----:B------:R-:W-:Y:S04]  /*3a960*/  STL [R1+0x15e0], R48 ;  /* 0x0015e03001007387 */ /* 0x000fe80000100800 */
[----:B------:R-:W2:Y:S04]  /*3a970*/  LDL.LU R47, [R1+0x210] ;  /* 0x00021000012f7983 */ /* 0x000ea80000300800 */
[----:B------:R-:W2:Y:S04]  /*3a980*/  LDL.LU R46, [R1+0x214] ;  /* 0x00021400012e7983 */ /* 0x000ea80000300800 */
[----:B------:R-:W3:Y:S04]  /*3a990*/  LDL.LU R45, [R1+0x218] ;  /* 0x00021800012d7983 */ /* 0x000ee80000300800 */
        /* <DEDUP_REMOVED lines=21> */
[----:B------:R-:W1:Y:S04]  /*3aaf0*/  LDL.LU R17, [R1+0x3a0] ;  /* 0x0003a00001117983 */ /* 0x000e680000300800 */
[----:B------:R-:W1:Y:S04]  /*3ab00*/  LDL.LU R16, [R1+0x3a4] ;  /* 0x0003a40001107983 */ /* 0x000e680000300800 */
[----:B------:R-:W4:Y:S04]  /*3ab10*/  LDL.LU R15, [R1+0x3a8] ;  /* 0x0003a800010f7983 */ /* 0x000f280000300800 */
[----:B------:R-:W4:Y:S04]  /*3ab20*/  LDL.LU R14, [R1+0x3ac] ;  /* 0x0003ac00010e7983 */ /* 0x000f280000300800 */
[----:B------:R-:W4:Y:S04]  /*3ab30*/  LDL.LU R13, [R1+0x1c0] ;  /* 0x0001c000010d7983 */ /* 0x000f280000300800 */
[----:B------:R-:W4:Y:S04]  /*3ab40*/  LDL.LU R12, [R1+0x1c4] ;  /* 0x0001c400010c7983 */ /* 0x000f280000300800 */
[----:B------:R-:W4:Y:S04]  /*3ab50*/  LDL.LU R11, [R1+0x1c8] ;  /* 0x0001c800010b7983 */ /* 0x000f280000300800 */
[----:B------:R-:W4:Y:S04]  /*3ab60*/  LDL.LU R10, [R1+0x1cc] ;  /* 0x0001cc00010a7983 */ /* 0x000f280000300800 */
[----:B------:R-:W4:Y:S01]  /*3ab70*/  LDL.LU R9, [R1+0x190] ;  /* 0x0001900001097983 */ /* 0x000f220000300800 */
[----:B------:R-:W-:-:S03]  /*3ab80*/  F2FP.SATFINITE.E5M2.F32.PACK_AB_MERGE_C R52, R2, R3, RZ ;  /* 0x000000030234723e */ /* 0x000fc600048060ff */
        /* <DEDUP_REMOVED lines=8> */
[----:B--2---:R-:W-:-:S02]  /*3ac10*/  F2FP.SATFINITE.E5M2.F32.PACK_AB_MERGE_C R47, R46, R47, RZ ;  /* 0x0000002f2e2f723e */ /* 0x004fc400048060ff */
[----:B---3--:R-:W-:-:S03]  /*3ac20*/  F2FP.SATFINITE.E5M2.F32.PACK_AB_MERGE_C R51, R44, R45, RZ ;  /* 0x0000002d2c33723e */ /* 0x008fc600048060ff */
[----:B------:R-:W-:Y:S01]  /*3ac30*/  STL [R1+0x15e8], R47 ;  /* 0x0015e82f01007387 */ /* 0x000fe20000100800 */
[----:B----4-:R-:W-:-:S03]  /*3ac40*/  F2FP.SATFINITE.E5M2.F32.PACK_AB_MERGE_C R46, R42, R43, RZ ;  /* 0x0000002b2a2e723e */ /* 0x010fc600048060ff */
[----:B------:R-:W-:Y:S01]  /*3ac50*/  STL [R1+0x15ec], R51 ;  /* 0x0015ec3301007387 */ /* 0x000fe20000100800 */
[----:B------:R-:W-:-:S03]  /*3ac60*/  F2FP.SATFINITE.E5M2.F32.PACK_AB_MERGE_C R50, R40, R41, RZ ;  /* 0x000000292832723e */ /* 0x000fc600048060ff */
        /* <DEDUP_REMOVED lines=12> */
[----:B------:R-:W-:Y:S04]  /*3ad30*/  STL [R1+0x1608], R42 ;  /* 0x0016082a01007387 */ /* 0x000fe80000100800 */
[----:B------:R-:W-:Y:S01]  /*3ad40*/  STL [R1+0x160c], R36 ;  /* 0x00160c2401007387 */ /* 0x000fe20000100800 */
[----:B------:R-:W-:Y:S02]  /*3ad50*/  F2FP.SATFINITE.E5M2.F32.PACK_AB_MERGE_C R18, R18, R19, RZ ;  /* 0x000000131212723e */ /* 0x000fe400048060ff */
[----:B-1----:R-:W-:-:S03]  /*3ad60*/  F2FP.SATFINITE.E5M2.F32.PACK_AB_MERGE_C R0, R16, R17, RZ ;  /* 0x000000111000723e */ /* 0x002fc600048060ff */
[----:B------:R-:W-:Y:S04]  /*3ad70*/  STL [R1+0xf4], R18 ;  /* 0x0000f41201007387 */ /* 0x000fe80000100800 */
[----:B------:R1:W-:Y:S01]  /*3ad80*/  STL [R1+0xf0], R0 ;  /* 0x0000f00001007387 */ /* 0x0003e20000100800 */
[----:B------:R-:W-:Y:S02]  /*3ad90*/  F2FP.SATFINITE.E5M2.F32.PACK_AB_MERGE_C R14, R14, R15, RZ ;  /* 0x0000000f0e0e723e */ /* 0x000fe400048060ff */
[----:B------:R-:W-:-:S03]  /*3ada0*/  F2FP.SATFINITE.E5M2.F32.PACK_AB_MERGE_C R12, R12, R13, RZ ;  /* 0x0000000d0c0c723e */ /* 0x000fc600048060ff */
[----:B------:R-:W-:Y:S01]  /*3adb0*/  STL [R1+0x114], R14 ;  /* 0x0001140e01007387 */ /* 0x000fe20000100800 */
[----:B-1----:R-:W-:-:S03]  /*3adc0*/  F2FP.SATFINITE.E5M2.F32.PACK_AB_MERGE_C R0, R10, R11, RZ ;  /* 0x0000000b0a00723e */ /* 0x002fc600048060ff */
[----:B------:R-:W-:Y:S04]  /*3add0*/  STL [R1+0x110], R12 ;  /* 0x0001100c01007387 */ /* 0x000fe80000100800 */
[----:B------:R1:W-:Y:S04]  /*3ade0*/  STL [R1+0x144], R0 ;  /* 0x0001440001007387 */ /* 0x0003e80000100800 */
[----:B------:R-:W2:Y:S01]  /*3adf0*/  LDL.LU R36, [R1+0x150] ;  /* 0x0001500001247983 */ /* 0x000ea20000300800 */
[----:B------:R-:W-:Y:S02]  /*3ae00*/  F2FP.SATFINITE.E5M2.F32.PACK_AB_MERGE_C R6, R6, R9, RZ ;  /* 0x000000090606723e */ /* 0x000fe400048060ff */
[----:B------:R-:W-:-:S02]  /*3ae10*/  F2FP.SATFINITE.E5M2.F32.PACK_AB_MERGE_C R4, R4, R8, RZ ;  /* 0x000000080404723e */ /* 0x000fc400048060ff */
[----:B------:R-:W-:Y:S02]  /*3ae20*/  F2FP.SATFINITE.E5M2.F32.PACK_AB_MERGE_C R2, R2, R7, RZ ;  /* 0x000000070202723e */ /* 0x000fe400048060ff */
[----:B-1----:R-:W-:Y:S02]  /*3ae30*/  F2FP.SATFINITE.E5M2.F32.PACK_AB_MERGE_C R0, R3, R5, RZ ;  /* 0x000000050300723e */ /* 0x002fe400048060ff */
        /* <DEDUP_REMOVED lines=56> */
[----:B--2---:R-:W-:-:S03]  /*3b1c0*/  F2FP.SATFINITE.E5M2.F32.PACK_AB_MERGE_C R3, R3, R36, RZ ;  /* 0x000000240303723e */ /* 0x004fc600048060ff */
[----:B------:R-:W2:Y:S01]  /*3b1d0*/  LDL.LU R36, [R1+0x160c] ;  /* 0x00160c0001247983 */ /* 0x000ea20000300800 */
[----:B---3--:R-:W-:-:S03]  /*3b1e0*/  F2FP.SATFINITE.E5M2.F32.PACK_AB_MERGE_C R5, R5, R42, RZ ;  /* 0x0000002a0505723e */ /* 0x008fc600048060ff */
[----:B------:R-:W3:Y:S01]  /*3b1f0*/  LDL.LU R42, [R1+0x1608] ;  /* 0x00160800012a7983 */ /* 0x000ee20000300800 */
[----:B----4-:R-:W-:-:S03]  /*3b200*/  F2FP.SATFINITE.E5M2.F32.PACK_AB_MERGE_C R7, R7, R43, RZ ;  /* 0x0000002b0707723e */ /* 0x010fc600048060ff */
[----:B------:R-:W4:Y:S01]  /*3b210*/  LDL.LU R43, [R1+0x1604] ;  /* 0x00160400012b7983 */ /* 0x000f220000300800 */
[----:B------:R-:W-:-:S03]  /*3b220*/  F2FP.SATFINITE.E5M2.F32.PACK_AB_MERGE_C R8, R8, R44, RZ ;  /* 0x0000002c0808723e */ /* 0x000fc600048060ff */
[----:B------:R-:W2:Y:S01]  /*3b230*/  LDL.LU R44, [R1+0x1600] ;  /* 0x00160000012c7983 */ /* 0x000ea20000300800 */
[----:B------:R-:W-:-:S03]  /*3b240*/  F2FP.SATFINITE.E5M2.F32.PACK_AB_MERGE_C R9, R9, R49, RZ ;  /* 0x000000310909723e */ /* 0x000fc600048060ff */
[----:B------:R-:W3:Y:S01]  /*3b250*/  LDL.LU R49, [R1+0x15fc] ;  /* 0x0015fc0001317983 */ /* 0x000ee20000300800 */
[----:B------:R-:W-:-:S03]  /*3b260*/  F2FP.SATFINITE.E5M2.F32.PACK_AB_MERGE_C R10, R10, R45, RZ ;  /* 0x0000002d0a0a723e */ /* 0x000fc600048060ff */
        /* <DEDUP_REMOVED lines=8> */
[----:B------:R-:W2:Y:S01]  /*3b2f0*/  LDL R54, [R1+0x748] ;  /* 0x0007480001367983 */ /* 0x000ea20000100800 */
[----:B------:R-:W-:-:S03]  /*3b300*/  F2FP.SATFINITE.E5M2.F32.PACK_AB_MERGE_C R15, R15, R47, RZ ;  /* 0x0000002f0f0f723e */ /* 0x000fc600048060ff */
[----:B------:R-:W3:Y:S01]  /*3b310*/  LDL.LU R47, [R1+0x15e8] ;  /* 0x0015e800012f7983 */ /* 0x000ee20000300800 */
[----:B------:R-:W-:-:S03]  /*3b320*/  F2FP.SATFINITE.E5M2.F32.PACK_AB_MERGE_C R16, R16, R52, RZ ;  /* 0x000000341010723e */ /* 0x000fc600048060ff */
[----:B------:R-:W4:Y:S01]  /*3b330*/  LDL.LU R52, [R1+0x15e4] ;  /* 0x0015e40001347983 */ /* 0x000f220000300800 */
        /* <DEDUP_REMOVED lines=26> */
[----:B------:R-:W-:Y:S02]  /*3b4e0*/  F2FP.SATFINITE.E5M2.F32.PACK_AB_MERGE_C R41, R27, R41, RZ ;  /* 0x000000291b29723e */ /* 0x000fe400048060ff */
[----:B------:R-:W-:Y:S02]  /*3b4f0*/  F2FP.SATFINITE.E5M2.F32.PACK_AB_MERGE_C R39, R39, R56, RZ ;  /* 0x000000382727723e */ /* 0x000fe400048060ff */
[----:B------:R-:W-:Y:S01]  /*3b500*/  F2FP.SATFINITE.E5M2.F32.PACK_AB_MERGE_C R40, R40, R55, RZ ;  /* 0x000000372828723e */ /* 0x000fe200048060ff */
[----:B--2---:R-:W-:-:S05]  /*3b510*/  VIADD R27, R54, 0x7f ;  /* 0x0000007f361b7836 */ /* 0x004fca0000000000 */
[----:B------:R-:W-:Y:S02]  /*3b520*/  ISETP.GE.AND P0, PT, R27, UR25, PT ;  /* 0x000000191b007c0c */ /* 0x000fe4000bf06270 */
[----:B---3--:R-:W-:Y:S02]  /*3b530*/  LOP3.LUT R27, R28, 0xffff, RZ, 0xc0, !PT ;  /* 0x0000ffff1c1b7812 */ /* 0x008fe400078ec0ff */
[----:B----4-:R-:W-:Y:S01]  /*3b540*/  LOP3.LUT R28, R26, 0xffff, RZ, 0xc0, !PT ;  /* 0x0000ffff1a1c7812 */ /* 0x010fe200078ec0ff */
[C---:B------:R-:W-:Y:S02]  /*3b550*/  VIADD R26, R54.reuse, 0x1 ;  /* 0x00000001361a7836 */ /* 0x040fe40000000000 */
[----:B------:R-:W-:Y:S01]  /*3b560*/  VIADD R54, R54, 0x2 ;  /* 0x0000000236367836 */ /* 0x000fe20000000000 */
[----:B------:R-:W-:Y:S02]  /*3b570*/  SHF.R.U32.HI R55, RZ, 0x8, R28 ;  /* 0x00000008ff377819 */ /* 0x000fe4000001161c */
[----:B------:R-:W-:-:S02]  /*3b580*/  ISETP.GE.AND P2, PT, R26, UR9, PT ;  /* 0x000000091a007c0c */ /* 0x000fc4000bf46270 */
[----:B------:R-:W2:Y:S01]  /*3b590*/  LDL.LU R26, [R1+0xc] ;  /* 0x00000c00011a7983 */ /* 0x000ea20000300800 */
[----:B------:R-:W-:Y:S02]  /*3b5a0*/  ISETP.GE.AND P3, PT, R54, UR11, PT ;  /* 0x0000000b36007c0c */ /* 0x000fe4000bf66270 */
[----:B------:R-:W-:Y:S01]  /*3b5b0*/  SHF.R.U32.HI R56, RZ, 0x8, R27 ;  /* 0x00000008ff387819 */ /* 0x000fe2000001161b */
[----:B------:R-:W3:Y:S01]  /*3b5c0*/  LDL.LU R54, [R1+0x10] ;  /* 0x0000100001367983 */ /* 0x000ee20000300800 */
[----:B------:R-:W-:-:S03]  /*3b5d0*/  PRMT R28, R27, 0x3340, R28 ;  /* 0x000033401b1c7816 */ /* 0x000fc6000000001c */
[----:B------:R-:W4:Y:S04]  /*3b5e0*/  LDL.LU R27, [R1+0x48] ;  /* 0x00004800011b7983 */ /* 0x000f280000300800 */
[----:B------:R1:W-:Y:S04]  /*3b5f0*/  STL [R1+0x1d8], R28 ;  /* 0x0001d81c01007387 */ /* 0x0003e80000100800 */
[----:B-1----:R-:W3:Y:S01]  /*3b600*/  LDL.LU R28, [R1+0x44] ;  /* 0x00004400011c7983 */ /* 0x002ee20000300800 */
[----:B------:R-:W-:Y:S02]  /*3b610*/  LOP3.LUT R56, R56, 0xffff, RZ, 0xc0, !PT ;  /* 0x0000ffff38387812 */ /* 0x000fe400078ec0ff */
[----:B------:R-:W-:-:S04]  /*3b620*/  LOP3.LUT R55, R55, 0xffff, RZ, 0xc0, !PT ;  /* 0x0000ffff37377812 */ /* 0x000fc800078ec0ff */
[----:B------:R-:W-:-:S05]  /*3b630*/  PRMT R55, R56, 0x3340, R55 ;  /* 0x0000334038377816 */ /* 0x000fca0000000037 */
[----:B------:R1:W-:Y:S01]  /*3b640*/  STL [R1+0x178], R55 ;  /* 0x0001783701007387 */ /* 0x0003e20000100800 */
[----:B------:R-:W-:Y:S02]  /*3b650*/  LOP3.LUT R6, R6, 0xffff, RZ, 0xc0, !PT ;  /* 0x0000ffff06067812 */ /* 0x000fe400078ec0ff */
[----:B-1----:R-:W-:Y:S02]  /*3b660*/  LOP3.LUT R55, R59, 0xffff, RZ, 0xc0, !PT ;  /* 0x0000ffff3b377812 */ /* 0x002fe400078ec0ff */
[----:B------:R-:W3:Y:S01]  /*3b670*/  LDL.LU R59, [R1] ;  /* 0x00000000013b7983 */ /* 0x000ee20000300800 */
[----:B------:R-:W-:Y:S02]  /*3b680*/  LOP3.LUT R4, R4, 0xffff, RZ, 0xc0, !PT ;  /* 0x0000ffff04047812 */ /* 0x000fe400078ec0ff */
[----:B----4-:R-:W-:Y:S02]  /*3b690*/  LOP3.LUT R56, R27, 0xffff, RZ, 0xc0, !PT ;  /* 0x0000ffff1b387812 */ /* 0x010fe400078ec0ff */
[----:B--2---:R-:W-:-:S02]  /*3b6a0*/  LOP3.LUT R27, R26, 0xffff, RZ, 0xc0, !PT ;  /* 0x0000ffff1a1b7812 */ /* 0x004fc400078ec0ff */
[----:B------:R-:W-:Y:S02]  /*3b6b0*/  LOP3.LUT R26, R57, 0xffff, RZ, 0xc0, !PT ;  /* 0x0000ffff391a7812 */ /* 0x000fe400078ec0ff */
[----:B------:R-:W-:Y:S02]  /*3b6c0*/  SHF.R.U32.HI R57, RZ, 0x8, R56 ;  /* 0x00000008ff397819 */ /* 0x000fe40000011638 */
[----:B------:R-:W-:Y:S02]  /*3b6d0*/  PRMT R56, R56, 0x3340, R55 ;  /* 0x0000334038387816 */ /* 0x000fe40000000037 */
[----:B---3--:R-:W-:-:S03]  /*3b6e0*/  LOP3.LUT R54, R54, 0xffff, RZ, 0xc0, !PT ;  /* 0x0000ffff36367812 */ /* 0x008fc600078ec0ff */
[----:B------:R1:W-:Y:S02]  /*3b6f0*/  STL [R1+0x1d4], R56 ;  /* 0x0001d43801007387 */ /* 0x0003e40000100800 */
[----:B-1----:R-:W-:Y:S02]  /*3b700*/  SHF.R.U32.HI R56, RZ, 0x8, R55 ;  /* 0x00000008ff387819 */ /* 0x002fe40000011637 */
[----:B------:R-:W-:Y:S02]  /*3b710*/  SHF.R.U32.HI R55, RZ, 0x8, R54 ;  /* 0x00000008ff377819 */ /* 0x000fe40000011636 */
[----:B------:R-:W-:-:S05]  /*3b720*/  PRMT R54, R54, 0x3340, R6 ;  /* 0x0000334036367816 */ /* 0x000fca0000000006 */
[----:B------:R1:W-:Y:S01]  /*3b730*/  STL [R1+0x1d0], R54 ;  /* 0x0001d03601007387 */ /* 0x0003e20000100800 */
[----:B------:R-:W-:Y:S02]  /*3b740*/  LOP3.LUT R28, R28, 0xffff, RZ, 0xc0, !PT ;  /* 0x0000ffff1c1c7812 */ /* 0x000fe400078ec0ff */
[----:B-1----:R-:W-:Y:S02]  /*3b750*/  SHF.R.U32.HI R54, RZ, 0x8, R6 ;  /* 0x00000008ff367819 */ /* 0x002fe40000011606 */
[----:B------:R-:W-:Y:S02]  /*3b760*/  SHF.R.U32.HI R6, RZ, 0x8, R27 ;  /* 0x00000008ff067819 */ /* 0x000fe4000001161b */
[----:B------:R-:W-:Y:S02]  /*3b770*/  PRMT R27, R27, 0x3340, R4 ;  /* 0x000033401b1b7816 */ /* 0x000fe40000000004 */
[----:B------:R-:W-:Y:S02]  /*3b780*/  LOP3.LUT R57, R57, 0xffff, RZ, 0xc0, !PT ;  /* 0x0000ffff39397812 */ /* 0x000fe400078ec0ff */
[----:B------:R-:W-:Y:S01]  /*3b790*/  LOP3.LUT R56, R56, 0xffff, RZ, 0xc0, !PT ;  /* 0x0000ffff38387812 */ /* 0x000fe200078ec0ff */
[----:B------:R1:W-:Y:S01]  /*3b7a0*/  STL [R1+0x1cc], R27 ;  /* 0x0001cc1b01007387 */ /* 0x0003e20000100800 */
[----:B------:R-:W-:-:S02]  /*3b7b0*/  LOP3.LUT R54, R54, 0xffff, RZ, 0xc0, !PT ;  /* 0x0000ffff36367812 */ /* 0x000fc400078ec0ff */
[----:B------:R-:W-:Y:S02]  /*3b7c0*/  PRMT R56, R57, 0x3340, R56 ;  /* 0x0000334039387816 */ /* 0x000fe40000000038 */
[----:B-1----:R-:W-:Y:S02]  /*3b7d0*/  SHF.R.U32.HI R27, RZ, 0x8, R28 ;  /* 0x00000008ff1b7819 */ /* 0x002fe4000001161c */
[----:B------:R-:W-:Y:S02]  /*3b7e0*/  PRMT R28, R28, 0x3340, R26 ;  /* 0x000033401c1c7816 */ /* 0x000fe4000000001a */
[----:B------:R-:W-:-:S03]  /*3b7f0*/  LOP3.LUT R55, R55, 0xffff, RZ, 0xc0, !PT ;  /* 0x0000ffff37377812 */ /* 0x000fc600078ec0ff */
[----:B------:R1:W-:Y:S01]  /*3b800*/  STL [R1+0x1dc], R28 ;  /* 0x0001dc1c01007387 */ /* 0x0003e20000100800 */
[----:B------:R-:W-:-:S03]  /*3b810*/  PRMT R55, R55, 0x3340, R54 ;  /* 0x0000334037377816 */ /* 0x000fc60000000036 */
[----:B-1----:R-:W2:Y:S04]  /*3b820*/  LDL.LU R28, [R1+0x14] ;  /* 0x00001400011c7983 */ /* 0x002ea80000300800 */
[----:B------:R-:W3:Y:S04]  /*3b830*/  LDL.LU R57, [R1+0x5c] ;  /* 0x00005c0001397983 */ /* 0x000ee80000300800 */
[----:B------:R1:W-:Y:S04]  /*3b840*/  STL [R1+0x150], R56 ;  /* 0x0001503801007387 */ /* 0x0003e80000100800 */
[----:B-1----:R-:W4:Y:S04]  /*3b850*/  LDL.LU R56, [R1+0x18] ;  /* 0x0000180001387983 */ /* 0x002f280000300800 */
[----:B------:R-:W4:Y:S01]  /*3b860*/  LDL.LU R54, [R1+0x60] ;  /* 0x0000600001367983 */ /* 0x000f220000300800 */
[----:B------:R-:W-:-:S02]  /*3b870*/  SHF.R.U32.HI R4, RZ, 0x8, R4 ;  /* 0x00000008ff047819 */ /* 0x000fc40000011604 */
[----:B------:R-:W-:Y:S02]  /*3b880*/  SHF.R.U32.HI R26, RZ, 0x8, R26 ;  /* 0x00000008ff1a7819 */ /* 0x000fe4000001161a */
[----:B------:R-:W-:Y:S02]  /*3b890*/  LOP3.LUT R6, R6, 0xffff, RZ, 0xc0, !PT ;  /* 0x0000ffff06067812 */ /* 0x000fe400078ec0ff */
[----:B------:R-:W-:Y:S02]  /*3b8a0*/  LOP3.LUT R4, R4, 0xffff, RZ, 0xc0, !PT ;  /* 0x0000ffff04047812 */ /* 0x000fe400078ec0ff */
[----:B------:R-:W-:Y:S02]  /*3b8b0*/  LOP3.LUT R27, R27, 0xffff, RZ, 0xc0, !PT ;  /* 0x0000ffff1b1b7812 */ /* 0x000fe400078ec0ff */
[----:B------:R-:W-:Y:S02]  /*3b8c0*/  LOP3.LUT R26, R26, 0xffff, RZ, 0xc0, !PT ;  /* 0x0000ffff1a1a7812 */ /* 0x000fe400078ec0ff */
[----:B------:R-:W-:-:S02]  /*3b8d0*/  PRMT R6, R6, 0x3340, R4 ;  /* 0x0000334006067816 */ /* 0x000fc40000000004 */
[----:B------:R-:W-:Y:S01]  /*3b8e0*/  PRMT R4, R27, 0x3340, R26 ;  /* 0x000033401b047816 */ /* 0x000fe2000000001a */
[----:B------:R1:W-:Y:S04]  /*3b8f0*/  STL [R1+0x13c], R55 ;  /* 0x00013c3701007387 */ /* 0x0003e80000100800 */
[----:B------:R-:W-:Y:S04]  /*3b900*/  STL [R1+0x80], R6 ;  /* 0x0000800601007387 */ /* 0x000fe80000100800 */
[----:B------:R2:W-:Y:S01]  /*3b910*/  STL [R1+0x174], R4 ;  /* 0x0001740401007387 */ /* 0x0005e20000100800 */
[----:B------:R-:W-:-:S03]  /*3b920*/  LOP3.LUT R2, R2, 0xffff, RZ, 0xc0, !PT ;  /* 0x0000ffff02027812 */ /* 0x000fc600078ec0ff */
[----:B-1----:R-:W4:Y:S01]  /*3b930*/  LDL.LU R55, [R1+0x64] ;  /* 0x0000640001377983 */ /* 0x002f220000300800 */
[----:B------:R-:W-:Y:S02]  /*3b940*/  LOP3.LUT R0, R0, 0xffff, RZ, 0xc0, !PT ;  /* 0x0000ffff00007812 */ /* 0x000fe400078ec0ff */
[----:B------:R-:W-:Y:S02]  /*3b950*/  LOP3.LUT R61, R61, 0xffff, RZ, 0xc0, !PT ;  /* 0x0000ffff3d3d7812 */ /* 0x000fe400078ec0ff */
[----:B--2---:R-:W-:Y:S02]  /*3b960*/  LOP3.LUT R4, R28, 0xffff, RZ, 0xc0, !PT ;  /* 0x0000ffff1c047812 */ /* 0x004fe400078ec0ff */
[----:B------:R-:W-:Y:S02]  /*3b970*/  LOP3.LUT R28, R59, 0xffff, RZ, 0xc0, !PT ;  /* 0x0000ffff3b1c7812 */ /* 0x000fe400078ec0ff */
[----:B---3--:R-:W-:Y:S02]  /*3b980*/  LOP3.LUT R26, R57, 0xffff, RZ, 0xc0, !PT ;  /* 0x0000ffff391a7812 */ /* 0x008fe400078ec0ff */
[----:B------:R-:W2:Y:S01]  /*3b990*/  LDL.LU R57, [R1+0x28] ;  /* 0x0000280001397983 */ /* 0x000ea20000300800 */
[----:B----4-:R-:W-:-:S04]  /*3b9a0*/  LOP3.LUT R27, R54, 0xffff, RZ, 0xc0, !PT ;  /* 0x0000ffff361b7812 */ /* 0x010fc800078ec0ff */
[----:B------:R-:W-:Y:S02]  /*3b9b0*/  SHF.R.U32.HI R54, RZ, 0x8, R27 ;  /* 0x00000008ff367819 */ /* 0x000fe4000001161b */
[----:B------:R-:W-:Y:S02]  /*3b9c0*/  PRMT R27, R27, 0x3340, R28 ;  /* 0x000033401b1b7816 */ /* 0x000fe4000000001c */
[----:B------:R-:W-:Y:S02]  /*3b9d0*/  LOP3.LUT R6, R56, 0xffff, RZ, 0xc0, !PT ;  /* 0x0000ffff38067812 */ /* 0x000fe400078ec0ff */
[----:B------:R-:W3:Y:S04]  /*3b9e0*/  LDL.LU R56, [R1+0x24] ;  /* 0x0000240001387983 */ /* 0x000ee80000300800 */
[----:B------:R-:W4:Y:S04]  /*3b9f0*/  LDL.LU R59, [R1+0x8] ;  /* 0x00000800013b7983 */ /* 0x000f280000300800 */
[----:B------:R1:W-:Y:S02]  /*3ba00*/  STL [R1+0x1c4], R27 ;  /* 0x0001c41b01007387 */ /* 0x0003e40000100800 */
[----:B-1----:R-:W-:-:S02]  /*3ba10*/  SHF.R.U32.HI R27, RZ, 0x8, R6 ;  /* 0x00000008ff1b7819 */ /* 0x002fc40000011606 */
[----:B------:R-:W-:-:S05]  /*3ba20*/  PRMT R6, R6, 0x3340, R2 ;  /* 0x0000334006067816 */ /* 0x000fca0000000002 */
[----:B------:R1:W-:Y:S02]  /*3ba30*/  STL [R1+0x1c0], R6 ;  /* 0x0001c00601007387 */ /* 0x0003e40000100800 */
[----:B-1----:R-:W-:Y:S02]  /*3ba40*/  SHF.R.U32.HI R6, RZ, 0x8, R2 ;  /* 0x00000008ff067819 */ /* 0x002fe40000011602 */
[----:B------:R-:W-:Y:S02]  /*3ba50*/  SHF.R.U32.HI R2, RZ, 0x8, R4 ;  /* 0x00000008ff027819 */ /* 0x000fe40000011604 */
[----:B------:R-:W-:-:S05]  /*3ba60*/  PRMT R4, R4, 0x3340, R0 ;  /* 0x0000334004047816 */ /* 0x000fca0000000000 */
[----:B------:R1:W-:Y:S02]  /*3ba70*/  STL [R1+0x1bc], R4 ;  /* 0x0001bc0401007387 */ /* 0x0003e40000100800 */
[----:B-1----:R-:W-:Y:S02]  /*3ba80*/  SHF.R.U32.HI R4, RZ, 0x8, R26 ;  /* 0x00000008ff047819 */ /* 0x002fe4000001161a */
[----:B------:R-:W-:-:S05]  /*3ba90*/  PRMT R26, R26, 0x3340, R61 ;  /* 0x000033401a1a7816 */ /* 0x000fca000000003d */
[----:B------:R1:W-:Y:S04]  /*3baa0*/  STL [R1+0x1c8], R26 ;  /* 0x0001c81a01007387 */ /* 0x0003e80000100800 */
[----:B-1----:R-:W4:Y:S01]  /*3bab0*/  LDL.LU R26, [R1+0x68] ;  /* 0x00006800011a7983 */ /* 0x002f220000300800 */
[----:B------:R-:W-:Y:S02]  /*3bac0*/  SHF.R.U32.HI R28, RZ, 0x8, R28 ;  /* 0x00000008ff1c7819 */ /* 0x000fe4000001161c */
[----:B------:R-:W-:Y:S02]  /*3bad0*/  LOP3.LUT R54, R54, 0xffff, RZ, 0xc0, !PT ;  /* 0x0000ffff36367812 */ /* 0x000fe400078ec0ff */
[----:B------:R-:W-:-:S04]  /*3bae0*/  LOP3.LUT R28, R28, 0xffff, RZ, 0xc0, !PT ;  /* 0x0000ffff1c1c7812 */ /* 0x000fc800078ec0ff */
[----:B------:R-:W-:Y:S02]  /*3baf0*/  PRMT R54, R54, 0x3340, R28 ;  /* 0x0000334036367816 */ /* 0x000fe4000000001c */
[----:B------:R-:W4:Y:S01]  /*3bb00*/  LDL.LU R28, [R1+0x4] ;  /* 0x00000400011c7983 */ /* 0x000f220000300800 */
[----:B------:R-:W-:Y:S02]  /*3bb10*/  SHF.R.U32.HI R0, RZ, 0x8, R0 ;  /* 0x00000008ff007819 */ /* 0x000fe40000011600 */
[----:B------:R-:W-:Y:S02]  /*3bb20*/  SHF.R.U32.HI R61, RZ, 0x8, R61 ;  /* 0x00000008ff3d7819 */ /* 0x000fe4000001163d */
[----:B------:R-:W-:Y:S02]  /*3bb30*/  LOP3.LUT R27, R27, 0xffff, RZ, 0xc0, !PT ;  /* 0x0000ffff1b1b7812 */ /* 0x000fe400078ec0ff */
[----:B------:R-:W-:Y:S02]  /*3bb40*/  LOP3.LUT R6, R6, 0xffff, RZ, 0xc0, !PT ;  /* 0x0000ffff06067812 */ /* 0x000fe400078ec0ff */
[----:B------:R-:W-:-:S02]  /*3bb50*/  LOP3.LUT R2, R2, 0xffff, RZ, 0xc0, !PT ;  /* 0x0000ffff02027812 */ /* 0x000fc400078ec0ff */
[----:B------:R-:W-:Y:S02]  /*3bb60*/  LOP3.LUT R0, R0, 0xffff, RZ, 0xc0, !PT ;  /* 0x0000ffff00007812 */ /* 0x000fe400078ec0ff */
[----:B------:R-:W-:Y:S02]  /*3bb70*/  LOP3.LUT R4, R4, 0xffff, RZ, 0xc0, !PT ;  /* 0x0000ffff04047812 */ /* 0x000fe400078ec0ff */
[----:B------:R-:W-:Y:S02]  /*3bb80*/  LOP3.LUT R61, R61, 0xffff, RZ, 0xc0, !PT ;  /* 0x0000ffff3d3d7812 */ /* 0x000fe400078ec0ff */
[----:B------:R-:W-:Y:S02]  /*3bb90*/  PRMT R6, R27, 0x3340, R6 ;  /* 0x000033401b067816 */ /* 0x000fe40000000006 */
[----:B------:R-:W-:Y:S02]  /*3bba0*/  PRMT R0, R2, 0x3340, R0 ;  /* 0x0000334002007816 */ /* 0x000fe40000000000 */
[----:B------:R-:W-:Y:S01]  /*3bbb0*/  PRMT R4, R4, 0x3340, R61 ;  /* 0x0000334004047816 */ /* 0x000fe2000000003d */
[----:B------:R-:W-:Y:S04]  /*3bbc0*/  STL [R1+0x134], R54 ;  /* 0x0001343601007387 */ /* 0x000fe80000100800 */
[----:B------:R-:W-:Y:S04]  /*3bbd0*/  STL [R1+0xc], R6 ;  /* 0x00000c0601007387 */ /* 0x000fe80000100800 */
[----:B------:R1:W-:Y:S04]  /*3bbe0*/  STL [R1], R0 ;  /* 0x0000000001007387 */ /* 0x0003e80000100800 */
[----:B------:R2:W-:Y:S01]  /*3bbf0*/  STL [R1+0x138], R4 ;  /* 0x0001380401007387 */ /* 0x0005e20000100800 */
[----:B-1----:R-:W-:-:S03]  /*3bc00*/  LOP3.LUT R0, R55, 0xffff, RZ, 0xc0, !PT ;  /* 0x0000ffff37007812 */ /* 0x002fc600078ec0ff */
[----:B------:R-:W4:Y:S01]  /*3bc10*/  LDL.LU R55, [R1+0x78] ;  /* 0x0000780001377983 */ /* 0x000f220000300800 */
[----:B--2---:R-:W-:-:S03]  /*3bc20*/  LOP3.LUT R4, R57, 0xffff, RZ, 0xc0, !PT ;  /* 0x0000ffff39047812 */ /* 0x004fc600078ec0ff */
[----:B------:R-:W2:Y:S01]  /*3bc30*/  LDL.LU R57, [R1+0x74] ;  /* 0x0000740001397983 */ /* 0x000ea20000300800 */
[----:B---3--:R-:W-:-:S03]  /*3bc40*/  LOP3.LUT R6, R56, 0xffff, RZ, 0xc0, !PT ;  /* 0x0000ffff38067812 */ /* 0x008fc600078ec0ff */
[----:B------:R-:W3:Y:S01]  /*3bc50*/  LDL.LU R56, [R1+0x40] ;  /* 0x0000400001387983 */ /* 0x000ee20000300800 */
[----:B----4-:R-:W-:Y:S02]  /*3bc60*/  LOP3.LUT R2, R26, 0xffff, RZ, 0xc0, !PT ;  /* 0x0000ffff1a027812 */ /* 0x010fe400078ec0ff */
[----:B------:R-:W-:Y:S02]  /*3bc70*/  LOP3.LUT R26, R59, 0xffff, RZ, 0xc0, !PT ;  /* 0x0000ffff3b1a7812 */ /* 0x000fe400078ec0ff */
[----:B------:R-:W4:Y:S02]  /*3bc80*/  LDL.LU R59, [R1+0x3c] ;  /* 0x00003c00013b7983 */ /* 0x000f240000300800 */
[----:B------:R-:W-:Y:S02]  /*3bc90*/  PRMT R54, R2, 0x3340, R26 ;  /* 0x0000334002367816 */ /* 0x000fe4000000001a */
[----:B------:R-:W-:-:S03]  /*3bca0*/  LOP3.LUT R3, R3, 0xffff, RZ, 0xc0, !PT ;  /* 0x0000ffff03037812 */ /* 0x000fc600078ec0ff */
[----:B------:R1:W-:Y:S01]  /*3bcb0*/  STL [R1+0x1b4], R54 ;  /* 0x0001b43601007387 */ /* 0x0003e20000100800 */
[----:B------:R-:W-:Y:S02]  /*3bcc0*/  LOP3.LUT R27, R28, 0xffff, RZ, 0xc0, !PT ;  /* 0x0000ffff1c1b7812 */ /* 0x000fe400078ec0ff */
[----:B------:R-:W-:Y:S02]  /*3bcd0*/  LOP3.LUT R5, R5, 0xffff, RZ, 0xc0, !PT ;  /* 0x0000ffff05057812 */ /* 0x000fe400078ec0ff */
[----:B------:R-:W-:Y:S02]  /*3bce0*/  SHF.R.U32.HI R28, RZ, 0x8, R2 ;  /* 0x00000008ff1c7819 */ /* 0x000fe40000011602 */
[--C-:B-1----:R-:W-:Y:S02]  /*3bcf0*/  PRMT R54, R4, 0x3340, R3.reuse ;  /* 0x0000334004367816 */ /* 0x102fe40000000003 */
[----:B------:R-:W-:Y:S02]  /*3bd00*/  SHF.R.U32.HI R2, RZ, 0x8, R4 ;  /* 0x00000008ff027819 */ /* 0x000fe40000011604 */
[----:B------:R-:W-:Y:S01]  /*3bd10*/  SHF.R.U32.HI R4, RZ, 0x8, R3 ;  /* 0x00000008ff047819 */ /* 0x000fe20000011603 */
[----:B------:R1:W-:Y:S01]  /*3bd20*/  STL [R1+0x1b0], R54 ;  /* 0x0001b03601007387 */ /* 0x0003e20000100800 */
[----:B------:R-:W-:-:S02]  /*3bd30*/  SHF.R.U32.HI R26, RZ, 0x8, R26 ;  /* 0x00000008ff1a7819 */ /* 0x000fc4000001161a */
[----:B------:R-:W-:Y:S02]  /*3bd40*/  SHF.R.U32.HI R3, RZ, 0x8, R6 ;  /* 0x00000008ff037819 */ /* 0x000fe40000011606 */
[----:B------:R-:W-:Y:S02]  /*3bd50*/  LOP3.LUT R28, R28, 0xffff, RZ, 0xc0, !PT ;  /* 0x0000ffff1c1c7812 */ /* 0x000fe400078ec0ff */
[--C-:B-1----:R-:W-:Y:S02]  /*3bd60*/  PRMT R54, R6, 0x3340, R5.reuse ;  /* 0x0000334006367816 */ /* 0x102fe40000000005 */
[----:B------:R-:W-:Y:S02]  /*3bd70*/  SHF.R.U32.HI R6, RZ, 0x8, R0 ;  /* 0x00000008ff067819 */ /* 0x000fe40000011600 */
[----:B------:R-:W-:Y:S02]  /*3bd80*/  SHF.R.U32.HI R5, RZ, 0x8, R5 ;  /* 0x00000008ff057819 */ /* 0x000fe40000011605 */
[----:B------:R-:W-:-:S02]  /*3bd90*/  PRMT R0, R0, 0x3340, R27 ;  /* 0x0000334000007816 */ /* 0x000fc4000000001b */
[----:B------:R-:W-:Y:S02]  /*3bda0*/  SHF.R.U32.HI R27, RZ, 0x8, R27 ;  /* 0x00000008ff1b7819 */ /* 0x000fe4000001161b */
[----:B------:R-:W-:Y:S02]  /*3bdb0*/  LOP3.LUT R26, R26, 0xffff, RZ, 0xc0, !PT ;  /* 0x0000ffff1a1a7812 */ /* 0x000fe400078ec0ff */
[----:B------:R-:W-:Y:S02]  /*3bdc0*/  LOP3.LUT R2, R2, 0xffff, RZ, 0xc0, !PT ;  /* 0x0000ffff02027812 */ /* 0x000fe400078ec0ff */
[----:B------:R-:W-:Y:S02]  /*3bdd0*/  LOP3.LUT R4, R4, 0xffff, RZ, 0xc0, !PT ;  /* 0x0000ffff04047812 */ /* 0x000fe400078ec0ff */
[----:B------:R-:W-:Y:S02]  /*3bde0*/  LOP3.LUT R3, R3, 0xffff, RZ, 0xc0, !PT ;  /* 0x0000ffff03037812 */ /* 0x000fe400078ec0ff */
[----:B------:R-:W-:Y:S01]  /*3bdf0*/  LOP3.LUT R5, R5, 0xffff, RZ, 0xc0, !PT ;  /* 0x0000ffff05057812 */ /* 0x000fe200078ec0ff */
[----:B------:R-:W-:Y:S01]  /*3be00*/  STL [R1+0x19c], R54 ;  /* 0x00019c3601007387 */ /* 0x000fe20000100800 */
[----:B------:R-:W-:-:S02]  /*3be10*/  LOP3.LUT R6, R6, 0xffff, RZ, 0xc0, !PT ;  /* 0x0000ffff06067812 */ /* 0x000fc400078ec0ff */
[----:B------:R-:W-:Y:S01]  /*3be20*/  LOP3.LUT R27, R27, 0xffff, RZ, 0xc0, !PT ;  /* 0x0000ffff1b1b7812 */ /* 0x000fe200078ec0ff */
[----:B------:R1:W-:Y:S01]  /*3be30*/  STL [R1+0x1b8], R0 ;  /* 0x0001b80001007387 */ /* 0x0003e20000100800 */
[----:B------:R-:W-:Y:S02]  /*3be40*/  PRMT R26, R28, 0x3340, R26 ;  /* 0x000033401c1a7816 */ /* 0x000fe4000000001a */
[----:B------:R-:W-:-:S03]  /*3be50*/  PRMT R2, R2, 0x3340, R4 ;  /* 0x0000334002027816 */ /* 0x000fc60000000004 */
[----:B------:R-:W-:Y:S01]  /*3be60*/  STL [R1+0x10c], R26 ;  /* 0x00010c1a01007387 */ /* 0x000fe20000100800 */
[----:B-1----:R-:W-:Y:S02]  /*3be70*/  PRMT R0, R3, 0x3340, R5 ;  /* 0x0000334003007816 */ /* 0x002fe40000000005 */
[----:B------:R-:W-:Y:S01]  /*3be80*/  PRMT R3, R6, 0x3340, R27 ;  /* 0x0000334006037816 */ /* 0x000fe2000000001b */
[----:B------:R1:W-:Y:S04]  /*3be90*/  STL [R1+0x108], R2 ;  /* 0x0001080201007387 */ /* 0x0003e80000100800 */
[----:B------:R2:W-:Y:S04]  /*3bea0*/  STL [R1+0x104], R0 ;  /* 0x0001040001007387 */ /* 0x0005e80000100800 */
[----:B------:R3:W-:Y:S01]  /*3beb0*/  STL [R1+0x120], R3 ;  /* 0x0001200301007387 */ /* 0x0007e20000100800 */
[----:B-1----:R-:W-:-:S03]  /*3bec0*/  LOP3.LUT R2, R55, 0xffff, RZ, 0xc0, !PT ;  /* 0x0000ffff37027812 */ /* 0x002fc600078ec0ff */
[----:B------:R-:W4:Y:S01]  /*3bed0*/  LDL.LU R55, [R1+0x98] ;  /* 0x0000980001377983 */ /* 0x000f220000300800 */
[----:B--2---:R-:W-:-:S03]  /*3bee0*/  LOP3.LUT R0, R57, 0xffff, RZ, 0xc0, !PT ;  /* 0x0000ffff39007812 */ /* 0x004fc600078ec0ff */
[----:B------:R-:W2:Y:S01]  /*3bef0*/  LDL.LU R57, [R1+0x94] ;  /* 0x0000940001397983 */ /* 0x000ea20000300800 */
[----:B---3--:R-:W-:-:S03]  /*3bf00*/  LOP3.LUT R3, R56, 0xffff, RZ, 0xc0, !PT ;  /* 0x0000ffff38037812 */ /* 0x008fc600078ec0ff */
[----:B------:R-:W3:Y:S01]  /*3bf10*/  LDL.LU R56, [R1+0x58] ;  /* 0x0000580001387983 */ /* 0x000ee20000300800 */
[----:B----4-:R-:W-:-:S03]  /*3bf20*/  LOP3.LUT R4, R59, 0xffff, RZ, 0xc0, !PT ;  /* 0x0000ffff3b047812 */ /* 0x010fc600078ec0ff */
[----:B------:R-:W4:Y:S01]  /*3bf30*/  LDL.LU R59, [R1+0x34] ;  /* 0x00003400013b7983 */ /* 0x000f220000300800 */
[----:B------:R-:W-:Y:S02]  /*3bf40*/  LOP3.LUT R60, R60, 0xffff, RZ, 0xc0, !PT ;  /* 0x0000ffff3c3c7812 */ /* 0x000fe400078ec0ff */
[----:B------:R-:W-:Y:S02]  /*3bf50*/  LOP3.LUT R7, R7, 0xffff, RZ, 0xc0, !PT ;  /* 0x0000ffff07077812 */ /* 0x000fe400078ec0ff */
[----:B------:R-:W-:Y:S02]  /*3bf60*/  PRMT R6, R2, 0x3340, R60 ;  /* 0x0000334002067816 */ /* 0x000fe4000000003c */
[----:B------:R-:W-:-:S03]  /*3bf70*/  LOP3.LUT R8, R8, 0xffff, RZ, 0xc0, !PT ;  /* 0x0000ffff08087812 */ /* 0x000fc600078ec0ff */
[----:B------:R1:W-:Y:S01]  /*3bf80*/  STL [R1+0x194], R6 ;  /* 0x0001940601007387 */ /* 0x0003e20000100800 */
[----:B------:R-:W-:Y:S02]  /*3bf90*/  LOP3.LUT R58, R58, 0xffff, RZ, 0xc0, !PT ;  /* 0x0000ffff3a3a7812 */ /* 0x000fe400078ec0ff */
[----:B------:R-:W-:Y:S02]  /*3bfa0*/  SHF.R.U32.HI R5, RZ, 0x8, R2 ;  /* 0x00000008ff057819 */ /* 0x000fe40000011602 */
[----:B------:R-:W-:Y:S02]  /*3bfb0*/  SHF.R.U32.HI R2, RZ, 0x8, R3 ;  /* 0x00000008ff027819 */ /* 0x000fe40000011603 */
[--C-:B-1----:R-:W-:Y:S02]  /*3bfc0*/  PRMT R6, R3, 0x3340, R7.reuse ;  /* 0x0000334003067816 */ /* 0x102fe40000000007 */
[----:B------:R-:W-:Y:S02]  /*3bfd0*/  SHF.R.U32.HI R60, RZ, 0x8, R60 ;  /* 0x00000008ff3c7819 */ /* 0x000fe4000001163c */
[----:B------:R-:W-:Y:S01]  /*3bfe0*/  SHF.R.U32.HI R3, RZ, 0x8, R4 ;  /* 0x00000008ff037819 */ /* 0x000fe20000011604 */
[----:B------:R1:W-:Y:S01]  /*3bff0*/  STL [R1+0x190], R6 ;  /* 0x0001900601007387 */ /* 0x0003e20000100800 */
[----:B------:R-:W-:-:S02]  /*3c000*/  SHF.R.U32.HI R7, RZ, 0x8, R7 ;  /* 0x00000008ff077819 */ /* 0x000fc40000011607 */
[----:B------:R-:W-:Y:S02]  /*3c010*/  LOP3.LUT R5, R5, 0xffff, RZ, 0xc0, !PT ;  /* 0x0000ffff05057812 */ /* 0x000fe400078ec0ff */
[----:B------:R-:W-:Y:S02]  /*3c020*/  LOP3.LUT R60, R60, 0xffff, RZ, 0xc0, !PT ;  /* 0x0000ffff3c3c7812 */ /* 0x000fe400078ec0ff */
[----:B-1----:R-:W-:Y:S02]  /*3c030*/  PRMT R6, R4, 0x3340, R8 ;  /* 0x0000334004067816 */ /* 0x002fe40000000008 */
[----:B------:R-:W-:Y:S02]  /*3c040*/  SHF.R.U32.HI R4, RZ, 0x8, R0 ;  /* 0x00000008ff047819 */ /* 0x000fe40000011600 */
[----:B------:R-:W-:Y:S02]  /*3c050*/  SHF.R.U32.HI R8, RZ, 0x8, R8 ;  /* 0x00000008ff087819 */ /* 0x000fe40000011608 */
[----:B------:R-:W-:-:S02]  /*3c060*/  PRMT R0, R0, 0x3340, R58 ;  /* 0x0000334000007816 */ /* 0x000fc4000000003a */
[----:B------:R-:W-:Y:S02]  /*3c070*/  SHF.R.U32.HI R58, RZ, 0x8, R58 ;  /* 0x00000008ff3a7819 */ /* 0x000fe4000001163a */
        /* <DEDUP_REMOVED lines=29> */
[----:B------:R-:W-:Y:S02]  /*3c250*/  SHF.R.U32.HI R5, RZ, 0x8, R2 ;  /* 0x00000008ff057819 */ /* 0x000fe40000011602 */
[----:B------:R-:W-:Y:S02]  /*3c260*/  LOP3.LUT R21, R21, 0xffff, RZ, 0xc0, !PT ;  /* 0x0000ffff15157812 */ /* 0x000fe400078ec0ff */
[----:B------:R-:W-:Y:S02]  /*3c270*/  SHF.R.U32.HI R2, RZ, 0x8, R3 ;  /* 0x00000008ff027819 */ /* 0x000fe40000011603 */
[--C-:B-1----:R-:W-:Y:S02]  /*3c280*/  PRMT R6, R3, 0x3340, R9.reuse ;  /* 0x0000334003067816 */ /* 0x102fe40000000009 */
[----:B------:R-:W-:Y:S02]  /*3c290*/  SHF.R.U32.HI R9, RZ, 0x8, R9 ;  /* 0x00000008ff097819 */ /* 0x000fe40000011609 */
[----:B------:R-:W-:Y:S01]  /*3c2a0*/  SHF.R.U32.HI R3, RZ, 0x8, R4 ;  /* 0x00000008ff037819 */ /* 0x000fe20000011604 */
[----:B------:R1:W-:Y:S01]  /*3c2b0*/  STL [R1+0x180], R6 ;  /* 0x0001800601007387 */ /* 0x0003e20000100800 */
[----:B------:R-:W-:-:S02]  /*3c2c0*/  LOP3.LUT R2, R2, 0xffff, RZ, 0xc0, !PT ;  /* 0x0000ffff02027812 */ /* 0x000fc400078ec0ff */
[----:B------:R-:W-:Y:S02]  /*3c2d0*/  LOP3.LUT R9, R9, 0xffff, RZ, 0xc0, !PT ;  /* 0x0000ffff09097812 */ /* 0x000fe400078ec0ff */
[----:B-1----:R-:W-:Y:S02]  /*3c2e0*/  PRMT R6, R4, 0x3340, R10 ;  /* 0x0000334004067816 */ /* 0x002fe4000000000a */
[----:B------:R-:W-:Y:S02]  /*3c2f0*/  SHF.R.U32.HI R4, RZ, 0x8, R0 ;  /* 0x00000008ff047819 */ /* 0x000fe40000011600 */
[----:B------:R-:W-:Y:S01]  /*3c300*/  PRMT R0, R0, 0x3340, R21 ;  /* 0x0000334000007816 */ /* 0x000fe20000000015 */
[----:B------:R-:W-:Y:S01]  /*3c310*/  STL [R1+0x17c], R6 ;  /* 0x00017c0601007387 */ /* 0x000fe20000100800 */
[----:B------:R-:W-:Y:S02]  /*3c320*/  PRMT R27, R2, 0x3340, R9 ;  /* 0x00003340021b7816 */ /* 0x000fe40000000009 */
[----:B------:R-:W-:Y:S01]  /*3c330*/  SHF.R.U32.HI R10, RZ, 0x8, R10 ;  /* 0x00000008ff0a7819 */ /* 0x000fe2000001160a */
[----:B------:R2:W-:Y:S01]  /*3c340*/  STL [R1+0x188], R0 ;  /* 0x0001880001007387 */ /* 0x0005e20000100800 */
[----:B------:R-:W-:-:S02]  /*3c350*/  SHF.R.U32.HI R21, RZ, 0x8, R21 ;  /* 0x00000008ff157819 */ /* 0x000fc40000011615 */
[----:B------:R-:W-:Y:S02]  /*3c360*/  LOP3.LUT R3, R3, 0xffff, RZ, 0xc0, !PT ;  /* 0x0000ffff03037812 */ /* 0x000fe400078ec0ff */
[----:B------:R-:W-:Y:S02]  /*3c370*/  LOP3.LUT R10, R10, 0xffff, RZ, 0xc0, !PT ;  /* 0x0000ffff0a0a7812 */ /* 0x000fe400078ec0ff */
[----:B------:R-:W-:Y:S02]  /*3c380*/  LOP3.LUT R4, R4, 0xffff, RZ, 0xc0, !PT ;  /* 0x0000ffff04047812 */ /* 0x000fe400078ec0ff */
[----:B------:R-:W-:Y:S02]  /*3c390*/  LOP3.LUT R21, R21, 0xffff, RZ, 0xc0, !PT ;  /* 0x0000ffff15157812 */ /* 0x000fe400078ec0ff */
[----:B------:R-:W-:Y:S02]  /*3c3a0*/  PRMT R26, R3, 0x3340, R10 ;  /* 0x00003340031a7816 */ /* 0x000fe4000000000a */
[----:B------:R-:W-:-:S02]  /*3c3b0*/  PRMT R21, R4, 0x3340, R21 ;  /* 0x0000334004157816 */ /* 0x000fc40000000015 */
[----:B------:R-:W-:Y:S02]  /*3c3c0*/  LOP3.LUT R2, R55, 0xffff, RZ, 0xc0, !PT ;  /* 0x0000ffff37027812 */ /* 0x000fe400078ec0ff */
        /* <DEDUP_REMOVED lines=8> */
[----:B------:R-:W-:Y:S02]  /*3c450*/  SHF.R.U32.HI R23, RZ, 0x8, R23 ;  /* 0x00000008ff177819 */ /* 0x000fe40000011617 */
[----:B------:R-:W-:Y:S02]  /*3c460*/  PRMT R6, R2, 0x3340, R22 ;  /* 0x0000334002067816 */ /* 0x000fe40000000016 */
[----:B------:R-:W-:Y:S02]  /*3c470*/  LOP3.LUT R11, R11, 0xffff, RZ, 0xc0, !PT ;  /* 0x0000ffff0b0b7812 */ /* 0x000fe400078ec0ff */
[----:B------:R-:W-:Y:S01]  /*3c480*/  LOP3.LUT R5, R5, 0xffff, RZ, 0xc0, !PT ;  /* 0x0000ffff05057812 */ /* 0x000fe200078ec0ff */
[----:B------:R1:W-:Y:S01]  /*3c490*/  STL [R1+0x15c], R6 ;  /* 0x00015c0601007387 */ /* 0x0003e20000100800 */
[----:B------:R-:W-:-:S02]  /*3c4a0*/  LOP3.LUT R23, R23, 0xffff, RZ, 0xc0, !PT ;  /* 0x0000ffff17177812 */ /* 0x000fc400078ec0ff */
[----:B------:R-:W-:Y:S02]  /*3c4b0*/  LOP3.LUT R12, R12, 0xffff, RZ, 0xc0, !PT ;  /* 0x0000ffff0c0c7812 */ /* 0x000fe400078ec0ff */
[----:B------:R-:W-:Y:S02]  /*3c4c0*/  PRMT R28, R5, 0x3340, R23 ;  /* 0x00003340051c7816 */ /* 0x000fe40000000017 */
[----:B-1----:R-:W-:Y:S02]  /*3c4d0*/  PRMT R6, R3, 0x3340, R11 ;  /* 0x0000334003067816 */ /* 0x002fe4000000000b */
[----:B------:R-:W-:Y:S02]  /*3c4e0*/  LOP3.LUT R20, R20, 0xffff, RZ, 0xc0, !PT ;  /* 0x0000ffff14147812 */ /* 0x000fe400078ec0ff */
[----:B------:R-:W-:Y:S01]  /*3c4f0*/  SHF.R.U32.HI R5, RZ, 0x8, R2 ;  /* 0x00000008ff057819 */ /* 0x000fe20000011602 */
[----:B------:R1:W-:Y:S01]  /*3c500*/  STL [R1+0x158], R6 ;  /* 0x0001580601007387 */ /* 0x0003e20000100800 */
[----:B------:R-:W-:-:S02]  /*3c510*/  SHF.R.U32.HI R2, RZ, 0x8, R3 ;  /* 0x00000008ff027819 */ /* 0x000fc40000011603 */
[----:B------:R-:W-:Y:S02]  /*3c520*/  SHF.R.U32.HI R3, RZ, 0x8, R4 ;  /* 0x00000008ff037819 */ /* 0x000fe40000011604 */
[----:B------:R-:W-:Y:S02]  /*3c530*/  SHF.R.U32.HI R22, RZ, 0x8, R22 ;  /* 0x00000008ff167819 */ /* 0x000fe40000011616 */
[----:B------:R-:W-:Y:S02]  /*3c540*/  SHF.R.U32.HI R11, RZ, 0x8, R11 ;  /* 0x00000008ff0b7819 */ /* 0x000fe4000001160b */
[----:B-1----:R-:W-:Y:S02]  /*3c550*/  PRMT R6, R4, 0x3340, R12 ;  /* 0x0000334004067816 */ /* 0x002fe4000000000c */
[----:B------:R-:W-:Y:S02]  /*3c560*/  SHF.R.U32.HI R4, RZ, 0x8, R0 ;  /* 0x00000008ff047819 */ /* 0x000fe40000011600 */
[----:B------:R-:W-:-:S02]  /*3c570*/  PRMT R0, R0, 0x3340, R20 ;  /* 0x0000334000007816 */ /* 0x000fc40000000014 */
[----:B------:R-:W-:Y:S01]  /*3c580*/  SHF.R.U32.HI R20, RZ, 0x8, R20 ;  /* 0x00000008ff147819 */ /* 0x000fe20000011614 */
[----:B------:R-:W-:Y:S01]  /*3c590*/  STL [R1+0x154], R6 ;  /* 0x0001540601007387 */ /* 0x000fe20000100800 */
[----:B------:R-:W-:Y:S02]  /*3c5a0*/  LOP3.LUT R5, R5, 0xffff, RZ, 0xc0, !PT ;  /* 0x0000ffff05057812 */ /* 0x000fe400078ec0ff */
[----:B------:R-:W-:Y:S01]  /*3c5b0*/  LOP3.LUT R22, R22, 0xffff, RZ, 0xc0, !PT ;  /* 0x0000ffff16167812 */ /* 0x000fe200078ec0ff */
[----:B------:R1:W-:Y:S01]  /*3c5c0*/  STL [R1+0x170], R0 ;  /* 0x0001700001007387 */ /* 0x0003e20000100800 */
[----:B------:R-:W-:Y:S02]  /*3c5d0*/  LOP3.LUT R2, R2, 0xffff, RZ, 0xc0, !PT ;  /* 0x0000ffff02027812 */ /* 0x000fe400078ec0ff */
[----:B------:R-:W-:Y:S02]  /*3c5e0*/  LOP3.LUT R11, R11, 0xffff, RZ, 0xc0, !PT ;  /* 0x0000ffff0b0b7812 */ /* 0x000fe400078ec0ff */
[----:B------:R-:W-:-:S02]  /*3c5f0*/  LOP3.LUT R4, R4, 0xffff, RZ, 0xc0, !PT ;  /* 0x0000ffff04047812 */ /* 0x000fc400078ec0ff */
[----:B------:R-:W-:Y:S02]  /*3c600*/  PRMT R23, R5, 0x3340, R22 ;  /* 0x0000334005177816 */ /* 0x000fe40000000016 */
[----:B-1----:R-:W-:Y:S02]  /*3c610*/  LOP3.LUT R0, R20, 0xffff, RZ, 0xc0, !PT ;  /* 0x0000ffff14007812 */ /* 0x002fe400078ec0ff */
[----:B------:R-:W-:Y:S02]  /*3c620*/  PRMT R22, R2, 0x3340, R11 ;  /* 0x0000334002167816 */ /* 0x000fe4000000000b */
[----:B------:R-:W-:Y:S02]  /*3c630*/  PRMT R11, R4, 0x3340, R0 ;  /* 0x00003340040b7816 */ /* 0x000fe40000000000 */
[----:B------:R-:W-:Y:S02]  /*3c640*/  SHF.R.U32.HI R12, RZ, 0x8, R12 ;  /* 0x00000008ff0c7819 */ /* 0x000fe4000001160c */
[----:B------:R-:W-:-:S02]  /*3c650*/  LOP3.LUT R3, R3, 0xffff, RZ, 0xc0, !PT ;  /* 0x0000ffff03037812 */ /* 0x000fc400078ec0ff */
[----:B------:R-:W-:-:S04]  /*3c660*/  LOP3.LUT R12, R12, 0xffff, RZ, 0xc0, !PT ;  /* 0x0000ffff0c0c7812 */ /* 0x000fc800078ec0ff */
[----:B------:R-:W-:Y:S02]  /*3c670*/  PRMT R20, R3, 0x3340, R12 ;  /* 0x0000334003147816 */ /* 0x000fe4000000000c */
        /* <DEDUP_REMOVED lines=15> */
[----:B-1----:R-:W-:Y:S02]  /*3c770*/  PRMT R6, R3, 0x3340, R13 ;  /* 0x0000334003067816 */ /* 0x002fe4000000000d */
[----:B------:R-:W-:-:S03]  /*3c780*/  SHF.R.U32.HI R0, RZ, 0x8, R3 ;  /* 0x00000008ff007819 */ /* 0x000fc60000011603 */
[----:B------:R1:W-:Y:S01]  /*3c790*/  STL [R1+0x128], R6 ;  /* 0x0001280601007387 */ /* 0x0003e20000100800 */
[----:B------:R-:W-:-:S04]  /*3c7a0*/  SHF.R.U32.HI R3, RZ, 0x8, R4 ;  /* 0x00000008ff037819 */ /* 0x000fc80000011604 */
[----:B------:R-:W-:Y:S02]  /*3c7b0*/  LOP3.LUT R3, R3, 0xffff, RZ, 0xc0, !PT ;  /* 0x0000ffff03037812 */ /* 0x000fe400078ec0ff */
[--C-:B-1----:R-:W-:Y:S02]  /*3c7c0*/  PRMT R6, R4, 0x3340, R14.reuse ;  /* 0x0000334004067816 */ /* 0x102fe4000000000e */
[----:B------:R-:W-:Y:S02]  /*3c7d0*/  SHF.R.U32.HI R14, RZ, 0x8, R14 ;  /* 0x00000008ff0e7819 */ /* 0x000fe4000001160e */
[----:B------:R-:W-:Y:S02]  /*3c7e0*/  SHF.R.U32.HI R4, RZ, 0x8, R2 ;  /* 0x00000008ff047819 */ /* 0x000fe40000011602 */
[----:B------:R-:W-:Y:S02]  /*3c7f0*/  PRMT R2, R2, 0x3340, R48 ;  /* 0x0000334002027816 */ /* 0x000fe40000000030 */
[----:B------:R-:W-:Y:S01]  /*3c800*/  LOP3.LUT R9, R14, 0xffff, RZ, 0xc0, !PT ;  /* 0x0000ffff0e097812 */ /* 0x000fe200078ec0ff */
[----:B------:R-:W-:Y:S01]  /*3c810*/  STL [R1+0x124], R6 ;  /* 0x0001240601007387 */ /* 0x000fe20000100800 */
[----:B------:R-:W-:-:S02]  /*3c820*/  SHF.R.U32.HI R13, RZ, 0x8, R13 ;  /* 0x00000008ff0d7819 */ /* 0x000fc4000001160d */
[----:B------:R-:W-:Y:S01]  /*3c830*/  PRMT R9, R3, 0x3340, R9 ;  /* 0x0000334003097816 */ /* 0x000fe20000000009 */
[----:B------:R1:W-:Y:S01]  /*3c840*/  STL [R1+0x130], R2 ;  /* 0x0001300201007387 */ /* 0x0003e20000100800 */
        /* <DEDUP_REMOVED lines=10> */
[----:B------:R-:W-:-:S02]  /*3c8f0*/  PRMT R12, R5, 0x3340, R12 ;  /* 0x00003340050c7816 */ /* 0x000fc4000000000c */
[----:B-1----:R-:W-:Y:S02]  /*3c900*/  LOP3.LUT R2, R55, 0xffff, RZ, 0xc0, !PT ;  /* 0x0000ffff37027812 */ /* 0x002fe400078ec0ff */
        /* <DEDUP_REMOVED lines=15> */
[----:B-1----:R-:W-:Y:S02]  /*3ca00*/  PRMT R7, R4, 0x3340, R15 ;  /* 0x0000334004077816 */ /* 0x002fe4000000000f */
[----:B------:R-:W-:-:S03]  /*3ca10*/  SHF.R.U32.HI R4, RZ, 0x8, R5 ;  /* 0x00000008ff047819 */ /* 0x000fc60000011605 */
[----:B------:R1:W-:Y:S01]  /*3ca20*/  STL [R1+0xe0], R7 ;  /* 0x0000e00701007387 */ /* 0x0003e20000100800 */
[----:B------:R-:W-:Y:S02]  /*3ca30*/  SHF.R.U32.HI R15, RZ, 0x8, R15 ;  /* 0x00000008ff0f7819 */ /* 0x000fe4000001160f */
[--C-:B-1----:R-:W-:Y:S02]  /*3ca40*/  PRMT R7, R5, 0x3340, R16.reuse ;  /* 0x0000334005077816 */ /* 0x102fe40000000010 */
[----:B------:R-:W-:Y:S02]  /*3ca50*/  SHF.R.U32.HI R5, RZ, 0x8, R3 ;  /* 0x00000008ff057819 */ /* 0x000fe40000011603 */
[----:B------:R-:W-:Y:S01]  /*3ca60*/  PRMT R3, R3, 0x3340, R47 ;  /* 0x0000334003037816 */ /* 0x000fe2000000002f */
[----:B------:R-:W-:Y:S01]  /*3ca70*/  STL [R1+0xdc], R7 ;  /* 0x0000dc0701007387 */ /* 0x000fe20000100800 */
[----:B------:R-:W-:Y:S02]  /*3ca80*/  SHF.R.U32.HI R16, RZ, 0x8, R16 ;  /* 0x00000008ff107819 */ /* 0x000fe40000011610 */
[----:B------:R-:W-:Y:S01]  /*3ca90*/  LOP3.LUT R2, R2, 0xffff, RZ, 0xc0, !PT ;  /* 0x0000ffff02027812 */ /* 0x000fe200078ec0ff */
[----:B------:R1:W-:Y:S01]  /*3caa0*/  STL [R1+0x100], R3 ;  /* 0x0001000301007387 */ /* 0x0003e20000100800 */
[----:B------:R-:W-:-:S02]  /*3cab0*/  LOP3.LUT R4, R4, 0xffff, RZ, 0xc0, !PT ;  /* 0x0000ffff04047812 */ /* 0x000fc400078ec0ff */
[----:B------:R-:W-:Y:S01]  /*3cac0*/  LOP3.LUT R16, R16, 0xffff, RZ, 0xc0, !PT ;  /* 0x0000ffff10107812 */ /* 0x000fe200078ec0ff */
[----:B------:R-:W4:Y:S01]  /*3cad0*/  LDL.LU R54, [R1+0xc8] ;  /* 0x0000c80001367983 */ /* 0x000f220000300800 */
[----:B-1----:R-:W-:Y:S02]  /*3cae0*/  LOP3.LUT R3, R15, 0xffff, RZ, 0xc0, !PT ;  /* 0x0000ffff0f037812 */ /* 0x002fe400078ec0ff */
[----:B------:R-:W-:Y:S02]  /*3caf0*/  SHF.R.U32.HI R52, RZ, 0x8, R52 ;  /* 0x00000008ff347819 */ /* 0x000fe40000011634 */
[----:B------:R-:W-:Y:S02]  /*3cb00*/  PRMT R3, R2, 0x3340, R3 ;  /* 0x0000334002037816 */ /* 0x000fe40000000003 */
[----:B------:R-:W-:Y:S02]  /*3cb10*/  PRMT R2, R4, 0x3340, R16 ;  /* 0x0000334004027816 */ /* 0x000fe40000000010 */
        /* <DEDUP_REMOVED lines=8> */
[----:B------:R-:W-:Y:S02]  /*3cba0*/  LOP3.LUT R7, R55, 0xffff, RZ, 0xc0, !PT ;  /* 0x0000ffff37077812 */ /* 0x000fe400078ec0ff */
[----:B------:R-:W-:Y:S02]  /*3cbb0*/  LOP3.LUT R17, R17, 0xffff, RZ, 0xc0, !PT ;  /* 0x0000ffff11117812 */ /* 0x000fe400078ec0ff */
[----:B------:R-:W-:Y:S02]  /*3cbc0*/  PRMT R16, R7, 0x3340, R51 ;  /* 0x0000334007107816 */ /* 0x000fe40000000033 */
[----:B------:R-:W-:Y:S02]  /*3cbd0*/  LOP3.LUT R18, R18, 0xffff, RZ, 0xc0, !PT ;  /* 0x0000ffff12127812 */ /* 0x000fe400078ec0ff */
[----:B------:R-:W-:-:S02]  /*3cbe0*/  LOP3.LUT R46, R46, 0xffff, RZ, 0xc0, !PT ;  /* 0x0000ffff2e2e7812 */ /* 0x000fc400078ec0ff */
[----:B--2---:R-:W-:Y:S02]  /*3cbf0*/  LOP3.LUT R4, R57, 0xffff, RZ, 0xc0, !PT ;  /* 0x0000ffff39047812 */ /* 0x004fe400078ec0ff */
[----:B------:R-:W2:Y:S01]  /*3cc00*/  LDL.LU R57, [R1+0xc0] ;  /* 0x0000c00001397983 */ /* 0x000ea20000300800 */
[----:B---3--:R-:W-:-:S03]  /*3cc10*/  LOP3.LUT R6, R56, 0xffff, RZ, 0xc0, !PT ;  /* 0x0000ffff38067812 */ /* 0x008fc600078ec0ff */
[----:B------:R-:W3:Y:S01]  /*3cc20*/  LDL.LU R56, [R1+0x70] ;  /* 0x0000700001387983 */ /* 0x000ee20000300800 */
[----:B----4-:R-:W-:-:S03]  /*3cc30*/  LOP3.LUT R5, R59, 0xffff, RZ, 0xc0, !PT ;  /* 0x0000ffff3b057812 */ /* 0x010fc600078ec0ff */
[----:B------:R-:W4:Y:S04]  /*3cc40*/  LDL.LU R59, [R1+0x6c] ;  /* 0x00006c00013b7983 */ /* 0x000f280000300800 */
[----:B------:R1:W-:Y:S02]  /*3cc50*/  STL [R1+0x40], R16 ;  /* 0x0000401001007387 */ /* 0x0003e40000100800 */
[----:B-1----:R-:W-:-:S05]  /*3cc60*/  PRMT R16, R6, 0x3340, R17 ;  /* 0x0000334006107816 */ /* 0x002fca0000000011 */
[----:B------:R1:W-:Y:S02]  /*3cc70*/  STL [R1+0x60], R16 ;  /* 0x0000601001007387 */ /* 0x0003e40000100800 */
[----:B-1----:R-:W-:-:S05]  /*3cc80*/  PRMT R16, R5, 0x3340, R18 ;  /* 0x0000334005107816 */ /* 0x002fca0000000012 */
[----:B------:R1:W-:Y:S02]  /*3cc90*/  STL [R1+0x64], R16 ;  /* 0x0000641001007387 */ /* 0x0003e40000100800 */
[----:B-1----:R-:W-:-:S05]  /*3cca0*/  PRMT R16, R4, 0x3340, R46 ;  /* 0x0000334004107816 */ /* 0x002fca000000002e */
[----:B------:R1:W-:Y:S04]  /*3ccb0*/  STL [R1+0xd8], R16 ;  /* 0x0000d81001007387 */ /* 0x0003e80000100800 */
[----:B------:R-:W4:Y:S04]  /*3ccc0*/  LDL.LU R58, [R1+0x140] ;  /* 0x00014000013a7983 */ /* 0x000f280000300800 */
[----:B------:R-:W4:Y:S01]  /*3ccd0*/  LDL.LU R61, [R1+0xcc] ;  /* 0x0000cc00013d7983 */ /* 0x000f220000300800 */
[----:B------:R-:W-:Y:S02]  /*3cce0*/  SHF.R.U32.HI R55, RZ, 0x8, R4 ;  /* 0x00000008ff377819 */ /* 0x000fe40000011604 */
[----:B------:R-:W-:-:S02]  /*3ccf0*/  SHF.R.U32.HI R4, RZ, 0x8, R46 ;  /* 0x00000008ff047819 */ /* 0x000fc4000001162e */
[----:B------:R-:W-:Y:S02]  /*3cd00*/  LOP3.LUT R55, R55, 0xffff, RZ, 0xc0, !PT ;  /* 0x0000ffff37377812 */ /* 0x000fe400078ec0ff */
[----:B------:R-:W-:Y:S02]  /*3cd10*/  LOP3.LUT R4, R4, 0xffff, RZ, 0xc0, !PT ;  /* 0x0000ffff04047812 */ /* 0x000fe400078ec0ff */
[----:B------:R-:W-:Y:S02]  /*3cd20*/  SHF.R.U32.HI R14, RZ, 0x8, R6 ;  /* 0x00000008ff0e7819 */ /* 0x000fe40000011606 */
[----:B------:R-:W-:Y:S02]  /*3cd30*/  PRMT R55, R55, 0x3340, R4 ;  /* 0x0000334037377816 */ /* 0x000fe40000000004 */
[----:B------:R-:W-:Y:S02]  /*3cd40*/  SHF.R.U32.HI R6, RZ, 0x8, R17 ;  /* 0x00000008ff067819 */ /* 0x000fe40000011611 */
[----:B------:R-:W-:-:S02]  /*3cd50*/  LOP3.LUT R14, R14, 0xffff, RZ, 0xc0, !PT ;  /* 0x0000ffff0e0e7812 */ /* 0x000fc400078ec0ff */
[----:B------:R-:W-:Y:S02]  /*3cd60*/  LOP3.LUT R6, R6, 0xffff, RZ, 0xc0, !PT ;  /* 0x0000ffff06067812 */ /* 0x000fe400078ec0ff */
[----:B------:R-:W-:Y:S02]  /*3cd70*/  SHF.R.U32.HI R13, RZ, 0x8, R7 ;  /* 0x00000008ff0d7819 */ /* 0x000fe40000011607 */
[----:B------:R-:W-:Y:S02]  /*3cd80*/  SHF.R.U32.HI R7, RZ, 0x8, R51 ;  /* 0x00000008ff077819 */ /* 0x000fe40000011633 */
[----:B------:R-:W-:Y:S02]  /*3cd90*/  PRMT R14, R14, 0x3340, R6 ;  /* 0x000033400e0e7816 */ /* 0x000fe40000000006 */
[----:B------:R-:W-:Y:S02]  /*3cda0*/  LOP3.LUT R13, R13, 0xffff, RZ, 0xc0, !PT ;  /* 0x0000ffff0d0d7812 */ /* 0x000fe400078ec0ff */
[----:B------:R-:W-:-:S02]  /*3cdb0*/  LOP3.LUT R7, R7, 0xffff, RZ, 0xc0, !PT ;  /* 0x0000ffff07077812 */ /* 0x000fc400078ec0ff */
[----:B------:R-:W-:Y:S02]  /*3cdc0*/  SHF.R.U32.HI R52, RZ, 0x8, R5 ;  /* 0x00000008ff347819 */ /* 0x000fe40000011605 */
[----:B------:R-:W-:Y:S02]  /*3cdd0*/  SHF.R.U32.HI R5, RZ, 0x8, R18 ;  /* 0x00000008ff057819 */ /* 0x000fe40000011612 */
[----:B------:R-:W-:Y:S02]  /*3cde0*/  PRMT R13, R13, 0x3340, R7 ;  /* 0x000033400d0d7816 */ /* 0x000fe40000000007 */
[----:B------:R-:W-:Y:S02]  /*3cdf0*/  LOP3.LUT R7, R54, 0xffff, RZ, 0xc0, !PT ;  /* 0x0000ffff36077812 */ /* 0x000fe400078ec0ff */
[----:B------:R-:W-:Y:S02]  /*3ce00*/  LOP3.LUT R50, R50, 0xffff, RZ, 0xc0, !PT ;  /* 0x0000ffff32327812 */ /* 0x000fe400078ec0ff */
[----:B------:R-:W-:-:S02]  /*3ce10*/  LOP3.LUT R52, R52, 0xffff, RZ, 0xc0, !PT ;  /* 0x0000ffff34347812 */ /* 0x000fc400078ec0ff */
[----:B------:R-:W-:Y:S02]  /*3ce20*/  LOP3.LUT R5, R5, 0xffff, RZ, 0xc0, !PT ;  /* 0x0000ffff05057812 */ /* 0x000fe400078ec0ff */
[----:B-1----:R-:W-:Y:S02]  /*3ce30*/  PRMT R16, R7, 0x3340, R50 ;  /* 0x0000334007107816 */ /* 0x002fe40000000032 */
[----:B------:R-:W-:Y:S02]  /*3ce40*/  PRMT R52, R52, 0x3340, R5 ;  /* 0x0000334034347816 */ /* 0x000fe40000000005 */
[----:B------:R-:W-:Y:S02]  /*3ce50*/  LOP3.LUT R19, R19, 0xffff, RZ, 0xc0, !PT ;  /* 0x0000ffff13137812 */ /* 0x000fe400078ec0ff */
[----:B------:R-:W-:Y:S02]  /*3ce60*/  LOP3.LUT R24, R24, 0xffff, RZ, 0xc0, !PT ;  /* 0x0000ffff18187812 */ /* 0x000fe400078ec0ff */
[----:B------:R-:W-:-:S02]  /*3ce70*/  LOP3.LUT R45, R45, 0xffff, RZ, 0xc0, !PT ;  /* 0x0000ffff2d2d7812 */ /* 0x000fc400078ec0ff */
[----:B--2---:R-:W-:Y:S02]  /*3ce80*/  LOP3.LUT R4, R57, 0xffff, RZ, 0xc0, !PT ;  /* 0x0000ffff39047812 */ /* 0x004fe400078ec0ff */
[----:B------:R-:W2:Y:S02]  /*3ce90*/  LDL.LU R57, [R1+0x90] ;  /* 0x0000900001397983 */ /* 0x000ea40000300800 */
[----:B------:R-:W-:Y:S02]  /*3cea0*/  SHF.R.U32.HI R60, RZ, 0x8, R4 ;  /* 0x00000008ff3c7819 */ /* 0x000fe40000011604 */
[----:B------:R-:W-:Y:S02]  /*3ceb0*/  PRMT R4, R4, 0x3340, R45 ;  /* 0x0000334004047816 */ /* 0x000fe4000000002d */
[----:B---3--:R-:W-:-:S04]  /*3cec0*/  LOP3.LUT R5, R56, 0xffff, RZ, 0xc0, !PT ;  /* 0x0000ffff38057812 */ /* 0x008fc800078ec0ff */
[----:B------:R-:W-:-:S04]  /*3ced0*/  SHF.R.U32.HI R54, RZ, 0x8, R5 ;  /* 0x00000008ff367819 */ /* 0x000fc80000011605 */
[----:B------:R-:W-:Y:S02]  /*3cee0*/  LOP3.LUT R54, R54, 0xffff, RZ, 0xc0, !PT ;  /* 0x0000ffff36367812 */ /* 0x000fe400078ec0ff */
[----:B----4-:R-:W-:Y:S02]  /*3cef0*/  LOP3.LUT R6, R59, 0xffff, RZ, 0xc0, !PT ;  /* 0x0000ffff3b067812 */ /* 0x010fe400078ec0ff */
[----:B------:R-:W3:Y:S02]  /*3cf00*/  LDL.LU R59, [R1+0x7c] ;  /* 0x00007c00013b7983 */ /* 0x000ee40000300800 */
[----:B------:R-:W-:Y:S02]  /*3cf10*/  SHF.R.U32.HI R56, RZ, 0x8, R6 ;  /* 0x00000008ff387819 */ /* 0x000fe40000011606 */
[----:B------:R1:W-:Y:S01]  /*3cf20*/  STL [R1+0x68], R16 ;  /* 0x0000681001007387 */ /* 0x0003e20000100800 */
[----:B------:R-:W-:Y:S02]  /*3cf30*/  PRMT R6, R6, 0x3340, R24 ;  /* 0x0000334006067816 */ /* 0x000fe40000000018 */
[----:B-1----:R-:W-:-:S05]  /*3cf40*/  PRMT R16, R5, 0x3340, R19 ;  /* 0x0000334005107816 */ /* 0x002fca0000000013 */
[----:B------:R-:W-:Y:S04]  /*3cf50*/  STL [R1+0x70], R16 ;  /* 0x0000701001007387 */ /* 0x000fe80000100800 */
[----:B------:R1:W-:Y:S01]  /*3cf60*/  STL [R1+0x74], R6 ;  /* 0x0000740601007387 */ /* 0x0003e20000100800 */
[----:B------:R-:W-:-:S03]  /*3cf70*/  SHF.R.U32.HI R5, RZ, 0x8, R19 ;  /* 0x00000008ff057819 */ /* 0x000fc60000011613 */
[----:B------:R4:W-:Y:S04]  /*3cf80*/  STL [R1+0xd4], R4 ;  /* 0x0000d40401007387 */ /* 0x0009e80000100800 */
[----:B------:R-:W3:Y:S04]  /*3cf90*/  LDL.LU R51, [R1+0x164] ;  /* 0x0001640001337983 */ /* 0x000ee80000300800 */
[----:B------:R-:W3:Y:S04]  /*3cfa0*/  LDL.LU R47, [R1+0x160] ;  /* 0x00016000012f7983 */ /* 0x000ee80000300800 */
[----:B------:R-:W3:Y:S01]  /*3cfb0*/  LDL.LU R48, [R1+0xc4] ;  /* 0x0000c40001307983 */ /* 0x000ee20000300800 */
[----:B------:R-:W-:-:S04]  /*3cfc0*/  LOP3.LUT R5, R5, 0xffff, RZ, 0xc0, !PT ;  /* 0x0000ffff05057812 */ /* 0x000fc800078ec0ff */
[----:B------:R-:W-:Y:S02]  /*3cfd0*/  PRMT R54, R54, 0x3340, R5 ;  /* 0x0000334036367816 */ /* 0x000fe40000000005 */
[----:B------:R-:W-:Y:S02]  /*3cfe0*/  LOP3.LUT R5, R61, 0xffff, RZ, 0xc0, !PT ;  /* 0x0000ffff3d057812 */ /* 0x000fe400078ec0ff */
[----:B------:R-:W3:Y:S01]  /*3cff0*/  LDL.LU R61, [R1+0xbc] ;  /* 0x0000bc00013d7983 */ /* 0x000ee20000300800 */
[----:B------:R-:W-:Y:S02]  /*3d000*/  SHF.R.U32.HI R53, RZ, 0x8, R7 ;  /* 0x00000008ff357819 */ /* 0x000fe40000011607 */
[----:B------:R-:W-:Y:S02]  /*3d010*/  SHF.R.U32.HI R7, RZ, 0x8, R50 ;  /* 0x00000008ff077819 */ /* 0x000fe40000011632 */
[----:B-1----:R-:W-:Y:S02]  /*3d020*/  SHF.R.U32.HI R6, RZ, 0x8, R45 ;  /* 0x00000008ff067819 */ /* 0x002fe4000001162d */
[----:B------:R-:W-:-:S02]  /*3d030*/  LOP3.LUT R53, R53, 0xffff, RZ, 0xc0, !PT ;  /* 0x0000ffff35357812 */ /* 0x000fc400078ec0ff */
[----:B------:R-:W-:Y:S02]  /*3d040*/  LOP3.LUT R7, R7, 0xffff, RZ, 0xc0, !PT ;  /* 0x0000ffff07077812 */ /* 0x000fe400078ec0ff */
[----:B------:R-:W-:Y:S02]  /*3d050*/  LOP3.LUT R60, R60, 0xffff, RZ, 0xc0, !PT ;  /* 0x0000ffff3c3c7812 */ /* 0x000fe400078ec0ff */
[----:B------:R-:W-:Y:S02]  /*3d060*/  LOP3.LUT R6, R6, 0xffff, RZ, 0xc0, !PT ;  /* 0x0000ffff06067812 */ /* 0x000fe400078ec0ff */
[----:B------:R-:W-:Y:S02]  /*3d070*/  PRMT R53, R53, 0x3340, R7 ;  /* 0x0000334035357816 */ /* 0x000fe40000000007 */
[----:B------:R-:W-:Y:S02]  /*3d080*/  LOP3.LUT R7, R58, 0xffff, RZ, 0xc0, !PT ;  /* 0x0000ffff3a077812 */ /* 0x000fe400078ec0ff */
[----:B------:R-:W-:-:S02]  /*3d090*/  LOP3.LUT R49, R49, 0xffff, RZ, 0xc0, !PT ;  /* 0x0000ffff31317812 */ /* 0x000fc400078ec0ff */
[----:B------:R-:W-:Y:S02]  /*3d0a0*/  PRMT R60, R60, 0x3340, R6 ;  /* 0x000033403c3c7816 */ /* 0x000fe40000000006 */
[----:B------:R-:W-:Y:S02]  /*3d0b0*/  SHF.R.U32.HI R16, RZ, 0x8, R24 ;  /* 0x00000008ff107819 */ /* 0x000fe40000011618 */
[----:B------:R-:W-:Y:S02]  /*3d0c0*/  LOP3.LUT R25, R25, 0xffff, RZ, 0xc0, !PT ;  /* 0x0000ffff19197812 */ /* 0x000fe400078ec0ff */
[----:B------:R-:W-:Y:S02]  /*3d0d0*/  LOP3.LUT R56, R56, 0xffff, RZ, 0xc0, !PT ;  /* 0x0000ffff38387812 */ /* 0x000fe400078ec0ff */
[----:B----4-:R-:W-:Y:S02]  /*3d0e0*/  LOP3.LUT R4, R16, 0xffff, RZ, 0xc0, !PT ;  /* 0x0000ffff10047812 */ /* 0x010fe400078ec0ff */
[----:B------:R-:W-:-:S02]  /*3d0f0*/  LOP3.LUT R29, R29, 0xffff, RZ, 0xc0, !PT ;  /* 0x0000ffff1d1d7812 */ /* 0x000fc400078ec0ff */
[----:B------:R-:W-:Y:S02]  /*3d100*/  PRMT R56, R56, 0x3340, R4 ;  /* 0x0000334038387816 */ /* 0x000fe40000000004 */
[----:B------:R-:W-:Y:S02]  /*3d110*/  LOP3.LUT R44, R44, 0xffff, RZ, 0xc0, !PT ;  /* 0x0000ffff2c2c7812 */ /* 0x000fe400078ec0ff */
[----:B------:R-:W-:Y:S02]  /*3d120*/  SHF.R.U32.HI R17, RZ, 0x8, R29 ;  /* 0x00000008ff117819 */ /* 0x000fe4000001161d */
[----:B--2---:R-:W-:Y:S02]  /*3d130*/  LOP3.LUT R6, R57, 0xffff, RZ, 0xc0, !PT ;  /* 0x0000ffff39067812 */ /* 0x004fe400078ec0ff */
[----:B------:R-:W-:Y:S02]  /*3d140*/  SHF.R.U32.HI R57, RZ, 0x8, R7 ;  /* 0x00000008ff397819 */ /* 0x000fe40000011607 */
[----:B------:R-:W-:-:S05]  /*3d150*/  PRMT R7, R7, 0x3340, R49 ;  /* 0x0000334007077816 */ /* 0x000fca0000000031 */
[----:B------:R1:W-:Y:S02]  /*3d160*/  STL [R1+0x94], R7 ;  /* 0x0000940701007387 */ /* 0x0003e40000100800 */
[----:B-1----:R-:W-:-:S05]  /*3d170*/  PRMT R7, R6, 0x3340, R25 ;  /* 0x0000334006077816 */ /* 0x002fca0000000019 */
[----:B------:R1:W-:Y:S01]  /*3d180*/  STL [R1+0xcc], R7 ;  /* 0x0000cc0701007387 */ /* 0x0003e20000100800 */
[----:B------:R-:W-:Y:S02]  /*3d190*/  SHF.R.U32.HI R58, RZ, 0x8, R6 ;  /* 0x00000008ff3a7819 */ /* 0x000fe40000011606 */
[----:B------:R-:W-:Y:S02]  /*3d1a0*/  SHF.R.U32.HI R6, RZ, 0x8, R25 ;  /* 0x00000008ff067819 */ /* 0x000fe40000011619 */
[----:B------:R-:W-:Y:S02]  /*3d1b0*/  LOP3.LUT R58, R58, 0xffff, RZ, 0xc0, !PT ;  /* 0x0000ffff3a3a7812 */ /* 0x000fe400078ec0ff */
[----:B------:R-:W-:-:S04]  /*3d1c0*/  LOP3.LUT R6, R6, 0xffff, RZ, 0xc0, !PT ;  /* 0x0000ffff06067812 */ /* 0x000fc800078ec0ff */
[----:B------:R-:W-:Y:S02]  /*3d1d0*/  PRMT R58, R58, 0x3340, R6 ;  /* 0x000033403a3a7816 */ /* 0x000fe40000000006 */
[----:B---3--:R-:W-:-:S04]  /*3d1e0*/  LOP3.LUT R4, R59, 0xffff, RZ, 0xc0, !PT ;  /* 0x0000ffff3b047812 */ /* 0x008fc800078ec0ff */
[----:B-1----:R-:W-:Y:S02]  /*3d1f0*/  PRMT R7, R4, 0x3340, R29 ;  /* 0x0000334004077816 */ /* 0x002fe4000000001d */
[----:B------:R-:W-:Y:S02]  /*3d200*/  SHF.R.U32.HI R59, RZ, 0x8, R4 ;  /* 0x00000008ff3b7819 */ /* 0x000fe40000011604 */
[----:B------:R-:W-:Y:S01]  /*3d210*/  SHF.R.U32.HI R4, RZ, 0x8, R5 ;  /* 0x00000008ff047819 */ /* 0x000fe20000011605 */
[----:B------:R1:W-:Y:S01]  /*3d220*/  STL [R1+0xc0], R7 ;  /* 0x0000c00701007387 */ /* 0x0003e20000100800 */
[--C-:B------:R-:W-:Y:S02]  /*3d230*/  PRMT R5, R5, 0x3340, R44.reuse ;  /* 0x0000334005057816 */ /* 0x100fe4000000002c */
[----:B------:R-:W-:Y:S02]  /*3d240*/  LOP3.LUT R4, R4, 0xffff, RZ, 0xc0, !PT ;  /* 0x0000ffff04047812 */ /* 0x000fe400078ec0ff */
[----:B-1----:R-:W-:-:S04]  /*3d250*/  SHF.R.U32.HI R7, RZ, 0x8, R44 ;  /* 0x00000008ff077819 */ /* 0x002fc8000001162c */
[----:B------:R-:W-:Y:S01]  /*3d260*/  LOP3.LUT R7, R7, 0xffff, RZ, 0xc0, !PT ;  /* 0x0000ffff07077812 */ /* 0x000fe200078ec0ff */
[----:B------:R1:W-:Y:S01]  /*3d270*/  STL [R1+0xd0], R5 ;  /* 0x0000d00501007387 */ /* 0x0003e20000100800 */
[----:B------:R-:W-:Y:S02]  /*3d280*/  LOP3.LUT R59, R59, 0xffff, RZ, 0xc0, !PT ;  /* 0x0000ffff3b3b7812 */ /* 0x000fe400078ec0ff */
[----:B------:R-:W-:Y:S02]  /*3d290*/  PRMT R4, R4, 0x3340, R7 ;  /* 0x0000334004047816 */ /* 0x000fe40000000007 */
[----:B------:R-:W-:Y:S02]  /*3d2a0*/  LOP3.LUT R6, R51, 0xffff, RZ, 0xc0, !PT ;  /* 0x0000ffff33067812 */ /* 0x000fe400078ec0ff */
[----:B-1----:R-:W-:Y:S01]  /*3d2b0*/  LOP3.LUT R5, R17, 0xffff, RZ, 0xc0, !PT ;  /* 0x0000ffff11057812 */ /* 0x002fe200078ec0ff */
[----:B------:R1:W-:Y:S01]  /*3d2c0*/  STL [R1+0x1c], R4 ;  /* 0x00001c0401007387 */ /* 0x0003e20000100800 */
[----:B------:R-:W-:-:S02]  /*3d2d0*/  LOP3.LUT R7, R47, 0xffff, RZ, 0xc0, !PT ;  /* 0x0000ffff2f077812 */ /* 0x000fc400078ec0ff */
[----:B------:R-:W-:Y:S01]  /*3d2e0*/  PRMT R59, R59, 0x3340, R5 ;  /* 0x000033403b3b7816 */ /* 0x000fe20000000005 */
[----:B------:R-:W2:Y:S01]  /*3d2f0*/  LDL.LU R51, [R1+0x1a4] ;  /* 0x0001a40001337983 */ /* 0x000ea20000300800 */
[----:B------:R-:W-:-:S03]  /*3d300*/  LOP3.LUT R5, R48, 0xffff, RZ, 0xc0, !PT ;  /* 0x0000ffff30057812 */ /* 0x000fc600078ec0ff */
[----:B------:R-:W3:Y:S04]  /*3d310*/  LDL.LU R47, [R1+0x1a0] ;  /* 0x0001a000012f7983 */ /* 0x000ee80000300800 */
[----:B------:R-:W4:Y:S01]  /*3d320*/  LDL.LU R48, [R1+0x11c] ;  /* 0x00011c0001307983 */ /* 0x000f220000300800 */
[----:B-1----:R-:W-:-:S03]  /*3d330*/  LOP3.LUT R4, R61, 0xffff, RZ, 0xc0, !PT ;  /* 0x0000ffff3d047812 */ /* 0x002fc600078ec0ff */
[----:B------:R-:W4:Y:S01]  /*3d340*/  LDL.LU R61, [R1+0x118] ;  /* 0x00011800013d7983 */ /* 0x000f220000300800 */
[----:B------:R-:W-:Y:S02]  /*3d350*/  LOP3.LUT R43, R43, 0xffff, RZ, 0xc0, !PT ;  /* 0x0000ffff2b2b7812 */ /* 0x000fe400078ec0ff */
[----:B------:R-:W-:Y:S02]  /*3d360*/  SHF.R.U32.HI R18, RZ, 0x8, R6 ;  /* 0x00000008ff127819 */ /* 0x000fe40000011606 */
[----:B------:R-:W-:Y:S02]  /*3d370*/  PRMT R6, R6, 0x3340, R43 ;  /* 0x0000334006067816 */ /* 0x000fe4000000002b */
[----:B------:R-:W-:Y:S02]  /*3d380*/  SHF.R.U32.HI R16, RZ, 0x8, R49 ;  /* 0x00000008ff107819 */ /* 0x000fe40000011631 */
[----:B------:R-:W-:Y:S02]  /*3d390*/  LOP3.LUT R30, R30, 0xffff, RZ, 0xc0, !PT ;  /* 0x0000ffff1e1e7812 */ /* 0x000fe400078ec0ff */
[----:B------:R-:W-:Y:S01]  /*3d3a0*/  LOP3.LUT R31, R31, 0xffff, RZ, 0xc0, !PT ;  /* 0x0000ffff1f1f7812 */ /* 0x000fe200078ec0ff */
[----:B------:R1:W-:Y:S01]  /*3d3b0*/  STL [R1+0xc4], R6 ;  /* 0x0000c40601007387 */ /* 0x0003e20000100800 */
[----:B------:R-:W-:-:S02]  /*3d3c0*/  LOP3.LUT R42, R42, 0xffff, RZ, 0xc0, !PT ;  /* 0x0000ffff2a2a7812 */ /* 0x000fc400078ec0ff */
[----:B------:R-:W-:Y:S02]  /*3d3d0*/  LOP3.LUT R57, R57, 0xffff, RZ, 0xc0, !PT ;  /* 0x0000ffff39397812 */ /* 0x000fe400078ec0ff */
[----:B------:R-:W-:Y:S02]  /*3d3e0*/  LOP3.LUT R16, R16, 0xffff, RZ, 0xc0, !PT ;  /* 0x0000ffff10107812 */ /* 0x000fe400078ec0ff */
[----:B------:R-:W-:Y:S02]  /*3d3f0*/  SHF.R.U32.HI R24, RZ, 0x8, R5 ;  /* 0x00000008ff187819 */ /* 0x000fe40000011605 */
[----:B------:R-:W-:Y:S02]  /*3d400*/  PRMT R17, R4, 0x3340, R31 ;  /* 0x0000334004117816 */ /* 0x000fe4000000001f */
[----:B-1----:R-:W-:Y:S02]  /*3d410*/  PRMT R6, R5, 0x3340, R30 ;  /* 0x0000334005067816 */ /* 0x002fe4000000001e */
[----:B------:R-:W-:-:S02]  /*3d420*/  SHF.R.U32.HI R5, RZ, 0x8, R4 ;  /* 0x00000008ff057819 */ /* 0x000fc40000011604 */
[----:B------:R-:W-:Y:S02]  /*3d430*/  SHF.R.U32.HI R4, RZ, 0x8, R7 ;  /* 0x00000008ff047819 */ /* 0x000fe40000011607 */
[----:B------:R-:W-:Y:S01]  /*3d440*/  PRMT R7, R7, 0x3340, R42 ;  /* 0x0000334007077816 */ /* 0x000fe2000000002a */
[----:B------:R1:W-:Y:S01]  /*3d450*/  STL [R1+0xbc], R6 ;  /* 0x0000bc0601007387 */ /* 0x0003e20000100800 */
[----:B------:R-:W-:Y:S02]  /*3d460*/  PRMT R57, R57, 0x3340, R16 ;  /* 0x0000334039397816 */ /* 0x000fe40000000010 */
[----:B------:R-:W-:Y:S01]  /*3d470*/  SHF.R.U32.HI R19, RZ, 0x8, R43 ;  /* 0x00000008ff137819 */ /* 0x000fe2000001162b */
[----:B------:R0:W-:Y:S01]  /*3d480*/  STL [R1+0xb0], R17 ;  /* 0x0000b01101007387 */ /* 0x0001e20000100800 */
[----:B------:R-:W-:Y:S02]  /*3d490*/  SHF.R.U32.HI R16, RZ, 0x8, R30 ;  /* 0x00000008ff107819 */ /* 0x000fe4000001161e */
[----:B------:R-:W-:Y:S01]  /*3d4a0*/  LOP3.LUT R18, R18, 0xffff, RZ, 0xc0, !PT ;  /* 0x0000ffff12127812 */ /* 0x000fe200078ec0ff */
[----:B------:R0:W-:Y:S01]  /*3d4b0*/  STL [R1+0xc8], R7 ;  /* 0x0000c80701007387 */ /* 0x0001e20000100800 */
[----:B-1----:R-:W-:-:S02]  /*3d4c0*/  SHF.R.U32.HI R6, RZ, 0x8, R31 ;  /* 0x00000008ff067819 */ /* 0x002fc4000001161f */
[----:B------:R-:W-:Y:S02]  /*3d4d0*/  LOP3.LUT R19, R19, 0xffff, RZ, 0xc0, !PT ;  /* 0x0000ffff13137812 */ /* 0x000fe400078ec0ff */
[----:B0-----:R-:W-:Y:S02]  /*3d4e0*/  SHF.R.U32.HI R17, RZ, 0x8, R42 ;  /* 0x00000008ff117819 */ /* 0x001fe4000001162a */
[----:B------:R-:W-:Y:S02]  /*3d4f0*/  LOP3.LUT R16, R16, 0xffff, RZ, 0xc0, !PT ;  /* 0x0000ffff10107812 */ /* 0x000fe400078ec0ff */
[----:B------:R-:W-:Y:S02]  /*3d500*/  LOP3.LUT R7, R24, 0xffff, RZ, 0xc0, !PT ;  /* 0x0000ffff18077812 */ /* 0x000fe400078ec0ff */
[----:B------:R-:W-:Y:S02]  /*3d510*/  LOP3.LUT R5, R5, 0xffff, RZ, 0xc0, !PT ;  /* 0x0000ffff05057812 */ /* 0x000fe400078ec0ff */
[----:B------:R-:W-:-:S02]  /*3d520*/  LOP3.LUT R6, R6, 0xffff, RZ, 0xc0, !PT ;  /* 0x0000ffff06067812 */ /* 0x000fc400078ec0ff */
[----:B------:R-:W-:Y:S02]  /*3d530*/  LOP3.LUT R4, R4, 0xffff, RZ, 0xc0, !PT ;  /* 0x0000ffff04047812 */ /* 0x000fe400078ec0ff */
[----:B------:R-:W-:Y:S02]  /*3d540*/  LOP3.LUT R17, R17, 0xffff, RZ, 0xc0, !PT ;  /* 0x0000ffff11117812 */ /* 0x000fe400078ec0ff */
[----:B------:R-:W-:Y:S02]  /*3d550*/  PRMT R18, R18, 0x3340, R19 ;  /* 0x0000334012127816 */ /* 0x000fe40000000013 */
[----:B------:R-:W-:Y:S02]  /*3d560*/  PRMT R7, R7, 0x3340, R16 ;  /* 0x0000334007077816 */ /* 0x000fe40000000010 */
[----:B------:R-:W-:Y:S02]  /*3d570*/  PRMT R5, R5, 0x3340, R6 ;  /* 0x0000334005057816 */ /* 0x000fe40000000006 */
[----:B------:R-:W-:Y:S01]  /*3d580*/  PRMT R4, R4, 0x3340, R17 ;  /* 0x0000334004047816 */ /* 0x000fe20000000011 */
[----:B------:R-:W-:Y:S04]  /*3d590*/  STL [R1+0x10], R18 ;  /* 0x0000101201007387 */ /* 0x000fe80000100800 */
[----:B------:R3:W-:Y:S04]  /*3d5a0*/  STL [R1+0x14], R7 ;  /* 0x0000140701007387 */ /* 0x0007e80000100800 */
[----:B------:R4:W-:Y:S04]  /*3d5b0*/  STL [R1+0x18], R5 ;  /* 0x0000180501007387 */ /* 0x0009e80000100800 */
[----:B------:R0:W-:Y:S04]  /*3d5c0*/  STL [R1+0x2c], R4 ;  /* 0x00002c0401007387 */ /* 0x0001e80000100800 */
[----:B------:R-:W4:Y:S04]  /*3d5d0*/  LDL.LU R50, [R1+0x384] ;  /* 0x0003840001327983 */ /* 0x000f280000300800 */
[----:B------:R-:W4:Y:S01]  /*3d5e0*/  LDL.LU R46, [R1+0x380] ;  /* 0x00038000012e7983 */ /* 0x000f220000300800 */
[----:B--2---:R-:W-:-:S03]  /*3d5f0*/  LOP3.LUT R6, R51, 0xffff, RZ, 0xc0, !PT ;  /* 0x0000ffff33067812 */ /* 0x004fc600078ec0ff */
[----:B------:R-:W2:Y:S01]  /*3d600*/  LDL.LU R51, [R1+0x14c] ;  /* 0x00014c0001337983 */ /* 0x000ea20000300800 */
[----:B---3--:R-:W-:-:S03]  /*3d610*/  LOP3.LUT R7, R47, 0xffff, RZ, 0xc0, !PT ;  /* 0x0000ffff2f077812 */ /* 0x008fc600078ec0ff */
[----:B------:R-:W3:Y:S01]  /*3d620*/  LDL.LU R47, [R1+0x148] ;  /* 0x00014800012f7983 */ /* 0x000ee20000300800 */
[----:B----4-:R-:W-:-:S03]  /*3d630*/  LOP3.LUT R5, R48, 0xffff, RZ, 0xc0, !PT ;  /* 0x0000ffff30057812 */ /* 0x010fc600078ec0ff */
[----:B------:R-:W4:Y:S01]  /*3d640*/  LDL.LU R48, [R1+0xf4] ;  /* 0x0000f40001307983 */ /* 0x000f220000300800 */
[----:B0-----:R-:W-:-:S03]  /*3d650*/  LOP3.LUT R4, R61, 0xffff, RZ, 0xc0, !PT ;  /* 0x0000ffff3d047812 */ /* 0x001fc600078ec0ff */
        /* <DEDUP_REMOVED lines=8> */
[----:B------:R-:W-:Y:S02]  /*3d6e0*/  SHF.R.U32.HI R24, RZ, 0x8, R5 ;  /* 0x00000008ff187819 */ /* 0x000fe40000011605 */
[----:B------:R-:W-:Y:S02]  /*3d6f0*/  PRMT R17, R4, 0x3340, R33 ;  /* 0x0000334004117816 */ /* 0x000fe40000000021 */
[----:B0-----:R-:W-:Y:S02]  /*3d700*/  PRMT R6, R5, 0x3340, R32 ;  /* 0x0000334005067816 */ /* 0x001fe40000000020 */
[----:B------:R-:W-:Y:S02]  /*3d710*/  SHF.R.U32.HI R5, RZ, 0x8, R4 ;  /* 0x00000008ff057819 */ /* 0x000fe40000011604 */
[----:B------:R-:W-:Y:S02]  /*3d720*/  SHF.R.U32.HI R4, RZ, 0x8, R7 ;  /* 0x00000008ff047819 */ /* 0x000fe40000011607 */
[----:B------:R-:W-:Y:S01]  /*3d730*/  PRMT R7, R7, 0x3340, R34 ;  /* 0x0000334007077816 */ /* 0x000fe20000000022 */
[----:B------:R0:W-:Y:S01]  /*3d740*/  STL [R1+0xac], R6 ;  /* 0x0000ac0601007387 */ /* 0x0001e20000100800 */
[----:B------:R-:W-:-:S02]  /*3d750*/  SHF.R.U32.HI R19, RZ, 0x8, R36 ;  /* 0x00000008ff137819 */ /* 0x000fc40000011624 */
[----:B------:R-:W-:Y:S01]  /*3d760*/  SHF.R.U32.HI R16, RZ, 0x8, R32 ;  /* 0x00000008ff107819 */ /* 0x000fe20000011620 */
[----:B------:R1:W-:Y:S01]  /*3d770*/  STL [R1+0x98], R17 ;  /* 0x0000981101007387 */ /* 0x0003e20000100800 */
[----:B------:R-:W-:Y:S02]  /*3d780*/  LOP3.LUT R18, R18, 0xffff, RZ, 0xc0, !PT ;  /* 0x0000ffff12127812 */ /* 0x000fe400078ec0ff */
[----:B------:R-:W-:Y:S01]  /*3d790*/  LOP3.LUT R19, R19, 0xffff, RZ, 0xc0, !PT ;  /* 0x0000ffff13137812 */ /* 0x000fe200078ec0ff */
[----:B------:R1:W-:Y:S01]  /*3d7a0*/  STL [R1+0xb8], R7 ;  /* 0x0000b80701007387 */ /* 0x0003e20000100800 */
[----:B0-----:R-:W-:Y:S02]  /*3d7b0*/  SHF.R.U32.HI R6, RZ, 0x8, R33 ;  /* 0x00000008ff067819 */ /* 0x001fe40000011621 */
[----:B------:R-:W-:Y:S02]  /*3d7c0*/  LOP3.LUT R16, R16, 0xffff, RZ, 0xc0, !PT ;  /* 0x0000ffff10107812 */ /* 0x000fe400078ec0ff */
[----:B-1----:R-:W-:-:S02]  /*3d7d0*/  SHF.R.U32.HI R17, RZ, 0x8, R34 ;  /* 0x00000008ff117819 */ /* 0x002fc40000011622 */
[----:B------:R-:W-:Y:S02]  /*3d7e0*/  LOP3.LUT R5, R5, 0xffff, RZ, 0xc0, !PT ;  /* 0x0000ffff05057812 */ /* 0x000fe400078ec0ff */
[----:B------:R-:W-:Y:S02]  /*3d7f0*/  LOP3.LUT R7, R24, 0xffff, RZ, 0xc0, !PT ;  /* 0x0000ffff18077812 */ /* 0x000fe400078ec0ff */
[----:B------:R-:W-:Y:S02]  /*3d800*/  LOP3.LUT R6, R6, 0xffff, RZ, 0xc0, !PT ;  /* 0x0000ffff06067812 */ /* 0x000fe400078ec0ff */
[----:B------:R-:W-:Y:S02]  /*3d810*/  LOP3.LUT R4, R4, 0xffff, RZ, 0xc0, !PT ;  /* 0x0000ffff04047812 */ /* 0x000fe400078ec0ff */
[----:B------:R-:W-:Y:S02]  /*3d820*/  LOP3.LUT R17, R17, 0xffff, RZ, 0xc0, !PT ;  /* 0x0000ffff11117812 */ /* 0x000fe400078ec0ff */
[----:B------:R-:W-:-:S02]  /*3d830*/  PRMT R18, R18, 0x3340, R19 ;  /* 0x0000334012127816 */ /* 0x000fc40000000013 */
[----:B------:R-:W-:Y:S02]  /*3d840*/  PRMT R7, R7, 0x3340, R16 ;  /* 0x0000334007077816 */ /* 0x000fe40000000010 */
[----:B------:R-:W-:Y:S02]  /*3d850*/  PRMT R5, R5, 0x3340, R6 ;  /* 0x0000334005057816 */ /* 0x000fe40000000006 */
[----:B------:R-:W-:Y:S01]  /*3d860*/  PRMT R4, R4, 0x3340, R17 ;  /* 0x0000334004047816 */ /* 0x000fe20000000011 */
[----:B------:R-:W-:Y:S04]  /*3d870*/  STL [R1+0x20], R18 ;  /* 0x0000201201007387 */ /* 0x000fe80000100800 */
[----:B------:R-:W-:Y:S04]  /*3d880*/  STL [R1+0x24], R7 ;  /* 0x0000240701007387 */ /* 0x000fe80000100800 */
[----:B------:R2:W-:Y:S04]  /*3d890*/  STL [R1+0x28], R5 ;  /* 0x0000280501007387 */ /* 0x0005e80000100800 */
[----:B------:R3:W-:Y:S01]  /*3d8a0*/  STL [R1+0x38], R4 ;  /* 0x0000380401007387 */ /* 0x0007e20000100800 */
[----:B------:R-:W-:-:S03]  /*3d8b0*/  LOP3.LUT R6, R50, 0xffff, RZ, 0xc0, !PT ;  /* 0x0000ffff32067812 */ /* 0x000fc600078ec0ff */
[----:B------:R-:W4:Y:S01]  /*3d8c0*/  LDL.LU R50, [R1+0x38c] ;  /* 0x00038c0001327983 */ /* 0x000f220000300800 */
[----:B------:R-:W-:-:S03]  /*3d8d0*/  LOP3.LUT R17, R46, 0xffff, RZ, 0xc0, !PT ;  /* 0x0000ffff2e117812 */ /* 0x000fc600078ec0ff */
[----:B------:R-:W4:Y:S01]  /*3d8e0*/  LDL.LU R46, [R1+0x388] ;  /* 0x00038800012e7983 */ /* 0x000f220000300800 */
[----:B--2---:R-:W-:-:S03]  /*3d8f0*/  LOP3.LUT R5, R51, 0xffff, RZ, 0xc0, !PT ;  /* 0x0000ffff33057812 */ /* 0x004fc600078ec0ff */
[----:B------:R-:W2:Y:S01]  /*3d900*/  LDL.LU R51, [R1+0x16c] ;  /* 0x00016c0001337983 */ /* 0x000ea20000300800 */
[----:B---3--:R-:W-:-:S03]  /*3d910*/  LOP3.LUT R4, R47, 0xffff, RZ, 0xc0, !PT ;  /* 0x0000ffff2f047812 */ /* 0x008fc600078ec0ff */
[----:B------:R-:W3:Y:S01]  /*3d920*/  LDL.LU R47, [R1+0x168] ;  /* 0x00016800012f7983 */ /* 0x000ee20000300800 */
[----:B----4-:R-:W-:-:S03]  /*3d930*/  LOP3.LUT R19, R48, 0xffff, RZ, 0xc0, !PT ;  /* 0x0000ffff30137812 */ /* 0x010fc600078ec0ff */
[----:B------:R-:W4:Y:S01]  /*3d940*/  LDL.LU R48, [R1+0x114] ;  /* 0x0001140001307983 */ /* 0x000f220000300800 */
[----:B------:R-:W-:-:S03]  /*3d950*/  LOP3.LUT R18, R61, 0xffff, RZ, 0xc0, !PT ;  /* 0x0000ffff3d127812 */ /* 0x000fc600078ec0ff */
[----:B------:R-:W3:Y:S01]  /*3d960*/  LDL.LU R61, [R1+0x110] ;  /* 0x00011000013d7983 */ /* 0x000ee20000300800 */
[----:B------:R-:W-:Y:S02]  /*3d970*/  SHF.R.U32.HI R24, RZ, 0x8, R6 ;  /* 0x00000008ff187819 */ /* 0x000fe40000011606 */
[----:B------:R-:W-:Y:S02]  /*3d980*/  PRMT R6, R6, 0x3340, R19 ;  /* 0x0000334006067816 */ /* 0x000fe40000000013 */
[----:B------:R-:W-:Y:S02]  /*3d990*/  LOP3.LUT R35, R35, 0xffff, RZ, 0xc0, !PT ;  /* 0x0000ffff23237812 */ /* 0x000fe400078ec0ff */
[----:B------:R-:W-:Y:S01]  /*3d9a0*/  LOP3.LUT R37, R37, 0xffff, RZ, 0xc0, !PT ;  /* 0x0000ffff25257812 */ /* 0x000fe200078ec0ff */
[----:B------:R0:W-:Y:S03]  /*3d9b0*/  STL [R1+0xa4], R6 ;  /* 0x0000a40601007387 */ /* 0x0001e60000100800 */
[----:B------:R-:W-:-:S02]  /*3d9c0*/  PRMT R25, R4, 0x3340, R37 ;  /* 0x0000334004197816 */ /* 0x000fc40000000025 */
[----:B------:R-:W-:Y:S02]  /*3d9d0*/  SHF.R.U32.HI R19, RZ, 0x8, R19 ;  /* 0x00000008ff137819 */ /* 0x000fe40000011613 */
[----:B0-----:R-:W-:Y:S02]  /*3d9e0*/  PRMT R6, R5, 0x3340, R35 ;  /* 0x0000334005067816 */ /* 0x001fe40000000023 */
[----:B------:R-:W-:Y:S02]  /*3d9f0*/  SHF.R.U32.HI R7, RZ, 0x8, R5 ;  /* 0x00000008ff077819 */ /* 0x000fe40000011605 */
[----:B------:R-:W-:Y:S01]  /*3da00*/  SHF.R.U32.HI R16, RZ, 0x8, R35 ;  /* 0x00000008ff107819 */ /* 0x000fe20000011623 */
[----:B------:R0:W-:Y:S01]  /*3da10*/  STL [R1+0xa0], R6 ;  /* 0x0000a00601007387 */ /* 0x0001e20000100800 */
[----:B------:R-:W-:Y:S02]  /*3da20*/  SHF.R.U32.HI R5, RZ, 0x8, R4 ;  /* 0x00000008ff057819 */ /* 0x000fe40000011604 */
[----:B------:R-:W-:Y:S01]  /*3da30*/  SHF.R.U32.HI R4, RZ, 0x8, R17 ;  /* 0x00000008ff047819 */ /* 0x000fe20000011611 */
[----:B------:R1:W-:Y:S01]  /*3da40*/  STL [R1+0x9c], R25 ;  /* 0x00009c1901007387 */ /* 0x0003e20000100800 */
[----:B------:R-:W-:-:S02]  /*3da50*/  LOP3.LUT R19, R19, 0xffff, RZ, 0xc0, !PT ;  /* 0x0000ffff13137812 */ /* 0x000fc400078ec0ff */
[----:B------:R-:W-:Y:S02]  /*3da60*/  LOP3.LUT R7, R7, 0xffff, RZ, 0xc0, !PT ;  /* 0x0000ffff07077812 */ /* 0x000fe400078ec0ff */
[----:B0-----:R-:W-:Y:S02]  /*3da70*/  SHF.R.U32.HI R6, RZ, 0x8, R37 ;  /* 0x00000008ff067819 */ /* 0x001fe40000011625 */
[--C-:B-1----:R-:W-:Y:S02]  /*3da80*/  PRMT R25, R17, 0x3340, R18.reuse ;  /* 0x0000334011197816 */ /* 0x102fe40000000012 */
[----:B------:R-:W-:Y:S02]  /*3da90*/  SHF.R.U32.HI R17, RZ, 0x8, R18 ;  /* 0x00000008ff117819 */ /* 0x000fe40000011612 */
[----:B------:R-:W-:Y:S02]  /*3daa0*/  LOP3.LUT R18, R24, 0xffff, RZ, 0xc0, !PT ;  /* 0x0000ffff18127812 */ /* 0x000fe400078ec0ff */
[----:B------:R-:W-:-:S02]  /*3dab0*/  LOP3.LUT R16, R16, 0xffff, RZ, 0xc0, !PT ;  /* 0x0000ffff10107812 */ /* 0x000fc400078ec0ff */
[----:B------:R-:W-:Y:S02]  /*3dac0*/  LOP3.LUT R5, R5, 0xffff, RZ, 0xc0, !PT ;  /* 0x0000ffff05057812 */ /* 0x000fe400078ec0ff */
[----:B------:R-:W-:Y:S02]  /*3dad0*/  LOP3.LUT R6, R6, 0xffff, RZ, 0xc0, !PT ;  /* 0x0000ffff06067812 */ /* 0x000fe400078ec0ff */
[----:B------:R-:W-:Y:S02]  /*3dae0*/  LOP3.LUT R4, R4, 0xffff, RZ, 0xc0, !PT ;  /* 0x0000ffff04047812 */ /* 0x000fe400078ec0ff */
[----:B------:R-:W-:Y:S02]  /*3daf0*/  LOP3.LUT R17, R17, 0xffff, RZ, 0xc0, !PT ;  /* 0x0000ffff11117812 */ /* 0x000fe400078ec0ff */
[----:B------:R-:W-:Y:S02]  /*3db00*/  PRMT R18, R18, 0x3340, R19 ;  /* 0x0000334012127816 */ /* 0x000fe40000000013 */
[----:B------:R-:W-:-:S02]  /*3db10*/  PRMT R7, R7, 0x3340, R16 ;  /* 0x0000334007077816 */ /* 0x000fc40000000010 */
[----:B------:R-:W-:Y:S01]  /*3db20*/  PRMT R5, R5, 0x3340, R6 ;  /* 0x0000334005057816 */ /* 0x000fe20000000006 */
[----:B------:R0:W-:Y:S01]  /*3db30*/  STL [R1+0xa8], R25 ;  /* 0x0000a81901007387 */ /* 0x0001e20000100800 */
[----:B------:R-:W-:-:S03]  /*3db40*/  PRMT R4, R4, 0x3340, R17 ;  /* 0x0000334004047816 */ /* 0x000fc60000000011 */
[----:B------:R-:W-:Y:S04]  /*3db50*/  STL [R1+0x30], R18 ;  /* 0x0000301201007387 */ /* 0x000fe80000100800 */
[----:B------:R-:W-:Y:S04]  /*3db60*/  STL [R1+0x34], R7 ;  /* 0x0000340701007387 */ /* 0x000fe80000100800 */
[----:B------:R2:W-:Y:S04]  /*3db70*/  STL [R1+0x3c], R5 ;  /* 0x00003c0501007387 */ /* 0x0005e80000100800 */
[----:B------:R3:W-:Y:S04]  /*3db80*/  STL [R1+0x48], R4 ;  /* 0x0000480401007387 */ /* 0x0007e80000100800 */
[----:B------:R-:W3:Y:S01]  /*3db90*/  LDL.LU R43, [R1+0x178] ;  /* 0x00017800012b7983 */ /* 0x000ee20000300800 */
[----:B------:R-:W-:-:S03]  /*3dba0*/  LOP3.LUT R6, R50, 0xffff, RZ, 0xc0, !PT ;  /* 0x0000ffff32067812 */ /* 0x000fc600078ec0ff */
[----:B------:R-:W3:Y:S01]  /*3dbb0*/  LDL.LU R44, [R1+0x1d8] ;  /* 0x0001d800012c7983 */ /* 0x000ee20000300800 */
[----:B------:R-:W-:-:S03]  /*3dbc0*/  SHF.R.U32.HI R24, RZ, 0x8, R6 ;  /* 0x00000008ff187819 */ /* 0x000fc60000011606 */
[----:B------:R-:W3:Y:S01]  /*3dbd0*/  LDL.LU R29, [R1+0x150] ;  /* 0x00015000011d7983 */ /* 0x000ee20000300800 */
[----:B------:R-:W-:-:S03]  /*3dbe0*/  LOP3.LUT R17, R46, 0xffff, RZ, 0xc0, !PT ;  /* 0x0000ffff2e117812 */ /* 0x000fc600078ec0ff */
[----:B0-----:R-:W3:Y:S04]  /*3dbf0*/  LDL.LU R25, [R1+0x1d4] ;  /* 0x0001d40001197983 */ /* 0x001ee80000300800 */
[----:B------:R-:W3:Y:S04]  /*3dc00*/  LDL.LU R49, [R1+0x13c] ;  /* 0x00013c0001317983 */ /* 0x000ee80000300800 */
[----:B------:R-:W3:Y:S04]  /*3dc10*/  LDL.LU R45, [R1+0x1d0] ;  /* 0x0001d000012d7983 */ /* 0x000ee80000300800 */
[----:B------:R-:W3:Y:S04]  /*3dc20*/  LDL.LU R50, [R1+0x80] ;  /* 0x0000800001327983 */ /* 0x000ee80000300800 */
[----:B------:R-:W3:Y:S01]  /*3dc30*/  LDL.LU R46, [R1+0x1cc] ;  /* 0x0001cc00012e7983 */ /* 0x000ee20000300800 */
[----:B--2---:R-:W-:-:S03]  /*3dc40*/  LOP3.LUT R5, R51, 0xffff, RZ, 0xc0, !PT ;  /* 0x0000ffff33057812 */ /* 0x004fc600078ec0ff */
[----:B------:R-:W2:Y:S01]  /*3dc50*/  LDL.LU R51, [R1+0x3e0] ;  /* 0x0003e00001337983 */ /* 0x000ea20000300800 */
[----:B----4-:R-:W-:-:S04]  /*3dc60*/  LOP3.LUT R19, R48, 0xffff, RZ, 0xc0, !PT ;  /* 0x0000ffff30137812 */ /* 0x010fc800078ec0ff */
[----:B------:R-:W-:Y:S02]  /*3dc70*/  PRMT R6, R6, 0x3340, R19 ;  /* 0x0000334006067816 */ /* 0x000fe40000000013 */
[----:B---3--:R-:W-:Y:S02]  /*3dc80*/  LOP3.LUT R4, R47, 0xffff, RZ, 0xc0, !PT ;  /* 0x0000ffff2f047812 */ /* 0x008fe400078ec0ff */
[----:B------:R-:W3:Y:S04]  /*3dc90*/  LDL.LU R47, [R1+0x1ac] ;  /* 0x0001ac00012f7983 */ /* 0x000ee80000300800 */
[----:B------:R0:W-:Y:S01]  /*3dca0*/  STL [R1+0x8c], R6 ;  /* 0x00008c0601007387 */ /* 0x0001e20000100800 */
[----:B------:R-:W-:-:S03]  /*3dcb0*/  LOP3.LUT R18, R61, 0xffff, RZ, 0xc0, !PT ;  /* 0x0000ffff3d127812 */ /* 0x000fc600078ec0ff */
[----:B------:R-:W4:Y:S04]  /*3dcc0*/  LDL.LU R48, [R1+0x1a8] ;  /* 0x0001a80001307983 */ /* 0x000f280000300800 */
[----:B------:R-:W4:Y:S01]  /*3dcd0*/  LDL.LU R61, [R1+0x144] ;  /* 0x00014400013d7983 */ /* 0x000f220000300800 */
[----:B------:R-:W-:Y:S02]  /*3dce0*/  LOP3.LUT R38, R38, 0xffff, RZ, 0xc0, !PT ;  /* 0x0000ffff26267812 */ /* 0x000fe400078ec0ff */
[----:B------:R-:W-:Y:S02]  /*3dcf0*/  LOP3.LUT R41, R41, 0xffff, RZ, 0xc0, !PT ;  /* 0x0000ffff29297812 */ /* 0x000fe400078ec0ff */
[----:B0-----:R-:W-:Y:S02]  /*3dd00*/  PRMT R6, R5, 0x3340, R38 ;  /* 0x0000334005067816 */ /* 0x001fe40000000026 */
[----:B------:R-:W-:-:S02]  /*3dd10*/  PRMT R30, R4, 0x3340, R41 ;  /* 0x00003340041e7816 */ /* 0x000fc40000000029 */
[----:B------:R-:W-:Y:S01]  /*3dd20*/  SHF.R.U32.HI R19, RZ, 0x8, R19 ;  /* 0x00000008ff137819 */ /* 0x000fe20000011613 */
[----:B------:R0:W-:Y:S01]  /*3dd30*/  STL [R1+0x88], R6 ;  /* 0x0000880601007387 */ /* 0x0001e20000100800 */
[----:B------:R-:W-:Y:S02]  /*3dd40*/  SHF.R.U32.HI R7, RZ, 0x8, R5 ;  /* 0x00000008ff077819 */ /* 0x000fe40000011605 */
[----:B------:R-:W-:Y:S01]  /*3dd50*/  SHF.R.U32.HI R16, RZ, 0x8, R38 ;  /* 0x00000008ff107819 */ /* 0x000fe20000011626 */
[----:B------:R1:W-:Y:S01]  /*3dd60*/  STL [R1+0x84], R30 ;  /* 0x0000841e01007387 */ /* 0x0003e20000100800 */
[----:B------:R-:W-:Y:S02]  /*3dd70*/  SHF.R.U32.HI R5, RZ, 0x8, R4 ;  /* 0x00000008ff057819 */ /* 0x000fe40000011604 */
[----:B------:R-:W-:Y:S02]  /*3dd80*/  SHF.R.U32.HI R4, RZ, 0x8, R17 ;  /* 0x00000008ff047819 */ /* 0x000fe40000011611 */
[----:B0-----:R-:W-:-:S02]  /*3dd90*/  SHF.R.U32.HI R6, RZ, 0x8, R41 ;  /* 0x00000008ff067819 */ /* 0x001fc40000011629 */
[----:B------:R-:W-:Y:S02]  /*3dda0*/  LOP3.LUT R19, R19, 0xffff, RZ, 0xc0, !PT ;  /* 0x0000ffff13137812 */ /* 0x000fe400078ec0ff */
[--C-:B-1----:R-:W-:Y:S02]  /*3ddb0*/  PRMT R30, R17, 0x3340, R18.reuse ;  /* 0x00003340111e7816 */ /* 0x102fe40000000012 */
[----:B------:R-:W-:Y:S02]  /*3ddc0*/  SHF.R.U32.HI R17, RZ, 0x8, R18 ;  /* 0x00000008ff117819 */ /* 0x000fe40000011612 */
[----:B------:R-:W-:Y:S02]  /*3ddd0*/  LOP3.LUT R18, R24, 0xffff, RZ, 0xc0, !PT ;  /* 0x0000ffff18127812 */ /* 0x000fe400078ec0ff */
        /* <DEDUP_REMOVED lines=9> */
[----:B------:R-:W-:Y:S01]  /*3de70*/  STL [R1+0x90], R30 ;  /* 0x0000901e01007387 */ /* 0x000fe20000100800 */
[----:B------:R-:W-:Y:S02]  /*3de80*/  PRMT R6, R4, 0x3340, R17 ;  /* 0x0000334004067816 */ /* 0x000fe40000000011 */
[----:B------:R-:W-:Y:S01]  /*3de90*/  LOP3.LUT R39, R39, 0xffff, RZ, 0xc0, !PT ;  /* 0x0000ffff27277812 */ /* 0x000fe200078ec0ff */
[----:B------:R-:W-:Y:S04]  /*3dea0*/  STL [R1+0x44], R18 ;  /* 0x0000441201007387 */ /* 0x000fe80000100800 */
[----:B------:R-:W-:Y:S04]  /*3deb0*/  STL [R1+0x4c], R7 ;  /* 0x00004c0701007387 */ /* 0x000fe80000100800 */
[----:B------:R0:W-:Y:S04]  /*3dec0*/  STL [R1+0x50], R5 ;  /* 0x0000500501007387 */ /* 0x0001e80000100800 */
[----:B------:R-:W-:Y:S01]  /*3ded0*/  STL [R1+0x6c], R6 ;  /* 0x00006c0601007387 */ /* 0x000fe20000100800 */
[----:B0-----:R-:W-:-:S02]  /*3dee0*/  PRMT R5, R25, 0x5410, R29 ;  /* 0x0000541019057816 */ /* 0x001fc4000000001d */
[----:B------:R-:W-:Y:S02]  /*3def0*/  PRMT R7, R46, 0x5410, R50 ;  /* 0x000054102e077816 */ /* 0x000fe40000000032 */
[----:B------:R-:W-:Y:S02]  /*3df00*/  LOP3.LUT R40, R40, 0xffff, RZ, 0xc0, !PT ;  /* 0x0000ffff28287812 */ /* 0x000fe400078ec0ff */
[----:B--2---:R-:W-:Y:S02]  /*3df10*/  LOP3.LUT R17, R51, 0xffff, RZ, 0xc0, !PT ;  /* 0x0000ffff33117812 */ /* 0x004fe400078ec0ff */
[----:B---3--:R-:W-:-:S04]  /*3df20*/  LOP3.LUT R16, R47, 0xffff, RZ, 0xc0, !PT ;  /* 0x0000ffff2f107812 */ /* 0x008fc800078ec0ff */
[----:B------:R-:W-:Y:S02]  /*3df30*/  PRMT R25, R16, 0x3340, R39 ;  /* 0x0000334010197816 */ /* 0x000fe40000000027 */
[----:B----4-:R-:W-:-:S04]  /*3df40*/  LOP3.LUT R24, R61, 0xffff, RZ, 0xc0, !PT ;  /* 0x0000ffff3d187812 */ /* 0x010fc800078ec0ff */
[----:B------:R-:W-:-:S05]  /*3df50*/  PRMT R18, R17, 0x3340, R24 ;  /* 0x0000334011127816 */ /* 0x000fca0000000018 */
[----:B------:R0:W-:Y:S04]  /*3df60*/  STL [R1+0x80], R18 ;  /* 0x0000801201007387 */ /* 0x0001e80000100800 */
[----:B------:R1:W-:Y:S04]  /*3df70*/  STL [R1+0x7c], R25 ;  /* 0x00007c1901007387 */ /* 0x0003e80000100800 */
[----:B------:R-:W2:Y:S04]  /*3df80*/  LDL.LU R46, [R1+0x174] ;  /* 0x00017400012e7983 */ /* 0x000ea80000300800 */
[----:B------:R-:W2:Y:S01]  /*3df90*/  LDL.LU R47, [R1+0x1dc] ;  /* 0x0001dc00012f7983 */ /* 0x000ea20000300800 */
[----:B------:R-:W-:-:S02]  /*3dfa0*/  LOP3.LUT R19, R48, 0xffff, RZ, 0xc0, !PT ;  /* 0x0000ffff30137812 */ /* 0x000fc400078ec0ff */
[----:B------:R-:W-:Y:S02]  /*3dfb0*/  SHF.R.U32.HI R29, RZ, 0x8, R17 ;  /* 0x00000008ff1d7819 */ /* 0x000fe40000011611 */
[----:B------:R-:W-:Y:S02]  /*3dfc0*/  SHF.R.U32.HI R17, RZ, 0x8, R16 ;  /* 0x00000008ff117819 */ /* 0x000fe40000011610 */
[----:B------:R-:W-:Y:S02]  /*3dfd0*/  SHF.R.U32.HI R16, RZ, 0x8, R19 ;  /* 0x00000008ff107819 */ /* 0x000fe40000011613 */
[----:B------:R-:W-:Y:S02]  /*3dfe0*/  PRMT R19, R19, 0x3340, R40 ;  /* 0x0000334013137816 */ /* 0x000fe40000000028 */
[----:B0-----:R-:W-:-:S03]  /*3dff0*/  SHF.R.U32.HI R18, RZ, 0x8, R39 ;  /* 0x00000008ff127819 */ /* 0x001fc60000011627 */
[----:B------:R0:W-:Y:S04]  /*3e000*/  STL [R1+0x78], R19 ;  /* 0x0000781301007387 */ /* 0x0001e80000100800 */
[----:B------:R-:W3:Y:S04]  /*3e010*/  LDL.LU R39, [R1+0x1c4] ;  /* 0x0001c40001277983 */ /* 0x000ee80000300800 */
[----:B------:R-:W4:Y:S04]  /*3e020*/  LDL.LU R41, [R1+0xc] ;  /* 0x00000c0001297983 */ /* 0x000f280000300800 */
[----:B------:R-:W4:Y:S04]  /*3e030*/  LDL.LU R32, [R1+0x1c0] ;  /* 0x0001c00001207983 */ /* 0x000f280000300800 */
[----:B------:R-:W3:Y:S04]  /*3e040*/  LDL.LU R42, [R1] ;  /* 0x00000000012a7983 */ /* 0x000ee80000300800 */
[----:B------:R-:W3:Y:S01]  /*3e050*/  LDL.LU R31, [R1+0x1bc] ;  /* 0x0001bc00011f7983 */ /* 0x000ee20000300800 */
[----:B------:R-:W-:-:S03]  /*3e060*/  SHF.R.U32.HI R24, RZ, 0x8, R24 ;  /* 0x00000008ff187819 */ /* 0x000fc60000011618 */
[----:B------:R-:W3:Y:S01]  /*3e070*/  LDL.LU R38, [R1+0x138] ;  /* 0x0001380001267983 */ /* 0x000ee20000300800 */
[----:B------:R-:W-:Y:S02]  /*3e080*/  PRMT R4, R44, 0x5410, R43 ;  /* 0x000054102c047816 */ /* 0x000fe4000000002b */
[----:B-1----:R-:W-:Y:S01]  /*3e090*/  SHF.R.U32.HI R25, RZ, 0x8, R40 ;  /* 0x00000008ff197819 */ /* 0x002fe20000011628 */
[----:B------:R-:W3:Y:S01]  /*3e0a0*/  LDL.LU R37, [R1+0x1c8] ;  /* 0x0001c80001257983 */ /* 0x000ee20000300800 */
[----:B0-----:R-:W-:Y:S02]  /*3e0b0*/  LOP3.LUT R19, R29, 0xffff, RZ, 0xc0, !PT ;  /* 0x0000ffff1d137812 */ /* 0x001fe400078ec0ff */
[----:B------:R-:W-:Y:S01]  /*3e0c0*/  LOP3.LUT R24, R24, 0xffff, RZ, 0xc0, !PT ;  /* 0x0000ffff18187812 */ /* 0x000fe200078ec0ff */
[----:B------:R-:W3:Y:S01]  /*3e0d0*/  LDL.LU R30, [R1+0x10c] ;  /* 0x00010c00011e7983 */ /* 0x000ee20000300800 */
[----:B------:R-:W-:Y:S02]  /*3e0e0*/  PRMT R6, R45, 0x5410, R49 ;  /* 0x000054102d067816 */ /* 0x000fe40000000031 */
[----:B------:R-:W-:Y:S01]  /*3e0f0*/  LOP3.LUT R17, R17, 0xffff, RZ, 0xc0, !PT ;  /* 0x0000ffff11117812 */ /* 0x000fe200078ec0ff */
[----:B------:R-:W3:Y:S01]  /*3e100*/  LDL.LU R43, [R1+0x1b4] ;  /* 0x0001b400012b7983 */ /* 0x000ee20000300800 */
[----:B------:R-:W-:-:S03]  /*3e110*/  LOP3.LUT R18, R18, 0xffff, RZ, 0xc0, !PT ;  /* 0x0000ffff12127812 */ /* 0x000fc600078ec0ff */
[----:B------:R-:W3:Y:S01]  /*3e120*/  LDL.LU R49, [R1+0x108] ;  /* 0x0001080001317983 */ /* 0x000ee20000300800 */
[----:B------:R-:W-:Y:S02]  /*3e130*/  LOP3.LUT R16, R16, 0xffff, RZ, 0xc0, !PT ;  /* 0x0000ffff10107812 */ /* 0x000fe400078ec0ff */
[----:B------:R-:W-:Y:S01]  /*3e140*/  LOP3.LUT R25, R25, 0xffff, RZ, 0xc0, !PT ;  /* 0x0000ffff19197812 */ /* 0x000fe200078ec0ff */
[----:B------:R-:W3:Y:S01]  /*3e150*/  LDL.LU R50, [R1+0x1b0] ;  /* 0x0001b00001327983 */ /* 0x000ee20000300800 */
[----:B------:R-:W-:-:S03]  /*3e160*/  PRMT R19, R19, 0x3340, R24 ;  /* 0x0000334013137816 */ /* 0x000fc60000000018 */
[----:B------:R-:W3:Y:S01]  /*3e170*/  LDL.LU R51, [R1+0x104] ;  /* 0x0001040001337983 */ /* 0x000ee20000300800 */
[----:B------:R-:W-:-:S03]  /*3e180*/  PRMT R17, R17, 0x3340, R18 ;  /* 0x0000334011117816 */ /* 0x000fc60000000012 */
[----:B------:R-:W3:Y:S01]  /*3e190*/  LDL.LU R48, [R1+0x19c] ;  /* 0x00019c0001307983 */ /* 0x000ee20000300800 */
[----:B------:R-:W-:-:S03]  /*3e1a0*/  PRMT R16, R16, 0x3340, R25 ;  /* 0x0000334010107816 */ /* 0x000fc60000000019 */
[----:B------:R-:W3:Y:S04]  /*3e1b0*/  LDL.LU R40, [R1+0x134] ;  /* 0x0001340001287983 */ /* 0x000ee80000300800 */
[----:B------:R-:W-:Y:S04]  /*3e1c0*/  STL [R1+0x54], R19 ;  /* 0x0000541301007387 */ /* 0x000fe80000100800 */
[----:B------:R-:W3:Y:S04]  /*3e1d0*/  LDL.LU R35, [R1+0x120] ;  /* 0x0001200001237983 */ /* 0x000ee80000300800 */
[----:B------:R-:W-:Y:S04]  /*3e1e0*/  STL [R1+0x58], R17 ;  /* 0x0000581101007387 */ /* 0x000fe80000100800 */
[----:B------:R-:W3:Y:S04]  /*3e1f0*/  LDL.LU R34, [R1+0x1b8] ;  /* 0x0001b80001227983 */ /* 0x000ee80000300800 */
[----:B------:R2:W-:Y:S04]  /*3e200*/  STL [R1+0x5c], R16 ;  /* 0x00005c1001007387 */ /* 0x0005e80000100800 */
[----:B------:R-:W3:Y:S04]  /*3e210*/  LDL.LU R33, [R1+0xf8] ;  /* 0x0000f80001217983 */ /* 0x000ee80000300800 */
[----:B------:R-:W3:Y:S04]  /*3e220*/  LDL.LU R36, [R1+0x194] ;  /* 0x0001940001247983 */ /* 0x000ee80000300800 */
[----:B------:R-:W3:Y:S04]  /*3e230*/  LDL.LU R44, [R1+0xec] ;  /* 0x0000ec00012c7983 */ /* 0x000ee80000300800 */
[----:B------:R-:W3:Y:S01]  /*3e240*/  LDL.LU R45, [R1+0x190] ;  /* 0x00019000012d7983 */ /* 0x000ee20000300800 */
[----:B--2---:R-:W-:-:S03]  /*3e250*/  PRMT R16, R47, 0x5410, R46 ;  /* 0x000054102f107816 */ /* 0x004fc6000000002e */
[----:B------:R-:W2:Y:S04]  /*3e260*/  LDL.LU R46, [R1+0xe4] ;  /* 0x0000e400012e7983 */ /* 0x000ea80000300800 */
[----:B------:R-:W2:Y:S01]  /*3e270*/  LDL.LU R47, [R1+0x18c] ;  /* 0x00018c00012f7983 */ /* 0x000ea20000300800 */
[----:B----4-:R-:W-:-:S03]  /*3e280*/  PRMT R18, R32, 0x5410, R41 ;  /* 0x0000541020127816 */ /* 0x010fc60000000029 */
[----:B------:R-:W4:Y:S01]  /*3e290*/  LDL.LU R32, [R1+0xfc] ;  /* 0x0000fc0001207983 */ /* 0x000f220000300800 */
[----:B---3--:R-:W-:-:S03]  /*3e2a0*/  PRMT R19, R31, 0x5410, R42 ;  /* 0x000054101f137816 */ /* 0x008fc6000000002a */
[----:B------:R-:W4:Y:S01]  /*3e2b0*/  LDL.LU R42, [R1+0x198] ;  /* 0x00019800012a7983 */ /* 0x000f220000300800 */
[----:B------:R-:W0:Y:S01]  /*3e2c0*/  S2R R61, SR_TID.X ;  /* 0x00000000003d7919 */ /* 0x000e220000002100 */
[----:B------:R-:W-:Y:S01]  /*3e2d0*/  ULEA UR4, UR5, UR4, 0x18 ;  /* 0x0000000405047291 */ /* 0x000fe2000f8ec03f */
[----:B0-----:R-:W-:-:S05]  /*3e2e0*/  LOP3.LUT R61, R61, 0x1f, RZ, 0xc0, !PT ;  /* 0x0000001f3d3d7812 */ /* 0x001fca00078ec0ff */
[----:B------:R-:W-:Y:S01]  /*3e2f0*/  LEA R61, R61, UR4, 0x4 ;  /* 0x000000043d3d7c11 */ /* 0x000fe2000f8e20ff */
[----:B------:R-:W-:-:S04]  /*3e300*/  ULDC UR4, c[0x0][0x244] ;  /* 0x0000910000047ab9 */ /* 0x000fc80000000800 */
[----:B------:R-:W-:Y:S01]  /*3e310*/  STSM.16.M88.4 [R61], R4 ;  /* 0x000000043d007844 */ /* 0x000fe20000000200 */
[----:B------:R-:W-:-:S03]  /*3e320*/  NOP ;  /* 0x0000000000007918 */ /* 0x000fc60000000000 */
[----:B------:R-:W0:Y:S01]  /*3e330*/  LDS.128 R4, [R61] ;  /* 0x000000003d047984 */ /* 0x000e220000000c00 */
[----:B------:R-:W-:Y:S01]  /*3e340*/  PRMT R17, R39, 0x5410, R40 ;  /* 0x0000541027117816 */ /* 0x000fe20000000028 */
[----:B------:R-:W-:-:S04]  /*3e350*/  NOP ;  /* 0x0000000000007918 */ /* 0x000fc80000000000 */
[----:B------:R-:W-:Y:S04]  /*3e360*/  STSM.16.M88.4 [R61], R16 ;  /* 0x000000103d007844 */ /* 0x000fe80000000200 */
[----:B0-----:R0:W-:Y:S04]  /*3e370*/  STL.64 [R1], R4 ;  /* 0x0000000401007387 */ /* 0x0011e80000100a00 */
[----:B------:R1:W-:Y:S04]  /*3e380*/  STL.64 [R1+0x8], R6 ;  /* 0x0000080601007387 */ /* 0x0003e80000100a00 */
[----:B------:R-:W3:Y:S01]  /*3e390*/  LDL.LU R31, [R1+0x184] ;  /* 0x00018400011f7983 */ /* 0x000ee20000300800 */
[----:B0-----:R-:W-:-:S02]  /*3e3a0*/  PRMT R4, R37, 0x5410, R38 ;  /* 0x0000541025047816 */ /* 0x001fc40000000026 */
[----:B------:R-:W-:Y:S02]  /*3e3b0*/  PRMT R5, R43, 0x5410, R30 ;  /* 0x000054102b057816 */ /* 0x000fe4000000001e */
[----:B-1----:R-:W-:Y:S01]  /*3e3c0*/  PRMT R6, R50, 0x5410, R49 ;  /* 0x0000541032067816 */ /* 0x002fe20000000031 */
[----:B------:R-:W3:Y:S01]  /*3e3d0*/  LDL.LU R30, [R1+0x180] ;  /* 0x00018000011e7983 */ /* 0x000ee20000300800 */
[----:B------:R-:W-:Y:S01]  /*3e3e0*/  PRMT R7, R48, 0x5410, R51 ;  /* 0x0000541030077816 */ /* 0x000fe20000000033 */
[----:B------:R-:W-:Y:S02]  /*3e3f0*/  NOP ;  /* 0x0000000000007918 */ /* 0x000fe40000000000 */
[----:B------:R-:W0:Y:S01]  /*3e400*/  LDS.128 R48, [R61] ;  /* 0x000000003d307984 */ /* 0x000e220000000c00 */
[----:B------:R-:W-:-:S03]  /*3e410*/  NOP ;  /* 0x0000000000007918 */ /* 0x000fc60000000000 */
[----:B------:R1:W-:Y:S04]  /*3e420*/  STSM.16.M88.4 [R61], R4 ;  /* 0x000000043d007844 */ /* 0x0003e80000000200 */
[----:B------:R-:W3:Y:S01]  /*3e430*/  LDL.LU R43, [R1+0x17c] ;  /* 0x00017c00012b7983 */ /* 0x000ee20000300800 */
[----:B-1----:R-:W-:Y:S02]  /*3e440*/  PRMT R6, R45, 0x5410, R44 ;  /* 0x000054102d067816 */ /* 0x002fe4000000002c */
[----:B------:R-:W-:Y:S02]  /*3e450*/  PRMT R5, R36, 0x5410, R33 ;  /* 0x0000541024057816 */ /* 0x000fe40000000021 */
[----:B------:R-:W-:Y:S01]  /*3e460*/  PRMT R4, R34, 0x5410, R35 ;  /* 0x0000541022047816 */ /* 0x000fe20000000023 */
[----:B0-----:R-:W-:Y:S04]  /*3e470*/  STL.64 [R1+0x1598], R48 ;  /* 0x0015983001007387 */ /* 0x001fe80000100a00 */
[----:B------:R-:W-:Y:S04]  /*3e480*/  STL [R1+0x1588], R51 ;  /* 0x0015883301007387 */ /* 0x000fe80000100800 */
[----:B------:R-:W-:Y:S04]  /*3e490*/  STL [R1+0x158c], R50 ;  /* 0x00158c3201007387 */ /* 0x000fe80000100800 */
[----:B------:R-:W3:Y:S04]  /*3e4a0*/  LDL.LU R39, [R1+0x188] ;  /* 0x0001880001277983 */ /* 0x000ee80000300800 */
[----:B------:R-:W3:Y:S04]  /*3e4b0*/  LDL.LU R38, [R1+0x15c] ;  /* 0x00015c0001267983 */ /* 0x000ee80000300800 */
[----:B------:R-:W3:Y:S04]  /*3e4c0*/  LDL.LU R37, [R1+0x158] ;  /* 0x0001580001257983 */ /* 0x000ee80000300800 */
[----:B------:R-:W3:Y:S01]  /*3e4d0*/  LDL.LU R36, [R1+0x154] ;  /* 0x0001540001247983 */ /* 0x000ee20000300800 */
[----:B--2---:R-:W-:Y:S01]  /*3e4e0*/  PRMT R7, R47, 0x5410, R46 ;  /* 0x000054102f077816 */ /* 0x004fe2000000002e */
[----:B------:R-:W-:-:S02]  /*3e4f0*/  NOP ;  /* 0x0000000000007918 */ /* 0x000fc40000000000 */
[----:B------:R-:W0:Y:S01]  /*3e500*/  LDS.128 R44, [R61] ;  /* 0x000000003d2c7984 */ /* 0x000e220000000c00 */
[----:B------:R-:W-:-:S03]  /*3e510*/  NOP ;  /* 0x0000000000007918 */ /* 0x000fc60000000000 */
[----:B------:R4:W-:Y:S02]  /*3e520*/  STSM.16.M88.4 [R61], R4 ;  /* 0x000000043d007844 */ /* 0x0009e40000000200 */
[----:B----4-:R-:W-:Y:S02]  /*3e530*/  PRMT R4, R42, 0x5410, R32 ;  /* 0x000054102a047816 */ /* 0x010fe40000000020 */
[----:B0-----:R-:W-:Y:S04]  /*3e540*/  STL [R1+0x1578], R45 ;  /* 0x0015782d01007387 */ /* 0x001fe80000100800 */
[----:B------:R-:W-:Y:S04]  /*3e550*/  STL [R1+0x1574], R46 ;  /* 0x0015742e01007387 */ /* 0x000fe80000100800 */
[----:B------:R-:W-:Y:S04]  /*3e560*/  STL [R1+0x156c], R47 ;  /* 0x00156c2f01007387 */ /* 0x000fe80000100800 */
[----:B------:R-:W2:Y:S04]  /*3e570*/  LDL.LU R35, [R1+0x170] ;  /* 0x0001700001237983 */ /* 0x000ea80000300800 */
[----:B------:R-:W4:Y:S04]  /*3e580*/  LDL.LU R34, [R1+0x12c] ;  /* 0x00012c0001227983 */ /* 0x000f280000300800 */
[----:B------:R-:W4:Y:S04]  /*3e590*/  LDL.LU R33, [R1+0x128] ;  /* 0x0001280001217983 */ /* 0x000f280000300800 */
[----:B------:R-:W4:Y:S04]  /*3e5a0*/  LDL.LU R32, [R1+0x124] ;  /* 0x0001240001207983 */ /* 0x000f280000300800 */
[----:B------:R-:W4:Y:S04]  /*3e5b0*/  LDL.LU R17, [R1+0x130] ;  /* 0x0001300001117983 */ /* 0x000f280000300800 */
[----:B------:R-:W4:Y:S01]  /*3e5c0*/  LDL.LU R29, [R1+0xe8] ;  /* 0x0000e800011d7983 */ /* 0x000f220000300800 */
[----:B---3--:R-:W-:-:S03]  /*3e5d0*/  PRMT R5, R31, 0x5410, R28 ;  /* 0x000054101f057816 */ /* 0x008fc6000000001c */
[----:B------:R-:W3:Y:S01]  /*3e5e0*/  LDL.LU R31, [R1+0xe0] ;  /* 0x0000e000011f7983 */ /* 0x000ee20000300800 */
[----:B------:R-:W-:-:S03]  /*3e5f0*/  PRMT R6, R30, 0x5410, R27 ;  /* 0x000054101e067816 */ /* 0x000fc6000000001b */
[----:B------:R-:W3:Y:S01]  /*3e600*/  LDL.LU R30, [R1+0xdc] ;  /* 0x0000dc00011e7983 */ /* 0x000ee20000300800 */
[----:B------:R-:W-:Y:S01]  /*3e610*/  PRMT R7, R43, 0x5410, R26 ;  /* 0x000054102b077816 */ /* 0x000fe2000000001a */
[----:B------:R-:W-:Y:S02]  /*3e620*/  NOP ;  /* 0x0000000000007918 */ /* 0x000fe40000000000 */
[----:B------:R-:W0:Y:S01]  /*3e630*/  LDS.128 R40, [R61] ;  /* 0x000000003d287984 */ /* 0x000e220000000c00 */
[----:B------:R-:W-:-:S03]  /*3e640*/  NOP ;  /* 0x0000000000007918 */ /* 0x000fc60000000000 */
[----:B------:R1:W-:Y:S02]  /*3e650*/  STSM.16.M88.4 [R61], R4 ;  /* 0x000000043d007844 */ /* 0x0003e40000000200 */
[----:B-1----:R-:W-:Y:S02]  /*3e660*/  PRMT R4, R39, 0x5410, R21 ;  /* 0x0000541027047816 */ /* 0x002fe40000000015 */
[----:B------:R-:W-:Y:S02]  /*3e670*/  PRMT R5, R38, 0x5410, R23 ;  /* 0x0000541026057816 */ /* 0x000fe40000000017 */
[----:B------:R-:W-:Y:S02]  /*3e680*/  PRMT R6, R37, 0x5410, R22 ;  /* 0x0000541025067816 */ /* 0x000fe40000000016 */
[----:B------:R-:W-:Y:S01]  /*3e690*/  PRMT R7, R36, 0x5410, R20 ;  /* 0x0000541024077816 */ /* 0x000fe20000000014 */
[----:B------:R-:W-:Y:S01]  /*3e6a0*/  NOP ;  /* 0x0000000000007918 */ /* 0x000fe20000000000 */
[----:B------:R-:W1:Y:S01]  /*3e6b0*/  LDS.128 R36, [R61] ;  /* 0x000000003d247984 */ /* 0x000e620000000c00 */
[----:B------:R-:W-:-:S03]  /*3e6c0*/  NOP ;  /* 0x0000000000007918 */ /* 0x000fc60000000000 */
[----:B------:R2:W-:Y:S04]  /*3e6d0*/  STSM.16.M88.4 [R61], R4 ;  /* 0x000000043d007844 */ /* 0x0005e80000000200 */
[----:B0-----:R-:W-:Y:S04]  /*3e6e0*/  STL.64 [R1+0x1580], R40 ;  /* 0x0015802801007387 */ /* 0x001fe80000100a00 */
[----:B------:R-:W-:Y:S04]  /*3e6f0*/  STL [R1+0x1570], R42 ;  /* 0x0015702a01007387 */ /* 0x000fe80000100800 */
[----:B------:R-:W-:Y:S04]  /*3e700*/  STL [R1+0x1568], R43 ;  /* 0x0015682b01007387 */ /* 0x000fe80000100800 */
[----:B------:R-:W3:Y:S04]  /*3e710*/  LDL.LU R18, [R1+0x100] ;  /* 0x0001000001127983 */ /* 0x000ee80000300800 */
[----:B------:R-:W3:Y:S04]  /*3e720*/  LDL.LU R19, [R1+0x40] ;  /* 0x0000400001137983 */ /* 0x000ee80000300800 */
[----:B------:R-:W3:Y:S04]  /*3e730*/  LDL.LU R25, [R1+0x60] ;  /* 0x0000600001197983 */ /* 0x000ee80000300800 */
[----:B------:R-:W3:Y:S04]  /*3e740*/  LDL.LU R24, [R1+0x64] ;  /* 0x0000640001187983 */ /* 0x000ee80000300800 */
[----:B-1----:R-:W-:Y:S04]  /*3e750*/  STL [R1+0x1564], R38 ;  /* 0x0015642601007387 */ /* 0x002fe80000100800 */
[----:B------:R-:W-:Y:S01]  /*3e760*/  STL [R1+0x1560], R39 ;  /* 0x0015602701007387 */ /* 0x000fe20000100800 */
[----:B--2---:R-:W-:-:S02]  /*3e770*/  PRMT R4, R35, 0x5410, R11 ;  /* 0x0000541023047816 */ /* 0x004fc4000000000b */
[----:B----4-:R-:W-:Y:S02]  /*3e780*/  PRMT R5, R34, 0x5410, R12 ;  /* 0x0000541022057816 */ /* 0x010fe4000000000c */
[----:B------:R-:W-:Y:S02]  /*3e790*/  PRMT R6, R33, 0x5410, R10 ;  /* 0x0000541021067816 */ /* 0x000fe4000000000a */
[----:B------:R-:W-:Y:S01]  /*3e7a0*/  PRMT R7, R32, 0x5410, R9 ;  /* 0x0000541020077816 */ /* 0x000fe20000000009 */
[----:B------:R-:W-:Y:S01]  /*3e7b0*/  NOP ;  /* 0x0000000000007918 */ /* 0x000fe20000000000 */
[----:B------:R-:W0:Y:S01]  /*3e7c0*/  LDS.128 R32, [R61] ;  /* 0x000000003d207984 */ /* 0x000e220000000c00 */
[----:B------:R-:W-:-:S03]  /*3e7d0*/  NOP ;  /* 0x0000000000007918 */ /* 0x000fc60000000000 */
[----:B0-----:R-:W-:Y:S04]  /*3e7e0*/  STL [R1+0x155c], R35 ;  /* 0x00155c2301007387 */ /* 0x001fe80000100800 */
[----:B------:R-:W2:Y:S04]  /*3e7f0*/  LDL.LU R50, [R1+0xd8] ;  /* 0x0000d80001327983 */ /* 0x000ea80000300800 */
[----:B------:R-:W4:Y:S04]  /*3e800*/  LDL.LU R51, [R1+0x68] ;  /* 0x0000680001337983 */ /* 0x000f280000300800 */
[----:B------:R0:W-:Y:S04]  /*3e810*/  STSM.16.M88.4 [R61], R4 ;  /* 0x000000043d007844 */ /* 0x0001e80000000200 */
[----:B------:R-:W4:Y:S04]  /*3e820*/  LDL.LU R48, [R1+0x70] ;  /* 0x0000700001307983 */ /* 0x000f280000300800 */
[----:B------:R-:W4:Y:S01]  /*3e830*/  LDL.LU R49, [R1+0x74] ;  /* 0x0000740001317983 */ /* 0x000f220000300800 */
[----:B0-----:R-:W-:-:S02]  /*3e840*/  PRMT R5, R29, 0x5410, R8 ;  /* 0x000054101d057816 */ /* 0x001fc40000000008 */
[----:B---3--:R-:W-:Y:S02]  /*3e850*/  PRMT R6, R31, 0x5410, R3 ;  /* 0x000054101f067816 */ /* 0x008fe40000000003 */
[----:B------:R-:W-:Y:S01]  /*3e860*/  PRMT R7, R30, 0x5410, R2 ;  /* 0x000054101e077816 */ /* 0x000fe20000000002 */
[----:B------:R-:W-:Y:S01]  /*3e870*/  NOP ;  /* 0x0000000000007918 */ /* 0x000fe20000000000 */
[----:B------:R-:W0:Y:S01]  /*3e880*/  LDS.128 R28, [R61] ;  /* 0x000000003d1c7984 */ /* 0x000e220000000c00 */
[----:B------:R-:W-:Y:S01]  /*3e890*/  PRMT R4, R17, 0x5410, R0 ;  /* 0x0000541011047816 */ /* 0x000fe20000000000 */
[----:B------:R-:W-:Y:S02]  /*3e8a0*/  NOP ;  /* 0x0000000000007918 */ /* 0x000fe40000000000 */
[----:B0-----:R-:W-:Y:S04]  /*3e8b0*/  STL.64 [R1+0x15a8], R30 ;  /* 0x0015a81e01007387 */ /* 0x001fe80000100a00 */
[----:B------:R0:W-:Y:S04]  /*3e8c0*/  STL.64 [R1+0x15a0], R28 ;  /* 0x0015a01c01007387 */ /* 0x0001e80000100a00 */
[----:B------:R-:W3:Y:S04]  /*3e8d0*/  LDL.LU R16, [R1+0xd4] ;  /* 0x0000d40001107983 */ /* 0x000ee80000300800 */
[----:B------:R-:W3:Y:S01]  /*3e8e0*/  LDL.LU R17, [R1+0x94] ;  /* 0x0000940001117983 */ /* 0x000ee20000300800 */
[----:B------:R-:W-:-:S03]  /*3e8f0*/  PRMT R12, R18, 0x5410, R15 ;  /* 0x00005410120c7816 */ /* 0x000fc6000000000f */
[----:B------:R-:W3:Y:S01]  /*3e900*/  LDL.LU R18, [R1+0xcc] ;  /* 0x0000cc0001127983 */ /* 0x000ee20000300800 */
[----:B------:R-:W-:-:S03]  /*3e910*/  PRMT R13, R19, 0x5410, R13 ;  /* 0x00005410130d7816 */ /* 0x000fc6000000000d */
        /* <DEDUP_REMOVED lines=13> */
[----:B--2---:R-:W-:-:S03]  /*3e9f0*/  PRMT R8, R50, 0x5410, R55 ;  /* 0x0000541032087816 */ /* 0x004fc60000000037 */
[----:B------:R-:W2:Y:S01]  /*3ea00*/  LDL.LU R50, [R1+0x24] ;  /* 0x0000240001327983 */ /* 0x000ea20000300800 */
[----:B----4-:R-:W-:-:S03]  /*3ea10*/  PRMT R9, R51, 0x5410, R53 ;  /* 0x0000541033097816 */ /* 0x010fc60000000035 */
[----:B------:R-:W2:Y:S01]  /*3ea20*/  LDL.LU R51, [R1+0xac] ;  /* 0x0000ac0001337983 */ /* 0x000ea20000300800 */
[----:B------:R-:W-:Y:S02]  /*3ea30*/  PRMT R14, R25, 0x5410, R14 ;  /* 0x00005410190e7816 */ /* 0x000fe4000000000e */
[----:B------:R-:W-:Y:S01]  /*3ea40*/  PRMT R15, R24, 0x5410, R52 ;  /* 0x00005410180f7816 */ /* 0x000fe20000000034 */
[----:B------:R3:W-:Y:S01]  /*3ea50*/  STSM.16.M88.4 [R61], R4 ;  /* 0x000000043d007844 */ /* 0x0007e20000000200 */
[----:B------:R-:W-:-:S03]  /*3ea60*/  NOP ;  /* 0x0000000000007918 */ /* 0x000fc60000000000 */
[----:B------:R-:W-:Y:S01]  /*3ea70*/  LDS.128 R24, [R61] ;  /* 0x000000003d187984 */ /* 0x000fe20000000c00 */
[----:B------:R-:W-:Y:S01]  /*3ea80*/  NOP ;  /* 0x0000000000007918 */ /* 0x000fe20000000000 */
[----:B------:R-:W-:Y:S02]  /*3ea90*/  PRMT R10, R48, 0x5410, R54 ;  /* 0x00005410300a7816 */ /* 0x000fe40000000036 */
[----:B------:R-:W-:Y:S01]  /*3eaa0*/  STSM.16.M88.4 [R61], R12 ;  /* 0x0000000c3d007844 */ /* 0x000fe20000000200 */
[----:B------:R-:W-:Y:S01]  /*3eab0*/  PRMT R11, R49, 0x5410, R56 ;  /* 0x00005410310b7816 */ /* 0x000fe20000000038 */
[----:B------:R-:W-:Y:S02]  /*3eac0*/  NOP ;  /* 0x0000000000007918 */ /* 0x000fe40000000000 */
[----:B------:R-:W-:Y:S01]  /*3ead0*/  LDS.128 R20, [R61] ;  /* 0x000000003d147984 */ /* 0x000fe20000000c00 */
[----:B------:R-:W-:-:S03]  /*3eae0*/  NOP ;  /* 0x0000000000007918 */ /* 0x000fc60000000000 */
[----:B------:R-:W4:Y:S04]  /*3eaf0*/  LDL.LU R48, [R1+0x28] ;  /* 0x0000280001307983 */ /* 0x000f280000300800 */
[----:B------:R-:W-:Y:S01]  /*3eb00*/  STSM.16.M88.4 [R61], R8 ;  /* 0x000000083d007844 */ /* 0x000fe20000000200 */
[----:B------:R-:W-:-:S03]  /*3eb10*/  NOP ;  /* 0x0000000000007918 */ /* 0x000fc60000000000 */
[----:B------:R-:W4:Y:S04]  /*3eb20*/  LDL.LU R49, [R1+0x98] ;  /* 0x0000980001317983 */ /* 0x000f280000300800 */
[----:B------:R-:W4:Y:S04]  /*3eb30*/  LDL.LU R56, [R1+0x38] ;  /* 0x0000380001387983 */ /* 0x000f280000300800 */
[----:B------:R-:W4:Y:S04]  /*3eb40*/  LDL.LU R52, [R1+0xb8] ;  /* 0x0000b80001347983 */ /* 0x000f280000300800 */
[----:B------:R-:W4:Y:S04]  /*3eb50*/  LDL.LU R54, [R1+0x30] ;  /* 0x0000300001367983 */ /* 0x000f280000300800 */
[----:B------:R-:W4:Y:S04]  /*3eb60*/  LDL.LU R53, [R1+0xa4] ;  /* 0x0000a40001357983 */ /* 0x000f280000300800 */
[----:B------:R-:W4:Y:S04]  /*3eb70*/  LDL.LU R55, [R1+0x34] ;  /* 0x0000340001377983 */ /* 0x000f280000300800 */
[----:B0-----:R-:W4:Y:S04]  /*3eb80*/  LDL.LU R28, [R1+0xa0] ;  /* 0x0000a000011c7983 */ /* 0x001f280000300800 */
[----:B------:R-:W4:Y:S01]  /*3eb90*/  LDL.LU R29, [R1+0x3c] ;  /* 0x00003c00011d7983 */ /* 0x000f220000300800 */
[----:B---3--:R-:W-:-:S03]  /*3eba0*/  PRMT R4, R16, 0x5410, R60 ;  /* 0x0000541010047816 */ /* 0x008fc6000000003c */
[----:B------:R-:W3:Y:S01]  /*3ebb0*/  LDL.LU R30, [R1+0x9c] ;  /* 0x00009c00011e7983 */ /* 0x000ee20000300800 */
[----:B------:R-:W-:-:S03]  /*3ebc0*/  PRMT R5, R17, 0x5410, R57 ;  /* 0x0000541011057816 */ /* 0x000fc60000000039 */
[----:B------:R-:W3:Y:S04]  /*3ebd0*/  LDL.LU R31, [R1+0x48] ;  /* 0x00004800011f7983 */ /* 0x000ee80000300800 */
[----:B------:R-:W3:Y:S01]  /*3ebe0*/  LDL.LU R2, [R1+0xa8] ;  /* 0x0000a80001027983 */ /* 0x000ee20000300800 */
[----:B------:R-:W-:Y:S02]  /*3ebf0*/  PRMT R6, R18, 0x5410, R58 ;  /* 0x0000541012067816 */ /* 0x000fe4000000003a */
[----:B------:R-:W-:Y:S02]  /*3ec00*/  PRMT R7, R19, 0x5410, R59 ;  /* 0x0000541013077816 */ /* 0x000fe4000000003b */
[----:B------:R-:W-:Y:S01]  /*3ec10*/  LDS.128 R16, [R61] ;  /* 0x000000003d107984 */ /* 0x000fe20000000c00 */
[----:B------:R-:W-:-:S03]  /*3ec20*/  NOP ;  /* 0x0000000000007918 */ /* 0x000fc60000000000 */
[----:B------:R0:W-:Y:S01]  /*3ec30*/  STSM.16.M88.4 [R61], R4 ;  /* 0x000000043d007844 */ /* 0x0001e20000000200 */
[----:B------:R-:W-:-:S03]  /*3ec40*/  NOP ;  /* 0x0000000000007918 */ /* 0x000fc60000000000 */
[----:B------:R-:W-:Y:S01]  /*3ec50*/  LDS.128 R12, [R61] ;  /* 0x000000003d0c7984 */ /* 0x000fe20000000c00 */
[----:B0-----:R-:W-:Y:S02]  /*3ec60*/  PRMT R4, R0, 0x5410, R3 ;  /* 0x0000541000047816 */ /* 0x001fe40000000003 */
[----:B------:R-:W-:Y:S01]  /*3ec70*/  PRMT R5, R39, 0x5410, R35 ;  /* 0x0000541027057816 */ /* 0x000fe20000000023 */
[----:B------:R-:W3:Y:S01]  /*3ec80*/  LDL.LU R3, [R1+0x44] ;  /* 0x0000440001037983 */ /* 0x000ee20000300800 */
[----:B------:R-:W-:Y:S02]  /*3ec90*/  PRMT R6, R43, 0x5410, R38 ;  /* 0x000054102b067816 */ /* 0x000fe40000000026 */
[----:B------:R-:W-:Y:S01]  /*3eca0*/  PRMT R7, R40, 0x5410, R42 ;  /* 0x0000541028077816 */ /* 0x000fe2000000002a */
[----:B------:R-:W-:-:S04]  /*3ecb0*/  NOP ;  /* 0x0000000000007918 */ /* 0x000fc80000000000 */
[----:B------:R2:W-:Y:S01]  /*3ecc0*/  STSM.16.M88.4 [R61], R4 ;  /* 0x000000043d007844 */ /* 0x0005e20000000200 */
[----:B------:R-:W-:-:S03]  /*3ecd0*/  NOP ;  /* 0x0000000000007918 */ /* 0x000fc60000000000 */
[----:B------:R-:W-:Y:S01]  /*3ece0*/  LDS.128 R8, [R61] ;  /* 0x000000003d087984 */ /* 0x000fe20000000c00 */
[----:B--2---:R-:W-:-:S03]  /*3ecf0*/  PRMT R6, R51, 0x5410, R50 ;  /* 0x0000541033067816 */ /* 0x004fc60000000032 */
[----:B------:R-:W3:Y:S04]  /*3ed00*/  LDL.LU R51, [R1+0x8c] ;  /* 0x00008c0001337983 */ /* 0x000ee80000300800 */
[----:B------:R-:W2:Y:S04]  /*3ed10*/  LDL.LU R0, [R1+0x4c] ;  /* 0x00004c0001007983 */ /* 0x000ea80000300800 */
[----:B------:R-:W2:Y:S01]  /*3ed20*/  LDL.LU R38, [R1+0x88] ;  /* 0x0000880001267983 */ /* 0x000ea20000300800 */
[----:B------:R-:W-:-:S03]  /*3ed30*/  PRMT R4, R47, 0x5410, R41 ;  /* 0x000054102f047816 */ /* 0x000fc60000000029 */
[----:B------:R-:W2:Y:S04]  /*3ed40*/  LDL.LU R43, [R1+0x50] ;  /* 0x00005000012b7983 */ /* 0x000ea80000300800 */
[----:B------:R-:W2:Y:S01]  /*3ed50*/  LDL.LU R42, [R1+0x84] ;  /* 0x00008400012a7983 */ /* 0x000ea20000300800 */
[----:B------:R-:W-:-:S03]  /*3ed60*/  PRMT R5, R45, 0x5410, R46 ;  /* 0x000054102d057816 */ /* 0x000fc6000000002e */
[----:B------:R-:W2:Y:S04]  /*3ed70*/  LDL R39, [R1+0x77c] ;  /* 0x00077c0001277983 */ /* 0x000ea80000100800 */
[----:B------:R-:W2:Y:S04]  /*3ed80*/  LDL R35, [R1+0x748] ;  /* 0x0007480001237983 */ /* 0x000ea80000100800 */
[----:B------:R-:W2:Y:S04]  /*3ed90*/  LDL.LU R40, [R1+0x6c] ;  /* 0x00006c0001287983 */ /* 0x000ea80000300800 */
[----:B------:R-:W2:Y:S04]  /*3eda0*/  LDL.LU R41, [R1+0x90] ;  /* 0x0000900001297983 */ /* 0x000ea80000300800 */
[----:B------:R-:W2:Y:S04]  /*3edb0*/  LDL.LU R47, [R1+0x54] ;  /* 0x00005400012f7983 */ /* 0x000ea80000300800 */
[----:B------:R-:W2:Y:S01]  /*3edc0*/  LDL.LU R46, [R1+0x80] ;  /* 0x00008000012e7983 */ /* 0x000ea20000300800 */
[----:B----4-:R-:W-:-:S03]  /*3edd0*/  PRMT R7, R49, 0x5410, R48 ;  /* 0x0000541031077816 */ /* 0x010fc60000000030 */
[----:B------:R-:W4:Y:S01]  /*3ede0*/  LDL.LU R45, [R1+0x58] ;  /* 0x00005800012d7983 */ /* 0x000f220000300800 */
[----:B------:R-:W-:-:S03]  /*3edf0*/  NOP ;  /* 0x0000000000007918 */ /* 0x000fc60000000000 */
[----:B------:R-:W4:Y:S04]  /*3ee00*/  LDL.LU R50, [R1+0x7c] ;  /* 0x00007c0001327983 */ /* 0x000f280000300800 */
[----:B------:R-:W4:Y:S04]  /*3ee10*/  LDL.LU R48, [R1+0x5c] ;  /* 0x00005c0001307983 */ /* 0x000f280000300800 */
[----:B------:R-:W4:Y:S01]  /*3ee20*/  LDL.LU R49, [R1+0x78] ;  /* 0x0000780001317983 */ /* 0x000f220000300800 */
[----:B---3--:R-:W-:-:S03]  /*3ee30*/  PRMT R57, R51, 0x5410, R3 ;  /* 0x0000541033397816 */ /* 0x008fc60000000003 */
[----:B------:R-:W3:Y:S01]  /*3ee40*/  LDL.LU R51, [R1] ;  /* 0x0000000001337983 */ /* 0x000ee20000300800 */
[----:B--2---:R-:W-:-:S03]  /*3ee50*/  PRMT R58, R38, 0x5410, R0 ;  /* 0x00005410263a7816 */ /* 0x004fc60000000000 */
[----:B------:R-:W2:Y:S01]  /*3ee60*/  LDL R38, [R1+0x778] ;  /* 0x0007780001267983 */ /* 0x000ea20000100800 */
[----:B------:R-:W-:Y:S02]  /*3ee70*/  PRMT R53, R53, 0x5410, R54 ;  /* 0x0000541035357816 */ /* 0x000fe40000000036 */
[----:B------:R-:W-:Y:S01]  /*3ee80*/  PRMT R54, R28, 0x5410, R55 ;  /* 0x000054101c367816 */ /* 0x000fe20000000037 */
[----:B------:R-:W-:Y:S01]  /*3ee90*/  STSM.16.M88.4 [R61], R4 ;  /* 0x000000043d007844 */ /* 0x000fe20000000200 */
[----:B------:R-:W-:Y:S01]  /*3eea0*/  PRMT R52, R52, 0x5410, R56 ;  /* 0x0000541034347816 */ /* 0x000fe20000000038 */
[----:B------:R-:W-:Y:S01]  /*3eeb0*/  NOP ;  /* 0x0000000000007918 */ /* 0x000fe20000000000 */
[----:B------:R-:W-:Y:S01]  /*3eec0*/  PRMT R55, R30, 0x5410, R29 ;  /* 0x000054101e377816 */ /* 0x000fe2000000001d */
[----:B------:R-:W-:Y:S01]  /*3eed0*/  LDS.128 R4, [R61] ;  /* 0x000000003d047984 */ /* 0x000fe20000000c00 */
[----:B------:R-:W-:Y:S01]  /*3eee0*/  NOP ;  /* 0x0000000000007918 */ /* 0x000fe20000000000 */
[----:B------:R-:W-:-:S02]  /*3eef0*/  PRMT R56, R2, 0x5410, R31 ;  /* 0x0000541002387816 */ /* 0x000fc4000000001f */
[----:B------:R-:W-:Y:S01]  /*3ef00*/  STSM.16.M88.4 [R61], R52 ;  /* 0x000000343d007844 */ /* 0x000fe20000000200 */
[----:B------:R-:W-:Y:S01]  /*3ef10*/  PRMT R59, R42, 0x5410, R43 ;  /* 0x000054102a3b7816 */ /* 0x000fe2000000002b */
[----:B------:R-:W-:Y:S01]  /*3ef20*/  IMAD R2, R39, UR4, RZ ;  /* 0x0000000427027c24 */ /* 0x000fe2000f8e02ff */
[----:B------:R-:W-:Y:S01]  /*3ef30*/  NOP ;  /* 0x0000000000007918 */ /* 0x000fe20000000000 */
[----:B------:R-:W-:Y:S01]  /*3ef40*/  LDS.128 R52, [R61] ;  /* 0x000000003d347984 */ /* 0x000fe20000000c00 */
[----:B------:R-:W-:Y:S01]  /*3ef50*/  ULDC.64 UR4, c[0x0][0x220] ;  /* 0x0000880000047ab9 */ /* 0x000fe20000000a00 */
[----:B------:R-:W-:Y:S01]  /*3ef60*/  NOP ;  /* 0x0000000000007918 */ /* 0x000fe20000000000 */
[----:B------:R-:W-:Y:S01]  /*3ef70*/  PRMT R28, R41, 0x5410, R40 ;  /* 0x00005410291c7816 */ /* 0x000fe20000000028 */
[----:B------:R-:W-:Y:S01]  /*3ef80*/  STSM.16.M88.4 [R61], R56 ;  /* 0x000000383d007844 */ /* 0x000fe20000000200 */
[----:B------:R-:W-:Y:S01]  /*3ef90*/  PRMT R29, R46, 0x5410, R47 ;  /* 0x000054102e1d7816 */ /* 0x000fe2000000002f */
[----:B------:R-:W-:Y:S01]  /*3efa0*/  NOP ;  /* 0x0000000000007918 */ /* 0x000fe20000000000 */
[----:B----4-:R-:W-:Y:S01]  /*3efb0*/  PRMT R30, R50, 0x5410, R45 ;  /* 0x00005410321e7816 */ /* 0x010fe2000000002d */
[----:B------:R-:W0:Y:S01]  /*3efc0*/  LDS.128 R56, [R61] ;  /* 0x000000003d387984 */ /* 0x000e220000000c00 */
[----:B------:R-:W-:Y:S01]  /*3efd0*/  PRMT R31, R49, 0x5410, R48 ;  /* 0x00005410311f7816 */ /* 0x000fe20000000030 */
[----:B------:R-:W-:Y:S01]  /*3efe0*/  NOP ;  /* 0x0000000000007918 */ /* 0x000fe20000000000 */
[C---:B------:R-:W-:Y:S01]  /*3eff0*/  IADD3 R0, P4, R2.reuse, UR4, RZ ;  /* 0x0000000402007c10 */ /* 0x040fe2000ff9e0ff */
[----:B------:R-:W-:Y:S01]  /*3f000*/  ULDC UR4, c[0x0][0x248] ;  /* 0x0000920000047ab9 */ /* 0x000fe20000000800 */
[----:B------:R-:W-:Y:S01]  /*3f010*/  ISETP.GE.AND P1, PT, R39, UR8, PT ;  /* 0x0000000827007c0c */ /* 0x000fe2000bf26270 */
[C---:B------:R-:W-:Y:S01]  /*3f020*/  IMAD R40, R35.reuse, UR4, RZ ;  /* 0x0000000423287c24 */ /* 0x040fe2000f8e02ff */
[----:B------:R1:W-:Y:S01]  /*3f030*/  STSM.16.M88.4 [R61], R28 ;  /* 0x0000001c3d007844 */ /* 0x0003e20000000200 */
[----:B------:R-:W-:Y:S01]  /*3f040*/  LEA.HI.X.SX32 R2, R2, UR5, 0x1, P4 ;  /* 0x0000000502027c11 */ /* 0x000fe2000a0f0eff */
[----:B------:R-:W-:Y:S01]  /*3f050*/  ULDC UR4, c[0x0][0x244] ;  /* 0x0000910000047ab9 */ /* 0x000fe20000000800 */
[----:B------:R-:W-:Y:S01]  /*3f060*/  ISETP.LT.AND P1, PT, R35, UR27, !P1 ;  /* 0x0000001b23007c0c */ /* 0x000fe2000cf21270 */
[----:B------:R-:W-:Y:S01]  /*3f070*/  ULDC.64 UR8, c[0x0][0x220] ;  /* 0x0000880000087ab9 */ /* 0x000fe20000000a00 */
[----:B------:R-:W-:-:S02]  /*3f080*/  SHF.R.S32.HI R42, RZ, 0x1f, R40 ;  /* 0x0000001fff2a7819 */ /* 0x000fc40000011428 */
[----:B------:R-:W-:Y:S01]  /*3f090*/  IADD3 R46, P4, R40, R0, RZ ;  /* 0x00000000282e7210 */ /* 0x000fe20007f9e0ff */
[----:B-1----:R-:W4:Y:S04]  /*3f0a0*/  LDL.LU.64 R30, [R1+0x15a8] ;  /* 0x0015a800011e7983 */ /* 0x002f280000300a00 */
[----:B------:R-:W4:Y:S04]  /*3f0b0*/  LDL.LU.64 R28, [R1+0x15a0] ;  /* 0x0015a000011c7983 */ /* 0x000f280000300a00 */
[----:B------:R-:W4:Y:S01]  /*3f0c0*/  LDL.LU R50, [R1+0x4] ;  /* 0x0000040001327983 */ /* 0x000f220000300800 */
[----:B------:R-:W-:-:S02]  /*3f0d0*/  IMAD.X R47, R42, 0x1, R2, P4 ;  /* 0x000000012a2f7824 */ /* 0x000fc400020e0602 */
[----:B------:R-:W-:Y:S01]  /*3f0e0*/  VIADD R45, R35, 0x3 ;  /* 0x00000003232d7836 */ /* 0x000fe20000000000 */
[----:B------:R-:W-:Y:S01]  /*3f0f0*/  NOP ;  /* 0x0000000000007918 */ /* 0x000fe20000000000 */
[----:B---3--:R-:W-:Y:S01]  /*3f100*/  PRMT R41, R51, 0x7770, RZ ;  /* 0x0000777033297816 */ /* 0x008fe200000000ff */
[C---:B--2---:R-:W-:Y:S01]  /*3f110*/  IMAD R60, R38.reuse, UR4, RZ ;  /* 0x00000004263c7c24 */ /* 0x044fe2000f8e02ff */
[----:B------:R-:W-:-:S03]  /*3f120*/  ISETP.GE.AND P4, PT, R38, UR10, PT ;  /* 0x0000000a26007c0c */ /* 0x000fc6000bf86270 */
[----:B------:R1:W-:Y:S01]  /*3f130*/  @P1 STG.E.U8 desc[UR6][R46.64], R41 ;  /* 0x000000292e001986 */ /* 0x0003e2000c101106 */
[----:B------:R-:W-:Y:S01]  /*3f140*/  ULDC.64 UR4, c[0x0][0x228] ;  /* 0x00008a0000047ab9 */ /* 0x000fe20000000a00 */
[----:B------:R-:W-:Y:S01]  /*3f150*/  PRMT R43, R51, 0x7771, RZ ;  /* 0x00007771332b7816 */ /* 0x000fe200000000ff */
[----:B------:R-:W-:Y:S01]  /*3f160*/  ULDC.64 UR10, c[0x0][0x228] ;  /* 0x00008a00000a7ab9 */ /* 0x000fe20000000a00 */
[C---:B------:R-:W-:Y:S01]  /*3f170*/  IADD3 R3, P5, R60.reuse, UR8, RZ ;  /* 0x000000083c037c10 */ /* 0x040fe2000ffbe0ff */
[----:B------:R-:W-:Y:S01]  /*3f180*/  ULDC UR8, c[0x0][0x248] ;  /* 0x0000920000087ab9 */ /* 0x000fe20000000800 */
[----:B------:R-:W-:Y:S02]  /*3f190*/  ISETP.LT.AND P4, PT, R35, UR29, !P4 ;  /* 0x0000001d23007c0c */ /* 0x000fe4000e781270 */
[----:B------:R-:W-:Y:S02]  /*3f1a0*/  LEA.HI.X.SX32 R60, R60, UR9, 0x1, P5 ;  /* 0x000000093c3c7c11 */ /* 0x000fe4000a8f0eff */
[----:B------:R-:W-:Y:S01]  /*3f1b0*/  ISETP.LT.AND P5, PT, R39, UR4, !P2 ;  /* 0x0000000427007c0c */ /* 0x000fe2000d7a1270 */
[----:B------:R-:W-:Y:S01]  /*3f1c0*/  ULDC UR4, c[0x0][0x22c] ;  /* 0x00008b0000047ab9 */ /* 0x000fe20000000800 */
[C---:B-1----:R-:W-:Y:S01]  /*3f1d0*/  VIADD R41, R40.reuse, UR8 ;  /* 0x0000000828297c36 */ /* 0x042fe20008000000 */
[----:B------:R-:W-:Y:S01]  /*3f1e0*/  IADD3 R48, P1, R40, R3, RZ ;  /* 0x0000000328307210 */ /* 0x000fe20007f3e0ff */
[----:B------:R-:W-:-:S03]  /*3f1f0*/  ULDC.64 UR8, c[0x0][0x228] ;  /* 0x00008a0000087ab9 */ /* 0x000fc60000000a00 */
[----:B------:R-:W-:Y:S02]  /*3f200*/  SHF.R.S32.HI R40, RZ, 0x1f, R41 ;  /* 0x0000001fff287819 */ /* 0x000fe40000011429 */
[----:B------:R-:W-:Y:S01]  /*3f210*/  IADD3 R46, P6, R41, R0, RZ ;  /* 0x00000000292e7210 */ /* 0x000fe20007fde0ff */
[----:B------:R-:W-:Y:S01]  /*3f220*/  IMAD.X R49, R42, 0x1, R60, P1 ;  /* 0x000000012a317824 */ /* 0x000fe200008e063c */
[----:B------:R-:W-:-:S03]  /*3f230*/  PRMT R42, R51, 0x7772, RZ ;  /* 0x00007772332a7816 */ /* 0x000fc600000000ff */
[----:B------:R-:W-:Y:S01]  /*3f240*/  IMAD.X R47, R40, 0x1, R2, P6 ;  /* 0x00000001282f7824 */ /* 0x000fe200030e0602 */
[----:B------:R-:W-:Y:S01]  /*3f250*/  ISETP.GE.AND P1, PT, R45, UR4, PT ;  /* 0x000000042d007c0c */ /* 0x000fe2000bf26270 */
[----:B------:R1:W-:Y:S01]  /*3f260*/  @P4 STG.E.U8 desc[UR6][R48.64], R43 ;  /* 0x0000002b30004986 */ /* 0x0003e2000c101106 */
[----:B------:R-:W-:Y:S01]  /*3f270*/  ULDC UR4, c[0x0][0x248] ;  /* 0x0000920000047ab9 */ /* 0x000fe20000000800 */
[----:B------:R-:W-:Y:S01]  /*3f280*/  ISETP.LT.AND P4, PT, R38, UR10, !P2 ;  /* 0x0000000a26007c0c */ /* 0x000fe2000d781270 */
[----:B------:R-:W-:Y:S01]  /*3f290*/  VIADD R45, R35, 0x4 ;  /* 0x00000004232d7836 */ /* 0x000fe20000000000 */
[----:B------:R2:W-:Y:S01]  /*3f2a0*/  @P5 STG.E.U8 desc[UR6][R46.64], R42 ;  /* 0x0000002a2e005986 */ /* 0x0005e2000c101106 */
[----:B------:R-:W-:Y:S01]  /*3f2b0*/  ULDC UR10, c[0x0][0x228] ;  /* 0x00008a00000a7ab9 */ /* 0x000fe20000000800 */
[C---:B-1----:R-:W-:Y:S01]  /*3f2c0*/  IADD3 R48, P2, R41.reuse, R3, RZ ;  /* 0x0000000329307210 */ /* 0x042fe20007f5e0ff */
[----:B--2---:R-:W-:Y:S01]  /*3f2d0*/  VIADD R42, R41, UR4 ;  /* 0x00000004292a7c36 */ /* 0x004fe20008000000 */
[----:B------:R-:W-:-:S02]  /*3f2e0*/  PRMT R41, R51, 0x7773, RZ ;  /* 0x0000777333297816 */ /* 0x000fc400000000ff */
[----:B------:R-:W-:Y:S01]  /*3f2f0*/  ISETP.LT.AND P5, PT, R39, UR8, !P3 ;  /* 0x0000000827007c0c */ /* 0x000fe2000dfa1270 */
[----:B------:R-:W2:Y:S01]  /*3f300*/  LDL.LU R51, [R1+0x8] ;  /* 0x0000080001337983 */ /* 0x000ea20000300800 */
[----:B------:R-:W-:Y:S01]  /*3f310*/  SHF.R.S32.HI R43, RZ, 0x1f, R42 ;  /* 0x0000001fff2b7819 */ /* 0x000fe2000001142a */
[----:B------:R-:W-:Y:S01]  /*3f320*/  IMAD.X R49, R40, 0x1, R60, P2 ;  /* 0x0000000128317824 */ /* 0x000fe200010e063c */
[----:B------:R-:W-:Y:S01]  /*3f330*/  IADD3 R46, P6, R42, R0, RZ ;  /* 0x000000002a2e7210 */ /* 0x000fe20007fde0ff */
[----:B------:R-:W-:Y:S01]  /*3f340*/  ULDC UR4, c[0x0][0x22c] ;  /* 0x00008b0000047ab9 */ /* 0x000fe20000000800 */
[----:B------:R-:W-:Y:S01]  /*3f350*/  ULDC UR8, c[0x0][0x22c] ;  /* 0x00008b0000087ab9 */ /* 0x000fe20000000800 */
[----:B------:R-:W-:Y:S01]  /*3f360*/  ISETP.GE.AND P2, PT, R45, UR4, PT ;  /* 0x000000042d007c0c */ /* 0x000fe2000bf46270 */
[----:B------:R1:W-:Y:S01]  /*3f370*/  @P4 STG.E.U8 desc[UR6][R48.64], R41 ;  /* 0x0000002930004986 */ /* 0x0003e2000c101106 */
[----:B------:R-:W-:Y:S01]  /*3f380*/  IMAD.X R47, R43, 0x1, R2, P6 ;  /* 0x000000012b2f7824 */ /* 0x000fe200030e0602 */
[----:B------:R-:W-:Y:S01]  /*3f390*/  ULDC UR4, c[0x0][0x248] ;  /* 0x0000920000047ab9 */ /* 0x000fe20000000800 */
[----:B------:R-:W-:Y:S01]  /*3f3a0*/  ISETP.LT.AND P4, PT, R38, UR14, !P3 ;  /* 0x0000000e26007c0c */ /* 0x000fe2000df81270 */
[----:B------:R-:W3:Y:S01]  /*3f3b0*/  LDL.LU R45, [R1+0xc] ;  /* 0x00000c00012d7983 */ /* 0x000ee20000300800 */
[C---:B-1----:R-:W-:Y:S01]  /*3f3c0*/  VIADD R41, R42.reuse, UR4 ;  /* 0x000000042a297c36 */ /* 0x042fe20008000000 */
[----:B------:R-:W-:Y:S01]  /*3f3d0*/  IADD3 R48, P3, R42, R3, RZ ;  /* 0x000000032a307210 */ /* 0x000fe20007f7e0ff */
[----:B------:R-:W-:-:S03]  /*3f3e0*/  ULDC UR4, c[0x0][0x22c] ;  /* 0x00008b0000047ab9 */ /* 0x000fc60000000800 */
[----:B------:R-:W-:Y:S01]  /*3f3f0*/  SHF.R.S32.HI R42, RZ, 0x1f, R41 ;  /* 0x0000001fff2a7819 */ /* 0x000fe20000011429 */
[----:B------:R-:W-:Y:S01]  /*3f400*/  IMAD.X R49, R43, 0x1, R60, P3 ;  /* 0x000000012b317824 */ /* 0x000fe200018e063c */
[----:B----4-:R-:W-:-:S05]  /*3f410*/  PRMT R40, R50, 0x7770, RZ ;  /* 0x0000777032287816 */ /* 0x010fca00000000ff */
[----:B------:R1:W-:Y:S01]  /*3f420*/  @P5 STG.E.U8 desc[UR6][R46.64], R40 ;  /* 0x000000282e005986 */ /* 0x0003e2000c101106 */
[----:B------:R-:W-:Y:S02]  /*3f430*/  ISETP.LT.AND P5, PT, R39, UR12, !P1 ;  /* 0x0000000c27007c0c */ /* 0x000fe4000cfa1270 */
[----:B------:R-:W-:Y:S01]  /*3f440*/  PRMT R43, R50, 0x7771, RZ ;  /* 0x00007771322b7816 */ /* 0x000fe200000000ff */
[----:B-1----:R-:W-:Y:S01]  /*3f450*/  VIADD R40, R35, 0x5 ;  /* 0x0000000523287836 */ /* 0x002fe20000000000 */
[----:B------:R-:W-:-:S03]  /*3f460*/  IADD3 R46, P6, R41, R0, RZ ;  /* 0x00000000292e7210 */ /* 0x000fc60007fde0ff */
[----:B------:R1:W-:Y:S01]  /*3f470*/  @P4 STG.E.U8 desc[UR6][R48.64], R43 ;  /* 0x0000002b30004986 */ /* 0x0003e2000c101106 */
[----:B------:R-:W-:Y:S01]  /*3f480*/  ISETP.GE.AND P3, PT, R40, UR4, PT ;  /* 0x0000000428007c0c */ /* 0x000fe2000bf66270 */
[----:B------:R-:W-:Y:S01]  /*3f490*/  IMAD.X R47, R42, 0x1, R2, P6 ;  /* 0x000000012a2f7824 */ /* 0x000fe200030e0602 */
[----:B------:R-:W-:Y:S01]  /*3f4a0*/  PRMT R40, R50, 0x7772, RZ ;  /* 0x0000777232287816 */ /* 0x000fe200000000ff */
[----:B------:R-:W-:Y:S01]  /*3f4b0*/  ULDC UR4, c[0x0][0x248] ;  /* 0x0000920000047ab9 */ /* 0x000fe20000000800 */
[----:B------:R-:W-:-:S03]  /*3f4c0*/  ISETP.LT.AND P4, PT, R38, UR18, !P1 ;  /* 0x0000001226007c0c */ /* 0x000fc6000cf81270 */
[----:B------:R4:W-:Y:S01]  /*3f4d0*/  @P5 STG.E.U8 desc[UR6][R46.64], R40 ;  /* 0x000000282e005986 */ /* 0x0009e2000c101106 */
[C---:B-1----:R-:W-:Y:S01]  /*3f4e0*/  IADD3 R48, P1, R41.reuse, R3, RZ ;  /* 0x0000000329307210 */ /* 0x042fe20007f3e0ff */
[----:B------:R-:W-:Y:S01]  /*3f4f0*/  VIADD R41, R41, UR4 ;  /* 0x0000000429297c36 */ /* 0x000fe20008000000 */
[----:B------:R-:W-:Y:S01]  /*3f500*/  ISETP.LT.AND P5, PT, R39, UR16, !P2 ;  /* 0x0000001027007c0c */ /* 0x000fe2000d7a1270 */
[C---:B------:R-:W-:Y:S01]  /*3f510*/  VIADD R43, R35.reuse, 0x7 ;  /* 0x00000007232b7836 */ /* 0x040fe20000000000 */
[----:B------:R-:W-:Y:S01]  /*3f520*/  ULDC UR4, c[0x0][0x22c] ;  /* 0x00008b0000047ab9 */ /* 0x000fe20000000800 */
[----:B------:R-:W-:Y:S02]  /*3f530*/  IMAD.X R49, R42, 0x1, R60, P1 ;  /* 0x000000012a317824 */ /* 0x000fe400008e063c */
[----:B----4-:R-:W-:Y:S01]  /*3f540*/  VIADD R40, R35, 0x6 ;  /* 0x0000000623287836 */ /* 0x010fe20000000000 */
[----:B------:R-:W-:Y:S02]  /*3f550*/  PRMT R42, R50, 0x7773, RZ ;  /* 0x00007773322a7816 */ /* 0x000fe400000000ff */
[----:B------:R-:W-:-:S02]  /*3f560*/  IADD3 R46, P6, R41, R0, RZ ;  /* 0x00000000292e7210 */ /* 0x000fc40007fde0ff */
[----:B------:R-:W-:Y:S01]  /*3f570*/  ISETP.GE.AND P1, PT, R40, UR8, PT ;  /* 0x0000000828007c0c */ /* 0x000fe2000bf26270 */
[----:B------:R1:W-:Y:S01]  /*3f580*/  @P4 STG.E.U8 desc[UR6][R48.64], R42 ;  /* 0x0000002a30004986 */ /* 0x0003e2000c101106 */
[----:B------:R-:W-:Y:S01]  /*3f590*/  SHF.R.S32.HI R40, RZ, 0x1f, R41 ;  /* 0x0000001fff287819 */ /* 0x000fe20000011429 */
[----:B------:R-:W-:Y:S01]  /*3f5a0*/  ULDC UR8, c[0x0][0x228] ;  /* 0x00008a0000087ab9 */ /* 0x000fe20000000800 */
[----:B------:R-:W-:Y:S01]  /*3f5b0*/  ISETP.GE.AND P4, PT, R43, UR4, PT ;  /* 0x000000042b007c0c */ /* 0x000fe2000bf86270 */
[----:B------:R-:W-:Y:S02]  /*3f5c0*/  ULDC UR4, c[0x0][0x248] ;  /* 0x0000920000047ab9 */ /* 0x000fe40000000800 */
[----:B------:R-:W-:Y:S01]  /*3f5d0*/  IMAD.X R47, R40, 0x1, R2, P6 ;  /* 0x00000001282f7824 */ /* 0x000fe200030e0602 */
[----:B------:R-:W-:Y:S02]  /*3f5e0*/  ISETP.LT.AND P2, PT, R38, UR22, !P2 ;  /* 0x0000001626007c0c */ /* 0x000fe4000d741270 */
[C---:B-1----:R-:W-:Y:S01]  /*3f5f0*/  IADD3 R48, P6, R41.reuse, R3, RZ ;  /* 0x0000000329307210 */ /* 0x042fe20007fde0ff */
[----:B------:R-:W-:Y:S01]  /*3f600*/  VIADD R41, R41, UR4 ;  /* 0x0000000429297c36 */ /* 0x000fe20008000000 */
[----:B------:R-:W-:-:S03]  /*3f610*/  ULDC UR4, c[0x0][0x22c] ;  /* 0x00008b0000047ab9 */ /* 0x000fc60000000800 */
[----:B------:R-:W-:Y:S01]  /*3f620*/  IMAD.X R49, R40, 0x1, R60, P6 ;  /* 0x0000000128317824 */ /* 0x000fe200030e063c */
[----:B------:R-:W-:Y:S02]  /*3f630*/  SHF.R.S32.HI R40, RZ, 0x1f, R41 ;  /* 0x0000001fff287819 */ /* 0x000fe40000011429 */
[----:B--2---:R-:W-:-:S05]  /*3f640*/  PRMT R42, R51, 0x7770, RZ ;  /* 0x00007770332a7816 */ /* 0x004fca00000000ff */
[----:B------:R1:W-:Y:S01]  /*3f650*/  @P5 STG.E.U8 desc[UR6][R46.64], R42 ;  /* 0x0000002a2e005986 */ /* 0x0003e2000c101106 */
[----:B------:R-:W-:Y:S02]  /*3f660*/  ISETP.LT.AND P5, PT, R39, UR20, !P3 ;  /* 0x0000001427007c0c */ /* 0x000fe4000dfa1270 */
[----:B------:R-:W-:Y:S02]  /*3f670*/  PRMT R50, R51, 0x7771, RZ ;  /* 0x0000777133327816 */ /* 0x000fe400000000ff */
[----:B-1----:R-:W-:Y:S02]  /*3f680*/  IADD3 R46, P6, R41, R0, RZ ;  /* 0x00000000292e7210 */ /* 0x002fe40007fde0ff */
[----:B------:R-:W-:-:S03]  /*3f690*/  PRMT R42, R51, 0x7772, RZ ;  /* 0x00007772332a7816 */ /* 0x000fc600000000ff */
[----:B------:R-:W-:Y:S01]  /*3f6a0*/  IMAD.X R47, R40, 0x1, R2, P6 ;  /* 0x00000001282f7824 */ /* 0x000fe200030e0602 */
[----:B------:R1:W-:Y:S04]  /*3f6b0*/  @P2 STG.E.U8 desc[UR6][R48.64], R50 ;  /* 0x0000003230002986 */ /* 0x0003e8000c101106 */
[----:B------:R2:W-:Y:S04]  /*3f6c0*/  @P5 STG.E.U8 desc[UR6][R46.64], R42 ;  /* 0x0000002a2e005986 */ /* 0x0005e8000c101106 */
[----:B-1----:R-:W4:Y:S01]  /*3f6d0*/  LDL.LU.64 R48, [R1+0x1598] ;  /* 0x0015980001307983 */ /* 0x002f220000300a00 */
[----:B--2---:R-:W-:-:S03]  /*3f6e0*/  IADD3 R46, P6, R41, R3, RZ ;  /* 0x00000003292e7210 */ /* 0x004fc60007fde0ff */
[----:B0-----:R0:W-:Y:S02]  /*3f6f0*/  STL.64 [R1+0x1590], R58 ;  /* 0x0015903a01007387 */ /* 0x0011e40000100a00 */
[----:B------:R-:W-:-:S05]  /*3f700*/  IMAD.X R47, R40, 0x1, R60, P6 ;  /* 0x00000001282f7824 */ /* 0x000fca00030e063c */
[----:B------:R1:W-:Y:S04]  /*3f710*/  STL.64 [R1+0x10], R46 ;  /* 0x0000102e01007387 */ /* 0x0003e80000100a00 */
[----:B0-----:R-:W2:Y:S01]  /*3f720*/  LDL.LU.64 R58, [R1+0x10] ;  /* 0x00001000013a7983 */ /* 0x001ea20000300a00 */
[----:B------:R-:W-:Y:S01]  /*3f730*/  VIADD R43, R35, 0x8 ;  /* 0x00000008232b7836 */ /* 0x000fe20000000000 */
[----:B------:R-:W-:-:S04]  /*3f740*/  ISETP.LT.AND P3, PT, R38, UR24, !P3 ;  /* 0x0000001826007c0c */ /* 0x000fc8000df61270 */
[----:B------:R-:W-:Y:S01]  /*3f750*/  ISETP.GE.AND P2, PT, R43, UR4, PT ;  /* 0x000000042b007c0c */ /* 0x000fe2000bf46270 */
[----:B------:R-:W-:Y:S02]  /*3f760*/  ULDC UR4, c[0x0][0x248] ;  /* 0x0000920000047ab9 */ /* 0x000fe40000000800 */
[----:B------:R-:W-:Y:S01]  /*3f770*/  VIADD R41, R41, UR4 ;  /* 0x0000000429297c36 */ /* 0x000fe20008000000 */
[----:B------:R-:W-:Y:S02]  /*3f780*/  ISETP.LT.AND P5, PT, R39, UR26, !P1 ;  /* 0x0000001a27007c0c */ /* 0x000fe4000cfa1270 */
[----:B------:R-:W-:Y:S01]  /*3f790*/  PRMT R50, R51, 0x7773, RZ ;  /* 0x0000777333327816 */ /* 0x000fe200000000ff */
[----:B------:R-:W-:Y:S01]  /*3f7a0*/  VIADD R43, R35, 0x9 ;  /* 0x00000009232b7836 */ /* 0x000fe20000000000 */
[----:B------:R-:W-:Y:S01]  /*3f7b0*/  SHF.R.S32.HI R40, RZ, 0x1f, R41 ;  /* 0x0000001fff287819 */ /* 0x000fe20000011429 */
[----:B------:R-:W-:Y:S01]  /*3f7c0*/  ULDC UR4, c[0x0][0x22c] ;  /* 0x00008b0000047ab9 */ /* 0x000fe20000000800 */
[----:B-1----:R-:W-:-:S02]  /*3f7d0*/  IADD3 R46, P6, R41, R0, RZ ;  /* 0x00000000292e7210 */ /* 0x002fc40007fde0ff */
[----:B------:R-:W-:Y:S02]  /*3f7e0*/  ISETP.LT.AND P1, PT, R38, UR28, !P1 ;  /* 0x0000001c26007c0c */ /* 0x000fe4000cf21270 */
[----:B---3--:R-:W-:Y:S01]  /*3f7f0*/  PRMT R42, R45, 0x7770, RZ ;  /* 0x000077702d2a7816 */ /* 0x008fe200000000ff */
[----:B------:R-:W-:Y:S01]  /*3f800*/  IMAD.X R47, R40, 0x1, R2, P6 ;  /* 0x00000001282f7824 */ /* 0x000fe200030e0602 */
[----:B--2---:R0:W-:Y:S01]  /*3f810*/  @P3 STG.E.U8 desc[UR6][R58.64], R50 ;  /* 0x000000323a003986 */ /* 0x0041e2000c101106 */
[----:B------:R-:W-:Y:S01]  /*3f820*/  ISETP.GE.AND P3, PT, R43, UR4, PT ;  /* 0x000000042b007c0c */ /* 0x000fe2000bf66270 */
[----:B------:R-:W-:Y:S02]  /*3f830*/  ULDC UR4, c[0x0][0x248] ;  /* 0x0000920000047ab9 */ /* 0x000fe40000000800 */
[----:B------:R1:W-:Y:S01]  /*3f840*/  @P5 STG.E.U8 desc[UR6][R46.64], R42 ;  /* 0x0000002a2e005986 */ /* 0x0003e2000c101106 */
[----:B------:R-:W-:Y:S01]  /*3f850*/  ISETP.LT.AND P5, PT, R39, UR8, !P4 ;  /* 0x0000000827007c0c */ /* 0x000fe2000e7a1270 */
[----:B------:R-:W-:Y:S01]  /*3f860*/  ULDC UR8, c[0x0][0x228] ;  /* 0x00008a0000087ab9 */ /* 0x000fe20000000800 */
[C---:B0-----:R-:W-:Y:S01]  /*3f870*/  IADD3 R50, P6, R41.reuse, R3, RZ ;  /* 0x0000000329327210 */ /* 0x041fe20007fde0ff */
[----:B------:R-:W-:Y:S01]  /*3f880*/  VIADD R41, R41, UR4 ;  /* 0x0000000429297c36 */ /* 0x000fe20008000000 */
[----:B------:R-:W2:Y:S01]  /*3f890*/  LDL.LU.64 R58, [R1+0x1590] ;  /* 0x00159000013a7983 */ /* 0x000ea20000300a00 */
[----:B-1----:R-:W-:-:S02]  /*3f8a0*/  PRMT R42, R45, 0x7771, RZ ;  /* 0x000077712d2a7816 */ /* 0x002fc400000000ff */
[----:B------:R-:W-:Y:S01]  /*3f8b0*/  IMAD.X R51, R40, 0x1, R60, P6 ;  /* 0x0000000128337824 */ /* 0x000fe200030e063c */
[----:B------:R-:W-:Y:S01]  /*3f8c0*/  ISETP.LT.AND P4, PT, R38, UR8, !P4 ;  /* 0x0000000826007c0c */ /* 0x000fe2000e781270 */
[----:B------:R-:W-:Y:S01]  /*3f8d0*/  ULDC UR4, c[0x0][0x248] ;  /* 0x0000920000047ab9 */ /* 0x000fe20000000800 */
[----:B------:R-:W-:Y:S01]  /*3f8e0*/  SHF.R.S32.HI R40, RZ, 0x1f, R41 ;  /* 0x0000001fff287819 */ /* 0x000fe20000011429 */
[----:B------:R-:W-:Y:S01]  /*3f8f0*/  ULDC UR8, c[0x0][0x228] ;  /* 0x00008a0000087ab9 */ /* 0x000fe20000000800 */
[----:B------:R-:W-:Y:S01]  /*3f900*/  IADD3 R46, P6, R41, R0, RZ ;  /* 0x00000000292e7210 */ /* 0x000fe20007fde0ff */
[----:B------:R0:W-:Y:S01]  /*3f910*/  @P1 STG.E.U8 desc[UR6][R50.64], R42 ;  /* 0x0000002a32001986 */ /* 0x0001e2000c101106 */
[C---:B------:R-:W-:Y:S02]  /*3f920*/  PRMT R43, R45.reuse, 0x7773, RZ ;  /* 0x000077732d2b7816 */ /* 0x040fe400000000ff */
[----:B------:R-:W-:Y:S01]  /*3f930*/  PRMT R45, R45, 0x7772, RZ ;  /* 0x000077722d2d7816 */ /* 0x000fe200000000ff */
[----:B------:R-:W-:Y:S01]  /*3f940*/  IMAD.X R47, R40, 0x1, R2, P6 ;  /* 0x00000001282f7824 */ /* 0x000fe200030e0602 */
[C---:B0-----:R-:W-:Y:S01]  /*3f950*/  IADD3 R50, P1, R41.reuse, R3, RZ ;  /* 0x0000000329327210 */ /* 0x041fe20007f3e0ff */
[----:B------:R-:W-:Y:S01]  /*3f960*/  VIADD R42, R41, UR4 ;  /* 0x00000004292a7c36 */ /* 0x000fe20008000000 */
[----:B------:R-:W-:-:S02]  /*3f970*/  ISETP.LT.AND P6, PT, R39, UR10, !P2 ;  /* 0x0000000a27007c0c */ /* 0x000fc4000d7c1270 */
[----:B------:R0:W-:Y:S01]  /*3f980*/  @P5 STG.E.U8 desc[UR6][R46.64], R45 ;  /* 0x0000002d2e005986 */ /* 0x0001e2000c101106 */
[----:B------:R-:W-:Y:S01]  /*3f990*/  ULDC UR4, c[0x0][0x22c] ;  /* 0x00008b0000047ab9 */ /* 0x000fe20000000800 */
[----:B------:R-:W-:Y:S01]  /*3f9a0*/  IMAD.X R51, R40, 0x1, R60, P1 ;  /* 0x0000000128337824 */ /* 0x000fe200008e063c */
[----:B------:R-:W-:Y:S01]  /*3f9b0*/  SHF.R.S32.HI R41, RZ, 0x1f, R42 ;  /* 0x0000001fff297819 */ /* 0x000fe2000001142a */
[----:B------:R-:W-:-:S03]  /*3f9c0*/  ULDC UR10, c[0x0][0x228] ;  /* 0x00008a00000a7ab9 */ /* 0x000fc60000000800 */
[----:B------:R1:W-:Y:S01]  /*3f9d0*/  @P4 STG.E.U8 desc[UR6][R50.64], R43 ;  /* 0x0000002b32004986 */ /* 0x0003e2000c101106 */
[----:B------:R-:W-:Y:S01]  /*3f9e0*/  ISETP.LT.AND P4, PT, R38, UR8, !P2 ;  /* 0x0000000826007c0c */ /* 0x000fe2000d781270 */
[----:B------:R-:W-:Y:S01]  /*3f9f0*/  ULDC UR8, c[0x0][0x228] ;  /* 0x00008a0000087ab9 */ /* 0x000fe20000000800 */
[----:B0-----:R-:W-:Y:S01]  /*3fa00*/  IADD3 R46, P5, R42, R0, RZ ;  /* 0x000000002a2e7210 */ /* 0x001fe20007fbe0ff */
[----:B------:R-:W-:Y:S01]  /*3fa10*/  VIADD R45, R35, 0xa ;  /* 0x0000000a232d7836 */ /* 0x000fe20000000000 */
[----:B----4-:R-:W-:-:S03]  /*3fa20*/  PRMT R40, R48, 0x7770, RZ ;  /* 0x0000777030287816 */ /* 0x010fc600000000ff */
[----:B------:R-:W-:Y:S01]  /*3fa30*/  IMAD.X R47, R41, 0x1, R2, P5 ;  /* 0x00000001292f7824 */ /* 0x000fe200028e0602 */
[----:B-1----:R-:W-:Y:S02]  /*3fa40*/  IADD3 R50, P2, R42, R3, RZ ;  /* 0x000000032a327210 */ /* 0x002fe40007f5e0ff */
[----:B------:R-:W-:Y:S01]  /*3fa50*/  ISETP.GE.AND P1, PT, R45, UR4, PT ;  /* 0x000000042d007c0c */ /* 0x000fe2000bf26270 */
[----:B------:R-:W-:Y:S01]  /*3fa60*/  ULDC UR4, c[0x0][0x248] ;  /* 0x0000920000047ab9 */ /* 0x000fe20000000800 */
[C---:B------:R-:W-:Y:S01]  /*3fa70*/  PRMT R43, R48.reuse, 0x7771, RZ ;  /* 0x00007771302b7816 */ /* 0x040fe200000000ff */
[----:B------:R-:W-:Y:S01]  /*3fa80*/  IMAD.X R51, R41, 0x1, R60, P2 ;  /* 0x0000000129337824 */ /* 0x000fe200010e063c */
[----:B------:R0:W-:Y:S01]  /*3fa90*/  @P6 STG.E.U8 desc[UR6][R46.64], R40 ;  /* 0x000000282e006986 */ /* 0x0001e2000c101106 */
[----:B------:R-:W-:Y:S01]  /*3faa0*/  ISETP.LT.AND P5, PT, R39, UR10, !P3 ;  /* 0x0000000a27007c0c */ /* 0x000fe2000dfa1270 */
[----:B------:R-:W-:Y:S01]  /*3fab0*/  VIADD R45, R35, 0xb ;  /* 0x0000000b232d7836 */ /* 0x000fe20000000000 */
[----:B------:R-:W-:Y:S01]  /*3fac0*/  PRMT R41, R48, 0x7772, RZ ;  /* 0x0000777230297816 */ /* 0x000fe200000000ff */
[----:B------:R1:W-:Y:S01]  /*3fad0*/  @P4 STG.E.U8 desc[UR6][R50.64], R43 ;  /* 0x0000002b32004986 */ /* 0x0003e2000c101106 */
[----:B------:R-:W-:Y:S01]  /*3fae0*/  ISETP.LT.AND P4, PT, R38, UR8, !P3 ;  /* 0x0000000826007c0c */ /* 0x000fe2000df81270 */
[----:B------:R-:W-:Y:S01]  /*3faf0*/  ULDC UR10, c[0x0][0x228] ;  /* 0x00008a00000a7ab9 */ /* 0x000fe20000000800 */
[----:B0-----:R-:W-:Y:S01]  /*3fb00*/  VIADD R40, R42, UR4 ;  /* 0x000000042a287c36 */ /* 0x001fe20008000000 */
[----:B------:R-:W-:Y:S01]  /*3fb10*/  PRMT R48, R48, 0x7773, RZ ;  /* 0x0000777330307816 */ /* 0x000fe200000000ff */
[----:B------:R-:W-:Y:S01]  /*3fb20*/  ULDC UR4, c[0x0][0x22c] ;  /* 0x00008b0000047ab9 */ /* 0x000fe20000000800 */
[----:B------:R-:W-:-:S02]  /*3fb30*/  ULDC UR8, c[0x0][0x228] ;  /* 0x00008a0000087ab9 */ /* 0x000fc40000000800 */
[----:B------:R-:W-:Y:S02]  /*3fb40*/  SHF.R.S32.HI R42, RZ, 0x1f, R40 ;  /* 0x0000001fff2a7819 */ /* 0x000fe40000011428 */
[C---:B------:R-:W-:Y:S02]  /*3fb50*/  IADD3 R46, P6, R40.reuse, R0, RZ ;  /* 0x00000000282e7210 */ /* 0x040fe40007fde0ff */
[----:B-1----:R-:W-:-:S03]  /*3fb60*/  IADD3 R50, P3, R40, R3, RZ ;  /* 0x0000000328327210 */ /* 0x002fc60007f7e0ff */
[C---:B------:R-:W-:Y:S02]  /*3fb70*/  IMAD.X R47, R42.reuse, 0x1, R2, P6 ;  /* 0x000000012a2f7824 */ /* 0x040fe400030e0602 */
[----:B------:R-:W-:-:S03]  /*3fb80*/  IMAD.X R51, R42, 0x1, R60, P3 ;  /* 0x000000012a337824 */ /* 0x000fc600018e063c */
[----:B------:R-:W-:Y:S04]  /*3fb90*/  @P5 STG.E.U8 desc[UR6][R46.64], R41 ;  /* 0x000000292e005986 */ /* 0x000fe8000c101106 */
[----:B------:R0:W-:Y:S01]  /*3fba0*/  @P4 STG.E.U8 desc[UR6][R50.64], R48 ;  /* 0x0000003032004986 */ /* 0x0001e2000c101106 */
[----:B------:R-:W-:Y:S01]  /*3fbb0*/  ISETP.GE.AND P2, PT, R45, UR4, PT ;  /* 0x000000042d007c0c */ /* 0x000fe2000bf46270 */
[----:B------:R-:W-:Y:S02]  /*3fbc0*/  ULDC UR4, c[0x0][0x248] ;  /* 0x0000920000047ab9 */ /* 0x000fe40000000800 */
[----:B0-----:R-:W3:Y:S01]  /*3fbd0*/  LDL.LU R50, [R1+0x158c] ;  /* 0x00158c0001327983 */ /* 0x001ee20000300800 */
[----:B------:R-:W-:Y:S01]  /*3fbe0*/  VIADD R41, R40, UR4 ;  /* 0x0000000428297c36 */ /* 0x000fe20008000000 */
[----:B------:R-:W-:Y:S01]  /*3fbf0*/  ISETP.LT.AND P5, PT, R39, UR10, !P1 ;  /* 0x0000000a27007c0c */ /* 0x000fe2000cfa1270 */
[----:B------:R-:W-:Y:S01]  /*3fc00*/  VIADD R43, R35, 0xc ;  /* 0x0000000c232b7836 */ /* 0x000fe20000000000 */
[----:B------:R-:W-:Y:S01]  /*3fc10*/  PRMT R42, R49, 0x7770, RZ ;  /* 0x00007770312a7816 */ /* 0x000fe200000000ff */
[----:B------:R-:W-:Y:S01]  /*3fc20*/  ULDC UR4, c[0x0][0x22c] ;  /* 0x00008b0000047ab9 */ /* 0x000fe20000000800 */
[----:B------:R-:W-:Y:S01]  /*3fc30*/  SHF.R.S32.HI R40, RZ, 0x1f, R41 ;  /* 0x0000001fff287819 */ /* 0x000fe20000011429 */
[----:B------:R-:W-:Y:S01]  /*3fc40*/  VIADD R51, R35, 0xd ;  /* 0x0000000d23337836 */ /* 0x000fe20000000000 */
[----:B------:R-:W-:Y:S01]  /*3fc50*/  IADD3 R46, P6, R41, R0, RZ ;  /* 0x00000000292e7210 */ /* 0x000fe20007fde0ff */
[----:B------:R-:W-:-:S04]  /*3fc60*/  ULDC UR10, c[0x0][0x228] ;  /* 0x00008a00000a7ab9 */ /* 0x000fc80000000800 */
[----:B------:R-:W-:Y:S01]  /*3fc70*/  IMAD.X R47, R40, 0x1, R2, P6 ;  /* 0x00000001282f7824 */ /* 0x000fe200030e0602 */
[----:B------:R-:W-:Y:S01]  /*3fc80*/  ISETP.LT.AND P4, PT, R38, UR8, !P1 ;  /* 0x0000000826007c0c */ /* 0x000fe2000cf81270 */
[----:B------:R-:W-:Y:S01]  /*3fc90*/  ULDC UR8, c[0x0][0x228] ;  /* 0x00008a0000087ab9 */ /* 0x000fe20000000800 */
[----:B------:R-:W-:Y:S01]  /*3fca0*/  ISETP.GE.AND P3, PT, R43, UR4, PT ;  /* 0x000000042b007c0c */ /* 0x000fe2000bf66270 */
[----:B------:R-:W-:Y:S01]  /*3fcb0*/  ULDC UR4, c[0x0][0x248] ;  /* 0x0000920000047ab9 */ /* 0x000fe20000000800 */
[----:B------:R0:W-:Y:S01]  /*3fcc0*/  @P5 STG.E.U8 desc[UR6][R46.64], R42 ;  /* 0x0000002a2e005986 */ /* 0x0001e2000c101106 */
[C---:B------:R-:W-:Y:S01]  /*3fcd0*/  VIADD R48, R41.reuse, UR4 ;  /* 0x0000000429307c36 */ /* 0x040fe20008000000 */
[----:B------:R-:W-:Y:S01]  /*3fce0*/  ULDC UR4, c[0x0][0x22c] ;  /* 0x00008b0000047ab9 */ /* 0x000fe20000000800 */
[----:B0-----:R-:W-:-:S05]  /*3fcf0*/  IADD3 R46, P1, R41, R3, RZ ;  /* 0x00000003292e7210 */ /* 0x001fca0007f3e0ff */
[----:B------:R-:W-:Y:S01]  /*3fd00*/  IMAD.X R47, R40, 0x1, R60, P1 ;  /* 0x00000001282f7824 */ /* 0x000fe200008e063c */
[----:B------:R-:W-:Y:S01]  /*3fd10*/  ISETP.GE.AND P1, PT, R51, UR4, PT ;  /* 0x0000000433007c0c */ /* 0x000fe2000bf26270 */
[----:B------:R-:W-:Y:S01]  /*3fd20*/  ULDC UR4, c[0x0][0x248] ;  /* 0x0000920000047ab9 */ /* 0x000fe20000000800 */
[----:B------:R-:W4:Y:S01]  /*3fd30*/  LDL.LU R51, [R1+0x1588] ;  /* 0x0015880001337983 */ /* 0x000f220000300800 */
[----:B------:R-:W-:Y:S01]  /*3fd40*/  ISETP.LT.AND P5, PT, R39, UR10, !P2 ;  /* 0x0000000a27007c0c */ /* 0x000fe2000d7a1270 */
[----:B------:R-:W-:Y:S01]  /*3fd50*/  ULDC UR10, c[0x0][0x228] ;  /* 0x00008a00000a7ab9 */ /* 0x000fe20000000800 */
[----:B------:R-:W-:Y:S02]  /*3fd60*/  SHF.R.S32.HI R41, RZ, 0x1f, R48 ;  /* 0x0000001fff297819 */ /* 0x000fe40000011430 */
[----:B------:R-:W-:Y:S02]  /*3fd70*/  IADD3 R42, P6, R48, R0, RZ ;  /* 0x00000000302a7210 */ /* 0x000fe40007fde0ff */
[----:B------:R-:W-:-:S02]  /*3fd80*/  PRMT R45, R49, 0x7771, RZ ;  /* 0x00007771312d7816 */ /* 0x000fc400000000ff */
[----:B------:R-:W-:Y:S01]  /*3fd90*/  PRMT R40, R49, 0x7772, RZ ;  /* 0x0000777231287816 */ /* 0x000fe200000000ff */
[----:B------:R-:W-:Y:S02]  /*3fda0*/  IMAD.X R43, R41, 0x1, R2, P6 ;  /* 0x00000001292b7824 */ /* 0x000fe400030e0602 */
[----:B------:R0:W-:Y:S01]  /*3fdb0*/  @P4 STG.E.U8 desc[UR6][R46.64], R45 ;  /* 0x0000002d2e004986 */ /* 0x0001e2000c101106 */
[----:B------:R-:W-:Y:S01]  /*3fdc0*/  ISETP.LT.AND P4, PT, R38, UR8, !P2 ;  /* 0x0000000826007c0c */ /* 0x000fe2000d781270 */
[----:B------:R-:W-:Y:S02]  /*3fdd0*/  ULDC UR8, c[0x0][0x228] ;  /* 0x00008a0000087ab9 */ /* 0x000fe40000000800 */
[----:B------:R1:W-:Y:S01]  /*3fde0*/  @P5 STG.E.U8 desc[UR6][R42.64], R40 ;  /* 0x000000282a005986 */ /* 0x0003e2000c101106 */
[----:B------:R-:W-:Y:S01]  /*3fdf0*/  ISETP.LT.AND P5, PT, R39, UR10, !P3 ;  /* 0x0000000a27007c0c */ /* 0x000fe2000dfa1270 */
[----:B------:R-:W-:Y:S01]  /*3fe00*/  ULDC UR10, c[0x0][0x228] ;  /* 0x00008a00000a7ab9 */ /* 0x000fe20000000800 */
[C---:B0-----:R-:W-:Y:S01]  /*3fe10*/  IADD3 R46, P2, R48.reuse, R3, RZ ;  /* 0x00000003302e7210 */ /* 0x041fe20007f5e0ff */
[----:B-1----:R-:W-:Y:S01]  /*3fe20*/  VIADD R40, R48, UR4 ;  /* 0x0000000430287c36 */ /* 0x002fe20008000000 */
[----:B------:R-:W-:Y:S01]  /*3fe30*/  PRMT R42, R49, 0x7773, RZ ;  /* 0x00007773312a7816 */ /* 0x000fe200000000ff */
[----:B------:R-:W-:Y:S01]  /*3fe40*/  VIADD R43, R35, 0xe ;  /* 0x0000000e232b7836 */ /* 0x000fe20000000000 */
[----:B------:R-:W-:Y:S01]  /*3fe50*/  ULDC UR4, c[0x0][0x22c] ;  /* 0x00008b0000047ab9 */ /* 0x000fe20000000800 */
[----:B------:R-:W-:Y:S01]  /*3fe60*/  IMAD.X R47, R41, 0x1, R60, P2 ;  /* 0x00000001292f7824 */ /* 0x000fe200010e063c */
[----:B------:R-:W-:-:S02]  /*3fe70*/  SHF.R.S32.HI R45, RZ, 0x1f, R40 ;  /* 0x0000001fff2d7819 */ /* 0x000fc40000011428 */
[----:B------:R-:W-:Y:S02]  /*3fe80*/  IADD3 R48, P6, R40, R0, RZ ;  /* 0x0000000028307210 */ /* 0x000fe40007fde0ff */
[----:B------:R-:W-:Y:S01]  /*3fe90*/  ISETP.GE.AND P2, PT, R43, UR4, PT ;  /* 0x000000042b007c0c */ /* 0x000fe2000bf46270 */
[----:B------:R0:W-:Y:S01]  /*3fea0*/  @P4 STG.E.U8 desc[UR6][R46.64], R42 ;  /* 0x0000002a2e004986 */ /* 0x0001e2000c101106 */
[----:B------:R-:W-:Y:S01]  /*3feb0*/  ULDC UR4, c[0x0][0x248] ;  /* 0x0000920000047ab9 */ /* 0x000fe20000000800 */
[----:B------:R-:W-:Y:S01]  /*3fec0*/  IMAD.X R49, R45, 0x1, R2, P6 ;  /* 0x000000012d317824 */ /* 0x000fe200030e0602 */
[----:B------:R-:W-:Y:S01]  /*3fed0*/  ISETP.LT.AND P4, PT, R38, UR8, !P3 ;  /* 0x0000000826007c0c */ /* 0x000fe2000df81270 */
[C---:B------:R-:W-:Y:S01]  /*3fee0*/  VIADD R43, R40.reuse, UR4 ;  /* 0x00000004282b7c36 */ /* 0x040fe20008000000 */
[----:B------:R-:W-:Y:S01]  /*3fef0*/  IADD3 R40, P3, R40, R3, RZ ;  /* 0x0000000328287210 */ /* 0x000fe20007f7e0ff */
[----:B------:R-:W-:Y:S01]  /*3ff00*/  ULDC UR8, c[0x0][0x228] ;  /* 0x00008a0000087ab9 */ /* 0x000fe20000000800 */
[----:B------:R-:W-:-:S02]  /*3ff10*/  ULDC UR4, c[0x0][0x22c] ;  /* 0x00008b0000047ab9 */ /* 0x000fc40000000800 */
[----:B0-----:R-:W-:Y:S02]  /*3ff20*/  SHF.R.S32.HI R42, RZ, 0x1f, R43 ;  /* 0x0000001fff2a7819 */ /* 0x001fe4000001142b */
[C---:B---3--:R-:W-:Y:S02]  /*3ff30*/  PRMT R41, R50.reuse, 0x7770, RZ ;  /* 0x0000777032297816 */ /* 0x048fe400000000ff */
[----:B------:R-:W-:-:S03]  /*3ff40*/  PRMT R46, R50, 0x7771, RZ ;  /* 0x00007771322e7816 */ /* 0x000fc600000000ff */
[----:B------:R0:W-:Y:S01]  /*3ff50*/  @P5 STG.E.U8 desc[UR6][R48.64], R41 ;  /* 0x0000002930005986 */ /* 0x0001e2000c101106 */
[----:B------:R-:W-:Y:S01]  /*3ff60*/  ISETP.LT.AND P5, PT, R39, UR8, !P1 ;  /* 0x0000000827007c0c */ /* 0x000fe2000cfa1270 */
[----:B------:R-:W-:Y:S01]  /*3ff70*/  ULDC UR8, c[0x0][0x22c] ;  /* 0x00008b0000087ab9 */ /* 0x000fe20000000800 */
[----:B0-----:R-:W-:Y:S02]  /*3ff80*/  VIADD R49, R35, 0xf ;  /* 0x0000000f23317836 */ /* 0x001fe40000000000 */
[----:B------:R-:W-:Y:S01]  /*3ff90*/  IMAD.X R41, R45, 0x1, R60, P3 ;  /* 0x000000012d297824 */ /* 0x000fe200018e063c */
[----:B------:R-:W-:Y:S02]  /*3ffa0*/  IADD3 R48, P6, R43, R0, RZ ;  /* 0x000000002b307210 */ /* 0x000fe40007fde0ff */
[----:B------:R-:W-:Y:S01]  /*3ffb0*/  ISETP.GE.AND P3, PT, R49, UR4, PT ;  /* 0x0000000431007c0c */ /* 0x000fe2000bf66270 */
[----:B------:R-:W-:Y:S01]  /*3ffc0*/  ULDC UR4, c[0x0][0x228] ;  /* 0x00008a0000047ab9 */ /* 0x000fe20000000800 */
[----:B------:R0:W-:Y:S01]  /*3ffd0*/  @P4 STG.E.U8 desc[UR6][R40.64], R46 ;  /* 0x0000002e28004986 */ /* 0x0001e2000c101106 */
[----:B------:R-:W-:Y:S01]  /*3ffe0*/  ISETP.LT.AND P4, PT, R38, UR4, !P1 ;  /* 0x0000000426007c0c */ /* 0x000fe2000cf81270 */
[----:B------:R-:W-:Y:S01]  /*3fff0*/  IMAD.X R49, R42, 0x1, R2, P6 ;  /* 0x000000012a317824 */ /* 0x000fe200030e0602 */
[C---:B------:R-:W-:Y:S01]  /*40000*/  PRMT R45, R50.reuse, 0x7772, RZ ;  /* 0x00007772322d7816 */ /* 0x040fe200000000ff */
[----:B------:R-:W-:Y:S01]  /*40010*/  ULDC UR4, c[0x0][0x248] ;  /* 0x0000920000047ab9 */ /* 0x000fe20000000800 */
[----:B------:R-:W-:-:S03]  /*40020*/  PRMT R50, R50, 0x7773, RZ ;  /* 0x0000777332327816 */ /* 0x000fc600000000ff */
[----:B------:R1:W-:Y:S01]  /*40030*/  @P5 STG.E.U8 desc[UR6][R48.64], R45 ;  /* 0x0000002d30005986 */ /* 0x0003e2000c101106 */
[C---:B0-----:R-:W-:Y:S01]  /*40040*/  IADD3 R46, P1, R43.reuse, R3, RZ ;  /* 0x000000032b2e7210 */ /* 0x041fe20007f3e0ff */
[----:B------:R-:W-:Y:S01]  /*40050*/  VIADD R43, R43, UR4 ;  /* 0x000000042b2b7c36 */ /* 0x000fe20008000000 */
[----:B------:R-:W-:Y:S01]  /*40060*/  ISETP.LT.AND P5, PT, R39, UR10, !P2 ;  /* 0x0000000a27007c0c */ /* 0x000fe2000d7a1270 */
[----:B------:R-:W-:Y:S01]  /*40070*/  ULDC UR4, c[0x0][0x22c] ;  /* 0x00008b0000047ab9 */ /* 0x000fe20000000800 */
[----:B------:R-:W-:Y:S01]  /*40080*/  ULDC UR10, c[0x0][0x228] ;  /* 0x00008a00000a7ab9 */ /* 0x000fe20000000800 */
[----:B------:R-:W-:Y:S01]  /*40090*/  IMAD.X R47, R42, 0x1, R60, P1 ;  /* 0x000000012a2f7824 */ /* 0x000fe200008e063c */
[----:B------:R-:W3:Y:S01]  /*400a0*/  LDL.LU.64 R40, [R1+0x1580] ;  /* 0x0015800001287983 */ /* 0x000ee20000300a00 */
[----:B-1----:R-:W-:Y:S01]  /*400b0*/  VIADD R48, R35, 0x10 ;  /* 0x0000001023307836 */ /* 0x002fe20000000000 */
[----:B------:R-:W-:Y:S02]  /*400c0*/  SHF.R.S32.HI R42, RZ, 0x1f, R43 ;  /* 0x0000001fff2a7819 */ /* 0x000fe4000001142b */
[----:B------:R0:W-:Y:S02]  /*400d0*/  @P4 STG.E.U8 desc[UR6][R46.64], R50 ;  /* 0x000000322e004986 */ /* 0x0001e4000c101106 */
[----:B------:R-:W-:Y:S01]  /*400e0*/  ISETP.GE.AND P1, PT, R48, UR8, PT ;  /* 0x0000000830007c0c */ /* 0x000fe2000bf26270 */
[----:B------:R-:W-:Y:S01]  /*400f0*/  ULDC UR8, c[0x0][0x228] ;  /* 0x00008a0000087ab9 */ /* 0x000fe20000000800 */
[----:B------:R-:W-:-:S02]  /*40100*/  IADD3 R48, P6, R43, R0, RZ ;  /* 0x000000002b307210 */ /* 0x000fc40007fde0ff */
[----:B----4-:R-:W-:Y:S01]  /*40110*/  PRMT R45, R51, 0x7770, RZ ;  /* 0x00007770332d7816 */ /* 0x010fe200000000ff */
[----:B0-----:R-:W-:Y:S01]  /*40120*/  VIADD R50, R35, 0x11 ;  /* 0x0000001123327836 */ /* 0x001fe20000000000 */
[----:B------:R-:W-:Y:S01]  /*40130*/  ISETP.LT.AND P2, PT, R38, UR8, !P2 ;  /* 0x0000000826007c0c */ /* 0x000fe2000d741270 */
[----:B------:R-:W-:Y:S01]  /*40140*/  IMAD.X R49, R42, 0x1, R2, P6 ;  /* 0x000000012a317824 */ /* 0x000fe200030e0602 */
[C---:B------:R-:W-:Y:S01]  /*40150*/  IADD3 R46, P6, R43.reuse, R3, RZ ;  /* 0x000000032b2e7210 */ /* 0x040fe20007fde0ff */
[----:B------:R-:W-:Y:S01]  /*40160*/  ULDC UR8, c[0x0][0x228] ;  /* 0x00008a0000087ab9 */ /* 0x000fe20000000800 */
[----:B------:R-:W-:Y:S01]  /*40170*/  ISETP.GE.AND P4, PT, R50, UR4, PT ;  /* 0x0000000432007c0c */ /* 0x000fe2000bf86270 */
[----:B------:R-:W-:Y:S01]  /*40180*/  ULDC UR4, c[0x0][0x248] ;  /* 0x0000920000047ab9 */ /* 0x000fe20000000800 */
[----:B------:R0:W-:Y:S01]  /*40190*/  @P5 STG.E.U8 desc[UR6][R48.64], R45 ;  /* 0x0000002d30005986 */ /* 0x0001e2000c101106 */
[----:B------:R-:W-:Y:S01]  /*401a0*/  VIADD R50, R43, UR4 ;  /* 0x000000042b327c36 */ /* 0x000fe20008000000 */
[----:B------:R-:W-:Y:S01]  /*401b0*/  ISETP.LT.AND P5, PT, R39, UR8, !P3 ;  /* 0x0000000827007c0c */ /* 0x000fe2000dfa1270 */
[----:B------:R-:W-:Y:S01]  /*401c0*/  IMAD.X R47, R42, 0x1, R60, P6 ;  /* 0x000000012a2f7824 */ /* 0x000fe200030e063c */
[C---:B------:R-:W-:Y:S01]  /*401d0*/  PRMT R42, R51.reuse, 0x7772, RZ ;  /* 0x00007772332a7816 */ /* 0x040fe200000000ff */
[----:B------:R-:W-:Y:S01]  /*401e0*/  ULDC UR8, c[0x0][0x228] ;  /* 0x00008a0000087ab9 */ /* 0x000fe20000000800 */
[----:B------:R-:W-:Y:S01]  /*401f0*/  ULDC UR4, c[0x0][0x248] ;  /* 0x0000920000047ab9 */ /* 0x000fe20000000800 */
[----:B------:R-:W-:Y:S01]  /*40200*/  ISETP.LT.AND P3, PT, R38, UR8, !P3 ;  /* 0x0000000826007c0c */ /* 0x000fe2000df61270 */
[----:B------:R-:W-:Y:S01]  /*40210*/  ULDC UR8, c[0x0][0x228] ;  /* 0x00008a0000087ab9 */ /* 0x000fe20000000800 */
[----:B0-----:R-:W-:-:S02]  /*40220*/  PRMT R45, R51, 0x7773, RZ ;  /* 0x00007773332d7816 */ /* 0x001fc400000000ff */
[----:B------:R-:W-:Y:S02]  /*40230*/  PRMT R49, R51, 0x7771, RZ ;  /* 0x0000777133317816 */ /* 0x000fe400000000ff */
[----:B------:R-:W-:Y:S02]  /*40240*/  SHF.R.S32.HI R51, RZ, 0x1f, R50 ;  /* 0x0000001fff337819 */ /* 0x000fe40000011432 */
[CC--:B------:R-:W-:Y:S01]  /*40250*/  IADD3 R48, P6, R50.reuse, R0.reuse, RZ ;  /* 0x0000000032307210 */ /* 0x0c0fe20007fde0ff */
[----:B------:R0:W-:Y:S04]  /*40260*/  @P2 STG.E.U8 desc[UR6][R46.64], R49 ;  /* 0x000000312e002986 */ /* 0x0001e8000c101106 */
[----:B0-----:R-:W-:Y:S02]  /*40270*/  IMAD.X R49, R51, 0x1, R2, P6 ;  /* 0x0000000133317824 */ /* 0x001fe400030e0602 */
[C---:B------:R-:W-:Y:S01]  /*40280*/  VIADD R46, R50.reuse, UR4 ;  /* 0x00000004322e7c36 */ /* 0x040fe20008000000 */
[----:B------:R-:W-:Y:S01]  /*40290*/  IADD3 R50, P2, R50, R3, RZ ;  /* 0x0000000332327210 */ /* 0x000fe20007f5e0ff */
[----:B------:R-:W-:Y:S01]  /*402a0*/  VIADD R47, R35, 0x12 ;  /* 0x00000012232f7836 */ /* 0x000fe20000000000 */
[----:B------:R-:W-:Y:S01]  /*402b0*/  ISETP.LT.AND P6, PT, R39, UR10, !P1 ;  /* 0x0000000a27007c0c */ /* 0x000fe2000cfc1270 */
[----:B------:R0:W-:Y:S01]  /*402c0*/  @P5 STG.E.U8 desc[UR6][R48.64], R42 ;  /* 0x0000002a30005986 */ /* 0x0001e2000c101106 */
[----:B------:R-:W-:Y:S01]  /*402d0*/  SHF.R.S32.HI R43, RZ, 0x1f, R46 ;  /* 0x0000001fff2b7819 */ /* 0x000fe2000001142e */
[----:B------:R-:W-:Y:S01]  /*402e0*/  IMAD.X R51, R51, 0x1, R60, P2 ;  /* 0x0000000133337824 */ /* 0x000fe200010e063c */
[----:B------:R-:W-:Y:S01]  /*402f0*/  ULDC UR4, c[0x0][0x22c] ;  /* 0x00008b0000047ab9 */ /* 0x000fe20000000800 */
[----:B------:R-:W-:Y:S01]  /*40300*/  ULDC UR10, c[0x0][0x228] ;  /* 0x00008a00000a7ab9 */ /* 0x000fe20000000800 */
[----:B0-----:R-:W-:-:S02]  /*40310*/  IADD3 R48, P5, R46, R0, RZ ;  /* 0x000000002e307210 */ /* 0x001fc40007fbe0ff */
[----:B------:R0:W-:Y:S01]  /*40320*/  @P3 STG.E.U8 desc[UR6][R50.64], R45 ;  /* 0x0000002d32003986 */ /* 0x0001e2000c101106 */
[----:B------:R-:W-:Y:S02]  /*40330*/  PRMT R42, R44, 0x7770, RZ ;  /* 0x000077702c2a7816 */ /* 0x000fe400000000ff */
[----:B------:R-:W-:Y:S01]  /*40340*/  IMAD.X R49, R43, 0x1, R2, P5 ;  /* 0x000000012b317824 */ /* 0x000fe200028e0602 */
[----:B------:R-:W-:Y:S01]  /*40350*/  ISETP.LT.AND P3, PT, R38, UR8, !P1 ;  /* 0x0000000826007c0c */ /* 0x000fe2000cf61270 */
[----:B------:R-:W-:Y:S01]  /*40360*/  ULDC UR8, c[0x0][0x228] ;  /* 0x00008a0000087ab9 */ /* 0x000fe20000000800 */
[----:B------:R-:W-:Y:S01]  /*40370*/  ISETP.GE.AND P2, PT, R47, UR4, PT ;  /* 0x000000042f007c0c */ /* 0x000fe2000bf46270 */
[----:B------:R-:W-:Y:S01]  /*40380*/  ULDC UR4, c[0x0][0x248] ;  /* 0x0000920000047ab9 */ /* 0x000fe20000000800 */
[----:B------:R1:W-:Y:S01]  /*40390*/  @P6 STG.E.U8 desc[UR6][R48.64], R42 ;  /* 0x0000002a30006986 */ /* 0x0003e2000c101106 */
[----:B0-----:R-:W-:Y:S01]  /*403a0*/  IADD3 R50, P1, R46, R3, RZ ;  /* 0x000000032e327210 */ /* 0x001fe20007f3e0ff */
[----:B------:R-:W-:-:S04]  /*403b0*/  VIADD R45, R35, 0x13 ;  /* 0x00000013232d7836 */ /* 0x000fc80000000000 */
[----:B------:R-:W-:Y:S02]  /*403c0*/  IMAD.X R51, R43, 0x1, R60, P1 ;  /* 0x000000012b337824 */ /* 0x000fe400008e063c */
[----:B-1----:R-:W-:Y:S01]  /*403d0*/  VIADD R42, R46, UR4 ;  /* 0x000000042e2a7c36 */ /* 0x002fe20008000000 */
[----:B------:R-:W-:Y:S02]  /*403e0*/  ULDC UR4, c[0x0][0x22c] ;  /* 0x00008b0000047ab9 */ /* 0x000fe40000000800 */
[----:B------:R-:W-:Y:S01]  /*403f0*/  ISETP.GE.AND P1, PT, R45, UR4, PT ;  /* 0x000000042d007c0c */ /* 0x000fe2000bf26270 */
[----:B------:R-:W-:Y:S01]  /*40400*/  ULDC UR4, c[0x0][0x248] ;  /* 0x0000920000047ab9 */ /* 0x000fe20000000800 */
[----:B------:R-:W4:Y:S01]  /*40410*/  LDL.LU R45, [R1+0x1578] ;  /* 0x00157800012d7983 */ /* 0x000f220000300800 */
[----:B------:R-:W-:Y:S01]  /*40420*/  ISETP.LT.AND P5, PT, R39, UR10, !P4 ;  /* 0x0000000a27007c0c */ /* 0x000fe2000e7a1270 */
[----:B------:R-:W-:Y:S01]  /*40430*/  ULDC UR10, c[0x0][0x228] ;  /* 0x00008a00000a7ab9 */ /* 0x000fe20000000800 */
[----:B------:R-:W-:-:S02]  /*40440*/  SHF.R.S32.HI R46, RZ, 0x1f, R42 ;  /* 0x0000001fff2e7819 */ /* 0x000fc4000001142a */
[----:B------:R-:W-:Y:S02]  /*40450*/  IADD3 R48, P6, R42, R0, RZ ;  /* 0x000000002a307210 */ /* 0x000fe40007fde0ff */
[C---:B------:R-:W-:Y:S02]  /*40460*/  PRMT R47, R44.reuse, 0x7771, RZ ;  /* 0x000077712c2f7816 */ /* 0x040fe400000000ff */
        /* <DEDUP_REMOVED lines=8> */
[----:B------:R-:W-:-:S02]  /*404f0*/  PRMT R44, R44, 0x7773, RZ ;  /* 0x000077732c2c7816 */ /* 0x000fc400000000ff */
[C---:B0-----:R-:W-:Y:S01]  /*40500*/  IADD3 R50, P3, R42.reuse, R3, RZ ;  /* 0x000000032a327210 */ /* 0x041fe20007f7e0ff */
[----:B-1----:R-:W-:Y:S01]  /*40510*/  VIADD R43, R42, UR4 ;  /* 0x000000042a2b7c36 */ /* 0x002fe20008000000 */
[----:B------:R-:W-:-:S03]  /*40520*/  ULDC UR4, c[0x0][0x22c] ;  /* 0x00008b0000047ab9 */ /* 0x000fc60000000800 */
[----:B------:R-:W-:Y:S01]  /*40530*/  IMAD.X R51, R46, 0x1, R60, P3 ;  /* 0x000000012e337824 */ /* 0x000fe200018e063c */
[----:B------:R-:W-:Y:S02]  /*40540*/  SHF.R.S32.HI R42, RZ, 0x1f, R43 ;  /* 0x0000001fff2a7819 */ /* 0x000fe4000001142b */
[----:B------:R-:W-:Y:S01]  /*40550*/  IADD3 R48, P6, R43, R0, RZ ;  /* 0x000000002b307210 */ /* 0x000fe20007fde0ff */
[----:B------:R-:W-:Y:S01]  /*40560*/  VIADD R47, R35, 0x14 ;  /* 0x00000014232f7836 */ /* 0x000fe20000000000 */
[----:B------:R0:W-:Y:S03]  /*40570*/  @P4 STG.E.U8 desc[UR6][R50.64], R44 ;  /* 0x0000002c32004986 */ /* 0x0001e6000c101106 */
[----:B------:R-:W-:Y:S01]  /*40580*/  IMAD.X R49, R42, 0x1, R2, P6 ;  /* 0x000000012a317824 */ /* 0x000fe200030e0602 */
[----:B------:R-:W-:Y:S01]  /*40590*/  ISETP.LT.AND P4, PT, R38, UR8, !P2 ;  /* 0x0000000826007c0c */ /* 0x000fe2000d781270 */
[----:B------:R-:W-:Y:S01]  /*405a0*/  ULDC UR8, c[0x0][0x228] ;  /* 0x00008a0000087ab9 */ /* 0x000fe20000000800 */
[----:B------:R-:W-:Y:S01]  /*405b0*/  ISETP.GE.AND P3, PT, R47, UR4, PT ;  /* 0x000000042f007c0c */ /* 0x000fe2000bf66270 */
[----:B------:R-:W-:Y:S01]  /*405c0*/  ULDC UR4, c[0x0][0x248] ;  /* 0x0000920000047ab9 */ /* 0x000fe20000000800 */
[C---:B0-----:R-:W-:Y:S01]  /*405d0*/  IADD3 R50, P2, R43.reuse, R3, RZ ;  /* 0x000000032b327210 */ /* 0x041fe20007f5e0ff */
[----:B------:R-:W-:Y:S01]  /*405e0*/  VIADD R44, R43, UR4 ;  /* 0x000000042b2c7c36 */ /* 0x000fe20008000000 */
[----:B------:R-:W-:-:S03]  /*405f0*/  ULDC UR4, c[0x0][0x22c] ;  /* 0x00008b0000047ab9 */ /* 0x000fc60000000800 */
[----:B------:R-:W-:Y:S01]  /*40600*/  IMAD.X R51, R42, 0x1, R60, P2 ;  /* 0x000000012a337824 */ /* 0x000fe200010e063c */
[----:B----4-:R-:W-:-:S05]  /*40610*/  PRMT R46, R45, 0x7770, RZ ;  /* 0x000077702d2e7816 */ /* 0x010fca00000000ff */
[----:B------:R0:W-:Y:S02]  /*40620*/  @P5 STG.E.U8 desc[UR6][R48.64], R46 ;  /* 0x0000002e30005986 */ /* 0x0001e4000c101106 */
[----:B0-----:R-:W-:-:S05]  /*40630*/  VIADD R46, R35, 0x15 ;  /* 0x00000015232e7836 */ /* 0x001fca0000000000 */
[----:B------:R-:W-:Y:S01]  /*40640*/  ISETP.GE.AND P2, PT, R46, UR4, PT ;  /* 0x000000042e007c0c */ /* 0x000fe2000bf46270 */
[----:B------:R-:W-:Y:S01]  /*40650*/  ULDC UR4, c[0x0][0x248] ;  /* 0x0000920000047ab9 */ /* 0x000fe20000000800 */
[----:B------:R-:W4:Y:S01]  /*40660*/  LDL.LU R46, [R1+0x1574] ;  /* 0x00157400012e7983 */ /* 0x000f220000300800 */
[----:B------:R-:W-:Y:S01]  /*40670*/  ISETP.LT.AND P5, PT, R39, UR10, !P1 ;  /* 0x0000000a27007c0c */ /* 0x000fe2000cfa1270 */
[----:B------:R-:W-:Y:S01]  /*40680*/  ULDC UR10, c[0x0][0x228] ;  /* 0x00008a00000a7ab9 */ /* 0x000fe20000000800 */
[----:B------:R-:W-:Y:S02]  /*40690*/  SHF.R.S32.HI R47, RZ, 0x1f, R44 ;  /* 0x0000001fff2f7819 */ /* 0x000fe4000001142c */
[----:B------:R-:W-:Y:S02]  /*406a0*/  IADD3 R48, P6, R44, R0, RZ ;  /* 0x000000002c307210 */ /* 0x000fe40007fde0ff */
[C---:B------:R-:W-:Y:S02]  /*406b0*/  PRMT R43, R45.reuse, 0x7771, RZ ;  /* 0x000077712d2b7816 */ /* 0x040fe400000000ff */
[----:B------:R-:W-:Y:S01]  /*406c0*/  PRMT R42, R45, 0x7772, RZ ;  /* 0x000077722d2a7816 */ /* 0x000fe200000000ff */
[----:B------:R-:W-:-:S02]  /*406d0*/  IMAD.X R49, R47, 0x1, R2, P6 ;  /* 0x000000012f317824 */ /* 0x000fc400030e0602 */
[----:B------:R0:W-:Y:S01]  /*406e0*/  @P4 STG.E.U8 desc[UR6][R50.64], R43 ;  /* 0x0000002b32004986 */ /* 0x0001e2000c101106 */
[----:B------:R-:W-:Y:S01]  /*406f0*/  ISETP.LT.AND P4, PT, R38, UR8, !P1 ;  /* 0x0000000826007c0c */ /* 0x000fe2000cf81270 */
[----:B------:R-:W-:Y:S02]  /*40700*/  ULDC UR8, c[0x0][0x228] ;  /* 0x00008a0000087ab9 */ /* 0x000fe40000000800 */
[----:B------:R1:W-:Y:S01]  /*40710*/  @P5 STG.E.U8 desc[UR6][R48.64], R42 ;  /* 0x0000002a30005986 */ /* 0x0003e2000c101106 */
[----:B------:R-:W-:Y:S01]  /*40720*/  ISETP.LT.AND P5, PT, R39, UR10, !P3 ;  /* 0x0000000a27007c0c */ /* 0x000fe2000dfa1270 */
[----:B------:R-:W-:Y:S01]  /*40730*/  ULDC UR10, c[0x0][0x228] ;  /* 0x00008a00000a7ab9 */ /* 0x000fe20000000800 */
[C---:B0-----:R-:W-:Y:S01]  /*40740*/  VIADD R51, R44.reuse, UR4 ;  /* 0x000000042c337c36 */ /* 0x041fe20008000000 */
[----:B------:R-:W-:Y:S01]  /*40750*/  PRMT R50, R45, 0x7773, RZ ;  /* 0x000077732d327816 */ /* 0x000fe200000000ff */
[----:B------:R-:W-:Y:S01]  /*40760*/  ULDC UR4, c[0x0][0x22c] ;  /* 0x00008b0000047ab9 */ /* 0x000fe20000000800 */
[----:B-1----:R-:W-:-:S02]  /*40770*/  IADD3 R48, P1, R44, R3, RZ ;  /* 0x000000032c307210 */ /* 0x002fc40007f3e0ff */
[----:B------:R-:W-:-:S03]  /*40780*/  SHF.R.S32.HI R43, RZ, 0x1f, R51 ;  /* 0x0000001fff2b7819 */ /* 0x000fc60000011433 */
[----:B------:R-:W-:Y:S01]  /*40790*/  IMAD.X R49, R47, 0x1, R60, P1 ;  /* 0x000000012f317824 */ /* 0x000fe200008e063c */
[----:B------:R-:W-:-:S04]  /*407a0*/  IADD3 R44, P6, R51, R0, RZ ;  /* 0x00000000332c7210 */ /* 0x000fc80007fde0ff */
[----:B------:R0:W-:Y:S01]  /*407b0*/  @P4 STG.E.U8 desc[UR6][R48.64], R50 ;  /* 0x0000003230004986 */ /* 0x0001e2000c101106 */
[----:B------:R-:W-:Y:S01]  /*407c0*/  ISETP.LT.AND P4, PT, R38, UR8, !P3 ;  /* 0x0000000826007c0c */ /* 0x000fe2000df81270 */
[----:B------:R-:W-:Y:S01]  /*407d0*/  IMAD.X R45, R43, 0x1, R2, P6 ;  /* 0x000000012b2d7824 */ /* 0x000fe200030e0602 */
[----:B------:R-:W-:Y:S01]  /*407e0*/  ULDC UR8, c[0x0][0x228] ;  /* 0x00008a0000087ab9 */ /* 0x000fe20000000800 */
[----:B------:R-:W-:Y:S01]  /*407f0*/  VIADD R42, R35, 0x16 ;  /* 0x00000016232a7836 */ /* 0x000fe20000000000 */
[----:B0-----:R-:W-:-:S05]  /*40800*/  IADD3 R48, P3, R51, R3, RZ ;  /* 0x0000000333307210 */ /* 0x001fca0007f7e0ff */
[----:B------:R-:W-:Y:S01]  /*40810*/  IMAD.X R49, R43, 0x1, R60, P3 ;  /* 0x000000012b317824 */ /* 0x000fe200018e063c */
[----:B------:R-:W-:Y:S01]  /*40820*/  ISETP.GE.AND P1, PT, R42, UR4, PT ;  /* 0x000000042a007c0c */ /* 0x000fe2000bf26270 */
[----:B------:R-:W-:Y:S01]  /*40830*/  ULDC UR4, c[0x0][0x248] ;  /* 0x0000920000047ab9 */ /* 0x000fe20000000800 */
[----:B------:R-:W2:Y:S01]  /*40840*/  LDL.LU R42, [R1+0x1570] ;  /* 0x00157000012a7983 */ /* 0x000ea20000300800 */
[----:B----4-:R-:W-:-:S05]  /*40850*/  PRMT R47, R46, 0x7770, RZ ;  /* 0x000077702e2f7816 */ /* 0x010fca00000000ff */
[----:B------:R0:W-:Y:S02]  /*40860*/  @P5 STG.E.U8 desc[UR6][R44.64], R47 ;  /* 0x0000002f2c005986 */ /* 0x0001e4000c101106 */
[----:B0-----:R-:W-:-:S05]  /*40870*/  PRMT R47, R46, 0x7771, RZ ;  /* 0x000077712e2f7816 */ /* 0x001fca00000000ff */
[----:B------:R0:W-:Y:S04]  /*40880*/  @P4 STG.E.U8 desc[UR6][R48.64], R47 ;  /* 0x0000002f30004986 */ /* 0x0001e8000c101106 */
[----:B0-----:R-:W4:Y:S01]  /*40890*/  LDL.LU R47, [R1+0x156c] ;  /* 0x00156c00012f7983 */ /* 0x001f220000300800 */
[----:B------:R-:W-:Y:S01]  /*408a0*/  VIADD R50, R51, UR4 ;  /* 0x0000000433327c36 */ /* 0x000fe20008000000 */
[----:B------:R-:W-:Y:S01]  /*408b0*/  ISETP.LT.AND P5, PT, R39, UR8, !P2 ;  /* 0x0000000827007c0c */ /* 0x000fe2000d7a1270 */
[----:B------:R-:W-:Y:S01]  /*408c0*/  VIADD R45, R35, 0x17 ;  /* 0x00000017232d7836 */ /* 0x000fe20000000000 */
[----:B------:R-:W-:Y:S01]  /*408d0*/  ULDC UR4, c[0x0][0x22c] ;  /* 0x00008b0000047ab9 */ /* 0x000fe20000000800 */
[----:B------:R-:W-:Y:S01]  /*408e0*/  PRMT R43, R46, 0x7772, RZ ;  /* 0x000077722e2b7816 */ /* 0x000fe200000000ff */
[----:B------:R-:W-:Y:S01]  /*408f0*/  ULDC UR8, c[0x0][0x22c] ;  /* 0x00008b0000087ab9 */ /* 0x000fe20000000800 */
[----:B------:R-:W-:-:S02]  /*40900*/  SHF.R.S32.HI R51, RZ, 0x1f, R50 ;  /* 0x0000001fff337819 */ /* 0x000fc40000011432 */
[-C--:B------:R-:W-:Y:S02]  /*40910*/  IADD3 R44, P6, R50, R0.reuse, RZ ;  /* 0x00000000322c7210 */ /* 0x080fe40007fde0ff */
[----:B------:R-:W-:Y:S01]  /*40920*/  ISETP.GE.AND P3, PT, R45, UR4, PT ;  /* 0x000000042d007c0c */ /* 0x000fe2000bf66270 */
[----:B------:R-:W-:Y:S02]  /*40930*/  ULDC UR4, c[0x0][0x228] ;  /* 0x00008a0000047ab9 */ /* 0x000fe40000000800 */
[----:B------:R-:W-:Y:S01]  /*40940*/  IMAD.X R45, R51, 0x1, R2, P6 ;  /* 0x00000001332d7824 */ /* 0x000fe200030e0602 */
[----:B------:R-:W-:Y:S01]  /*40950*/  ISETP.LT.AND P4, PT, R38, UR4, !P2 ;  /* 0x0000000426007c0c */ /* 0x000fe2000d781270 */
[----:B------:R-:W-:Y:S01]  /*40960*/  ULDC UR4, c[0x0][0x248] ;  /* 0x0000920000047ab9 */ /* 0x000fe20000000800 */
[C---:B------:R-:W-:Y:S02]  /*40970*/  IADD3 R48, P2, R50.reuse, R3, RZ ;  /* 0x0000000332307210 */ /* 0x040fe40007f5e0ff */
[----:B------:R0:W-:Y:S01]  /*40980*/  @P5 STG.E.U8 desc[UR6][R44.64], R43 ;  /* 0x0000002b2c005986 */ /* 0x0001e2000c101106 */
[----:B------:R-:W-:Y:S01]  /*40990*/  VIADD R50, R50, UR4 ;  /* 0x0000000432327c36 */ /* 0x000fe20008000000 */
[----:B------:R-:W-:Y:S01]  /*409a0*/  ISETP.LT.AND P5, PT, R39, UR10, !P1 ;  /* 0x0000000a27007c0c */ /* 0x000fe2000cfa1270 */
[----:B------:R-:W-:Y:S01]  /*409b0*/  IMAD.X R49, R51, 0x1, R60, P2 ;  /* 0x0000000133317824 */ /* 0x000fe200010e063c */
[----:B------:R-:W-:Y:S01]  /*409c0*/  PRMT R46, R46, 0x7773, RZ ;  /* 0x000077732e2e7816 */ /* 0x000fe200000000ff */
[----:B------:R-:W-:Y:S01]  /*409d0*/  ULDC UR4, c[0x0][0x22c] ;  /* 0x00008b0000047ab9 */ /* 0x000fe20000000800 */
[----:B------:R-:W-:Y:S01]  /*409e0*/  SHF.R.S32.HI R51, RZ, 0x1f, R50 ;  /* 0x0000001fff337819 */ /* 0x000fe20000011432 */
[----:B------:R-:W-:Y:S01]  /*409f0*/  ULDC UR10, c[0x0][0x228] ;  /* 0x00008a00000a7ab9 */ /* 0x000fe20000000800 */
[----:B0-----:R-:W-:Y:S01]  /*40a00*/  VIADD R44, R35, 0x18 ;  /* 0x00000018232c7836 */ /* 0x001fe20000000000 */
[----:B------:R0:W-:Y:S04]  /*40a10*/  @P4 STG.E.U8 desc[UR6][R48.64], R46 ;  /* 0x0000002e30004986 */ /* 0x0001e8000c101106 */
[----:B------:R-:W-:Y:S01]  /*40a20*/  ISETP.GE.AND P2, PT, R44, UR8, PT ;  /* 0x000000082c007c0c */ /* 0x000fe2000bf46270 */
[----:B------:R-:W-:Y:S01]  /*40a30*/  ULDC UR8, c[0x0][0x228] ;  /* 0x00008a0000087ab9 */ /* 0x000fe20000000800 */
[----:B------:R-:W-:-:S02]  /*40a40*/  IADD3 R44, P6, R50, R0, RZ ;  /* 0x00000000322c7210 */ /* 0x000fc40007fde0ff */
[----:B------:R-:W-:Y:S01]  /*40a50*/  ISETP.LT.AND P1, PT, R38, UR8, !P1 ;  /* 0x0000000826007c0c */ /* 0x000fe2000cf21270 */
[----:B------:R-:W-:Y:S02]  /*40a60*/  ULDC UR8, c[0x0][0x228] ;  /* 0x00008a0000087ab9 */ /* 0x000fe40000000800 */
[----:B------:R-:W-:Y:S02]  /*40a70*/  IMAD.X R45, R51, 0x1, R2, P6 ;  /* 0x00000001332d7824 */ /* 0x000fe400030e0602 */
[----:B0-----:R-:W-:-:S05]  /*40a80*/  VIADD R46, R35, 0x19 ;  /* 0x00000019232e7836 */ /* 0x001fca0000000000 */
[----:B------:R-:W-:Y:S01]  /*40a90*/  ISETP.GE.AND P4, PT, R46, UR4, PT ;  /* 0x000000042e007c0c */ /* 0x000fe2000bf86270 */
[----:B------:R-:W-:Y:S02]  /*40aa0*/  ULDC UR4, c[0x0][0x248] ;  /* 0x0000920000047ab9 */ /* 0x000fe40000000800 */
[----:B------:R-:W-:Y:S01]  /*40ab0*/  VIADD R46, R50, UR4 ;  /* 0x00000004322e7c36 */ /* 0x000fe20008000000 */
[----:B------:R-:W-:Y:S01]  /*40ac0*/  ULDC UR4, c[0x0][0x248] ;  /* 0x0000920000047ab9 */ /* 0x000fe20000000800 */
[----:B----4-:R-:W-:-:S05]  /*40ad0*/  PRMT R48, R47, 0x7770, RZ ;  /* 0x000077702f307816 */ /* 0x010fca00000000ff */
[----:B------:R0:W-:Y:S01]  /*40ae0*/  @P5 STG.E.U8 desc[UR6][R44.64], R48 ;  /* 0x000000302c005986 */ /* 0x0001e2000c101106 */
[----:B------:R-:W-:Y:S01]  /*40af0*/  ISETP.LT.AND P5, PT, R39, UR8, !P3 ;  /* 0x0000000827007c0c */ /* 0x000fe2000dfa1270 */
[----:B------:R-:W-:Y:S01]  /*40b00*/  ULDC UR8, c[0x0][0x228] ;  /* 0x00008a0000087ab9 */ /* 0x000fe20000000800 */
[C---:B------:R-:W-:Y:S02]  /*40b10*/  PRMT R43, R47.reuse, 0x7773, RZ ;  /* 0x000077732f2b7816 */ /* 0x040fe400000000ff */
[----:B0-----:R-:W-:Y:S02]  /*40b20*/  IADD3 R48, P6, R50, R3, RZ ;  /* 0x0000000332307210 */ /* 0x001fe40007fde0ff */
[C---:B------:R-:W-:Y:S02]  /*40b30*/  PRMT R45, R47.reuse, 0x7771, RZ ;  /* 0x000077712f2d7816 */ /* 0x040fe400000000ff */
[----:B------:R-:W-:Y:S01]  /*40b40*/  PRMT R50, R47, 0x7772, RZ ;  /* 0x000077722f327816 */ /* 0x000fe200000000ff */
[----:B------:R-:W-:Y:S01]  /*40b50*/  IMAD.X R49, R51, 0x1, R60, P6 ;  /* 0x0000000133317824 */ /* 0x000fe200030e063c */
[----:B------:R-:W-:-:S02]  /*40b60*/  SHF.R.S32.HI R47, RZ, 0x1f, R46 ;  /* 0x0000001fff2f7819 */ /* 0x000fc4000001142e */
[-C--:B------:R-:W-:Y:S02]  /*40b70*/  IADD3 R44, P6, R46, R0.reuse, RZ ;  /* 0x000000002e2c7210 */ /* 0x080fe40007fde0ff */
[----:B------:R0:W-:Y:S01]  /*40b80*/  @P1 STG.E.U8 desc[UR6][R48.64], R45 ;  /* 0x0000002d30001986 */ /* 0x0001e2000c101106 */
[----:B------:R-:W-:Y:S01]  /*40b90*/  ISETP.LT.AND P3, PT, R38, UR8, !P3 ;  /* 0x0000000826007c0c */ /* 0x000fe2000df61270 */
[----:B------:R-:W-:Y:S01]  /*40ba0*/  ULDC UR8, c[0x0][0x228] ;  /* 0x00008a0000087ab9 */ /* 0x000fe20000000800 */
[----:B0-----:R-:W-:Y:S02]  /*40bb0*/  IMAD.X R45, R47, 0x1, R2, P6 ;  /* 0x000000012f2d7824 */ /* 0x001fe400030e0602 */
[C---:B------:R-:W-:Y:S01]  /*40bc0*/  VIADD R48, R46.reuse, UR4 ;  /* 0x000000042e307c36 */ /* 0x040fe20008000000 */
[----:B------:R-:W-:Y:S01]  /*40bd0*/  IADD3 R46, P1, R46, R3, RZ ;  /* 0x000000032e2e7210 */ /* 0x000fe20007f3e0ff */
[----:B------:R-:W-:Y:S01]  /*40be0*/  ULDC UR4, c[0x0][0x22c] ;  /* 0x00008b0000047ab9 */ /* 0x000fe20000000800 */
[----:B------:R-:W-:Y:S01]  /*40bf0*/  ISETP.LT.AND P6, PT, R39, UR10, !P2 ;  /* 0x0000000a27007c0c */ /* 0x000fe2000d7c1270 */
[----:B------:R0:W-:Y:S01]  /*40c00*/  @P5 STG.E.U8 desc[UR6][R44.64], R50 ;  /* 0x000000322c005986 */ /* 0x0001e2000c101106 */
[----:B------:R-:W-:Y:S01]  /*40c10*/  SHF.R.S32.HI R51, RZ, 0x1f, R48 ;  /* 0x0000001fff337819 */ /* 0x000fe20000011430 */
[----:B------:R-:W-:Y:S01]  /*40c20*/  IMAD.X R47, R47, 0x1, R60, P1 ;  /* 0x000000012f2f7824 */ /* 0x000fe200008e063c */
[----:B---3--:R-:W-:Y:S01]  /*40c30*/  PRMT R49, R40, 0x7770, RZ ;  /* 0x0000777028317816 */ /* 0x008fe200000000ff */
[----:B------:R-:W-:Y:S01]  /*40c40*/  ULDC UR10, c[0x0][0x228] ;  /* 0x00008a00000a7ab9 */ /* 0x000fe20000000800 */
[----:B0-----:R-:W-:Y:S01]  /*40c50*/  IADD3 R44, P5, R48, R0, RZ ;  /* 0x00000000302c7210 */ /* 0x001fe20007fbe0ff */
[----:B------:R-:W-:Y:S01]  /*40c60*/  VIADD R50, R35, 0x1a ;  /* 0x0000001a23327836 */ /* 0x000fe20000000000 */
[----:B------:R0:W-:Y:S01]  /*40c70*/  @P3 STG.E.U8 desc[UR6][R46.64], R43 ;  /* 0x0000002b2e003986 */ /* 0x0001e2000c101106 */
[----:B------:R-:W-:Y:S01]  /*40c80*/  ISETP.LT.AND P3, PT, R38, UR8, !P2 ;  /* 0x0000000826007c0c */ /* 0x000fe2000d761270 */
[----:B------:R-:W-:Y:S01]  /*40c90*/  ULDC UR8, c[0x0][0x228] ;  /* 0x00008a0000087ab9 */ /* 0x000fe20000000800 */
[----:B------:R-:W-:Y:S01]  /*40ca0*/  IMAD.X R45, R51, 0x1, R2, P5 ;  /* 0x00000001332d7824 */ /* 0x000fe200028e0602 */
[----:B------:R-:W-:Y:S01]  /*40cb0*/  ISETP.GE.AND P1, PT, R50, UR4, PT ;  /* 0x0000000432007c0c */ /* 0x000fe2000bf26270 */
[----:B------:R-:W-:-:S03]  /*40cc0*/  ULDC UR4, c[0x0][0x248] ;  /* 0x0000920000047ab9 */ /* 0x000fc60000000800 */
        /* <DEDUP_REMOVED lines=8> */
[----:B------:R-:W3:Y:S01]  /*40d50*/  LDL.LU R43, [R1+0x1568] ;  /* 0x00156800012b7983 */ /* 0x000ee20000300800 */
[----:B------:R-:W-:Y:S01]  /*40d60*/  ISETP.LT.AND P5, PT, R39, UR10, !P4 ;  /* 0x0000000a27007c0c */ /* 0x000fe2000e7a1270 */
[----:B------:R-:W-:Y:S01]  /*40d70*/  ULDC UR10, c[0x0][0x228] ;  /* 0x00008a00000a7ab9 */ /* 0x000fe20000000800 */
[----:B------:R-:W-:-:S02]  /*40d80*/  SHF.R.S32.HI R50, RZ, 0x1f, R49 ;  /* 0x0000001fff327819 */ /* 0x000fc40000011431 */
[----:B------:R-:W-:Y:S02]  /*40d90*/  IADD3 R44, P6, R49, R0, RZ ;  /* 0x00000000312c7210 */ /* 0x000fe40007fde0ff */
[C---:B------:R-:W-:Y:S02]  /*40da0*/  PRMT R48, R40.reuse, 0x7771, RZ ;  /* 0x0000777128307816 */ /* 0x040fe400000000ff */
[----:B------:R-:W-:Y:S01]  /*40db0*/  PRMT R51, R40, 0x7772, RZ ;  /* 0x0000777228337816 */ /* 0x000fe200000000ff */
[----:B------:R-:W-:Y:S01]  /*40dc0*/  IMAD.X R45, R50, 0x1, R2, P6 ;  /* 0x00000001322d7824 */ /* 0x000fe200030e0602 */
[----:B------:R-:W-:Y:S01]  /*40dd0*/  ISETP.LT.AND P4, PT, R38, UR8, !P4 ;  /* 0x0000000826007c0c */ /* 0x000fe2000e781270 */
[----:B------:R0:W-:Y:S01]  /*40de0*/  @P3 STG.E.U8 desc[UR6][R46.64], R48 ;  /* 0x000000302e003986 */ /* 0x0001e2000c101106 */
[----:B------:R-:W-:Y:S01]  /*40df0*/  PRMT R40, R40, 0x7773, RZ ;  /* 0x0000777328287816 */ /* 0x000fe200000000ff */
[----:B------:R-:W-:Y:S02]  /*40e00*/  ULDC UR8, c[0x0][0x228] ;  /* 0x00008a0000087ab9 */ /* 0x000fe40000000800 */
[----:B------:R1:W-:Y:S01]  /*40e10*/  @P5 STG.E.U8 desc[UR6][R44.64], R51 ;  /* 0x000000332c005986 */ /* 0x0003e2000c101106 */
[----:B------:R-:W-:Y:S01]  /*40e20*/  ISETP.LT.AND P5, PT, R39, UR10, !P1 ;  /* 0x0000000a27007c0c */ /* 0x000fe2000cfa1270 */
[----:B------:R-:W-:Y:S01]  /*40e30*/  ULDC UR10, c[0x0][0x228] ;  /* 0x00008a00000a7ab9 */ /* 0x000fe20000000800 */
[C---:B0-----:R-:W-:Y:S01]  /*40e40*/  VIADD R48, R49.reuse, UR4 ;  /* 0x0000000431307c36 */ /* 0x041fe20008000000 */
[----:B------:R-:W-:Y:S01]  /*40e50*/  IADD3 R46, P3, R49, R3, RZ ;  /* 0x00000003312e7210 */ /* 0x000fe20007f7e0ff */
[----:B------:R-:W-:Y:S01]  /*40e60*/  ULDC UR4, c[0x0][0x22c] ;  /* 0x00008b0000047ab9 */ /* 0x000fe20000000800 */
[----:B-1----:R-:W-:-:S02]  /*40e70*/  VIADD R51, R35, 0x1c ;  /* 0x0000001c23337836 */ /* 0x002fc40000000000 */
[----:B------:R-:W-:Y:S02]  /*40e80*/  SHF.R.S32.HI R49, RZ, 0x1f, R48 ;  /* 0x0000001fff317819 */ /* 0x000fe40000011430 */
[----:B------:R-:W-:Y:S01]  /*40e90*/  IADD3 R44, P6, R48, R0, RZ ;  /* 0x00000000302c7210 */ /* 0x000fe20007fde0ff */
[----:B------:R-:W-:Y:S01]  /*40ea0*/  IMAD.X R47, R50, 0x1, R60, P3 ;  /* 0x00000001322f7824 */ /* 0x000fe200018e063c */
[----:B------:R-:W-:Y:S02]  /*40eb0*/  PRMT R50, R41, 0x7770, RZ ;  /* 0x0000777029327816 */ /* 0x000fe400000000ff */
[----:B------:R-:W-:Y:S01]  /*40ec0*/  ISETP.GE.AND P3, PT, R51, UR4, PT ;  /* 0x0000000433007c0c */ /* 0x000fe2000bf66270 */
[----:B------:R-:W-:Y:S01]  /*40ed0*/  IMAD.X R45, R49, 0x1, R2, P6 ;  /* 0x00000001312d7824 */ /* 0x000fe200030e0602 */
[----:B------:R0:W-:Y:S01]  /*40ee0*/  @P4 STG.E.U8 desc[UR6][R46.64], R40 ;  /* 0x000000282e004986 */ /* 0x0001e2000c101106 */
[----:B------:R-:W-:Y:S01]  /*40ef0*/  ULDC UR4, c[0x0][0x248] ;  /* 0x0000920000047ab9 */ /* 0x000fe20000000800 */
[----:B------:R-:W-:Y:S01]  /*40f00*/  ISETP.LT.AND P4, PT, R38, UR8, !P1 ;  /* 0x0000000826007c0c */ /* 0x000fe2000cf81270 */
[----:B------:R-:W-:Y:S01]  /*40f10*/  VIADD R51, R35, 0x1d ;  /* 0x0000001d23337836 */ /* 0x000fe20000000000 */
[----:B------:R1:W-:Y:S01]  /*40f20*/  @P5 STG.E.U8 desc[UR6][R44.64], R50 ;  /* 0x000000322c005986 */ /* 0x0003e2000c101106 */
[----:B------:R-:W-:Y:S01]  /*40f30*/  ISETP.LT.AND P5, PT, R39, UR10, !P2 ;  /* 0x0000000a27007c0c */ /* 0x000fe2000d7a1270 */
[----:B------:R-:W-:Y:S01]  /*40f40*/  ULDC UR8, c[0x0][0x228] ;  /* 0x00008a0000087ab9 */ /* 0x000fe20000000800 */
[----:B------:R-:W-:Y:S01]  /*40f50*/  ULDC UR10, c[0x0][0x228] ;  /* 0x00008a00000a7ab9 */ /* 0x000fe20000000800 */
[C---:B0-----:R-:W-:Y:S01]  /*40f60*/  VIADD R40, R48.reuse, UR4 ;  /* 0x0000000430287c36 */ /* 0x041fe20008000000 */
[----:B------:R-:W-:Y:S01]  /*40f70*/  IADD3 R46, P1, R48, R3, RZ ;  /* 0x00000003302e7210 */ /* 0x000fe20007f3e0ff */
[----:B------:R-:W-:-:S03]  /*40f80*/  ULDC UR4, c[0x0][0x22c] ;  /* 0x00008b0000047ab9 */ /* 0x000fc60000000800 */
[----:B------:R-:W-:Y:S01]  /*40f90*/  SHF.R.S32.HI R48, RZ, 0x1f, R40 ;  /* 0x0000001fff307819 */ /* 0x000fe20000011428 */
[----:B------:R-:W-:Y:S01]  /*40fa0*/  IMAD.X R47, R49, 0x1, R60, P1 ;  /* 0x00000001312f7824 */ /* 0x000fe200008e063c */
[----:B-1----:R-:W-:Y:S02]  /*40fb0*/  IADD3 R44, P6, R40, R0, RZ ;  /* 0x00000000282c7210 */ /* 0x002fe40007fde0ff */
[C---:B------:R-:W-:Y:S02]  /*40fc0*/  PRMT R49, R41.reuse, 0x7771, RZ ;  /* 0x0000777129317816 */ /* 0x040fe400000000ff */
[----:B------:R-:W-:Y:S01]  /*40fd0*/  PRMT R50, R41, 0x7772, RZ ;  /* 0x0000777229327816 */ /* 0x000fe200000000ff */
[----:B------:R-:W-:Y:S01]  /*40fe0*/  IMAD.X R45, R48, 0x1, R2, P6 ;  /* 0x00000001302d7824 */ /* 0x000fe200030e0602 */
[----:B------:R-:W-:Y:S01]  /*40ff0*/  ISETP.GE.AND P1, PT, R51, UR4, PT ;  /* 0x0000000433007c0c */ /* 0x000fe2000bf26270 */
[----:B------:R0:W-:Y:S01]  /*41000*/  @P4 STG.E.U8 desc[UR6][R46.64], R49 ;  /* 0x000000312e004986 */ /* 0x0001e2000c101106 */
[----:B------:R-:W-:Y:S01]  /*41010*/  ISETP.LT.AND P4, PT, R38, UR8, !P2 ;  /* 0x0000000826007c0c */ /* 0x000fe2000d781270 */
[----:B------:R-:W-:Y:S01]  /*41020*/  ULDC UR4, c[0x0][0x248] ;  /* 0x0000920000047ab9 */ /* 0x000fe20000000800 */
[----:B------:R-:W-:Y:S01]  /*41030*/  ULDC UR8, c[0x0][0x228] ;  /* 0x00008a0000087ab9 */ /* 0x000fe20000000800 */
[----:B------:R1:W-:Y:S01]  /*41040*/  @P5 STG.E.U8 desc[UR6][R44.64], R50 ;  /* 0x000000322c005986 */ /* 0x0003e2000c101106 */
[----:B------:R-:W-:Y:S01]  /*41050*/  ISETP.LT.AND P5, PT, R39, UR10, !P3 ;  /* 0x0000000a27007c0c */ /* 0x000fe2000dfa1270 */
[----:B------:R-:W-:Y:S01]  /*41060*/  ULDC UR10, c[0x0][0x228] ;  /* 0x00008a00000a7ab9 */ /* 0x000fe20000000800 */
[C---:B0-----:R-:W-:Y:S01]  /*41070*/  VIADD R47, R40.reuse, UR4 ;  /* 0x00000004282f7c36 */ /* 0x041fe20008000000 */
[----:B------:R-:W-:Y:S01]  /*41080*/  PRMT R46, R41, 0x7773, RZ ;  /* 0x00007773292e7816 */ /* 0x000fe200000000ff */
[----:B------:R-:W-:Y:S01]  /*41090*/  ULDC UR4, c[0x0][0x22c] ;  /* 0x00008b0000047ab9 */ /* 0x000fe20000000800 */
[----:B-1----:R-:W-:Y:S01]  /*410a0*/  IADD3 R44, P2, R40, R3, RZ ;  /* 0x00000003282c7210 */ /* 0x002fe20007f5e0ff */
[----:B------:R-:W-:Y:S01]  /*410b0*/  VIADD R50, R35, 0x1e ;  /* 0x0000001e23327836 */ /* 0x000fe20000000000 */
[----:B------:R-:W-:-:S02]  /*410c0*/  SHF.R.S32.HI R49, RZ, 0x1f, R47 ;  /* 0x0000001fff317819 */ /* 0x000fc4000001142f */
[----:B------:R-:W-:Y:S01]  /*410d0*/  IADD3 R40, P6, R47, R0, RZ ;  /* 0x000000002f287210 */ /* 0x000fe20007fde0ff */
[----:B------:R-:W-:Y:S01]  /*410e0*/  IMAD.X R45, R48, 0x1, R60, P2 ;  /* 0x00000001302d7824 */ /* 0x000fe200010e063c */
[----:B--2---:R-:W-:Y:S02]  /*410f0*/  PRMT R48, R42, 0x7770, RZ ;  /* 0x000077702a307816 */ /* 0x004fe400000000ff */
[----:B------:R-:W-:Y:S01]  /*41100*/  ISETP.GE.AND P2, PT, R50, UR4, PT ;  /* 0x0000000432007c0c */ /* 0x000fe2000bf46270 */
[----:B------:R-:W-:Y:S01]  /*41110*/  IMAD.X R41, R49, 0x1, R2, P6 ;  /* 0x0000000131297824 */ /* 0x000fe200030e0602 */
[----:B------:R0:W-:Y:S01]  /*41120*/  @P4 STG.E.U8 desc[UR6][R44.64], R46 ;  /* 0x0000002e2c004986 */ /* 0x0001e2000c101106 */
[----:B------:R-:W-:Y:S01]  /*41130*/  ISETP.LT.AND P4, PT, R38, UR8, !P3 ;  /* 0x0000000826007c0c */ /* 0x000fe2000df81270 */
[----:B------:R-:W-:Y:S01]  /*41140*/  ULDC UR4, c[0x0][0x248] ;  /* 0x0000920000047ab9 */ /* 0x000fe20000000800 */
[----:B------:R-:W-:Y:S01]  /*41150*/  ULDC UR8, c[0x0][0x228] ;  /* 0x00008a0000087ab9 */ /* 0x000fe20000000800 */
[----:B------:R1:W-:Y:S01]  /*41160*/  @P5 STG.E.U8 desc[UR6][R40.64], R48 ;  /* 0x0000003028005986 */ /* 0x0003e2000c101106 */
[----:B------:R-:W-:Y:S01]  /*41170*/  ISETP.LT.AND P5, PT, R39, UR8, !P1 ;  /* 0x0000000827007c0c */ /* 0x000fe2000cfa1270 */
[----:B------:R-:W-:Y:S01]  /*41180*/  VIADD R50, R35, 0x20 ;  /* 0x0000002023327836 */ /* 0x000fe20000000000 */
[----:B------:R-:W-:Y:S01]  /*41190*/  ULDC UR8, c[0x0][0x22c] ;  /* 0x00008b0000087ab9 */ /* 0x000fe20000000800 */
[C---:B0-----:R-:W-:Y:S01]  /*411a0*/  VIADD R46, R47.reuse, UR4 ;  /* 0x000000042f2e7c36 */ /* 0x041fe20008000000 */
[----:B------:R-:W-:Y:S01]  /*411b0*/  IADD3 R44, P3, R47, R3, RZ ;  /* 0x000000032f2c7210 */ /* 0x000fe20007f7e0ff */
[----:B------:R-:W-:Y:S01]  /*411c0*/  ULDC UR4, c[0x0][0x22c] ;  /* 0x00008b0000047ab9 */ /* 0x000fe20000000800 */
[----:B-1----:R-:W-:-:S02]  /*411d0*/  VIADD R41, R35, 0x1f ;  /* 0x0000001f23297836 */ /* 0x002fc40000000000 */
[----:B------:R-:W-:Y:S01]  /*411e0*/  SHF.R.S32.HI R47, RZ, 0x1f, R46 ;  /* 0x0000001fff2f7819 */ /* 0x000fe2000001142e */
[----:B------:R-:W-:Y:S01]  /*411f0*/  IMAD.X R45, R49, 0x1, R60, P3 ;  /* 0x00000001312d7824 */ /* 0x000fe200018e063c */
[----:B------:R-:W-:Y:S02]  /*41200*/  IADD3 R40, P6, R46, R0, RZ ;  /* 0x000000002e287210 */ /* 0x000fe40007fde0ff */
[C---:B------:R-:W-:Y:S02]  /*41210*/  PRMT R48, R42.reuse, 0x7771, RZ ;  /* 0x000077712a307816 */ /* 0x040fe400000000ff */
[----:B------:R-:W-:Y:S01]  /*41220*/  ISETP.GE.AND P3, PT, R41, UR4, PT ;  /* 0x0000000429007c0c */ /* 0x000fe2000bf66270 */
[----:B------:R-:W-:Y:S01]  /*41230*/  ULDC UR4, c[0x0][0x228] ;  /* 0x00008a0000047ab9 */ /* 0x000fe20000000800 */
[----:B------:R-:W-:Y:S01]  /*41240*/  IMAD.X R41, R47, 0x1, R2, P6 ;  /* 0x000000012f297824 */ /* 0x000fe200030e0602 */
[----:B------:R-:W-:Y:S01]  /*41250*/  PRMT R49, R42, 0x7772, RZ ;  /* 0x000077722a317816 */ /* 0x000fe200000000ff */
[----:B------:R0:W-:Y:S01]  /*41260*/  @P4 STG.E.U8 desc[UR6][R44.64], R48 ;  /* 0x000000302c004986 */ /* 0x0001e2000c101106 */
[----:B------:R-:W-:Y:S01]  /*41270*/  ISETP.LT.AND P4, PT, R38, UR4, !P1 ;  /* 0x0000000426007c0c */ /* 0x000fe2000cf81270 */
[----:B------:R-:W-:-:S02]  /*41280*/  ULDC UR4, c[0x0][0x248] ;  /* 0x0000920000047ab9 */ /* 0x000fc40000000800 */
[----:B------:R1:W-:Y:S01]  /*41290*/  @P5 STG.E.U8 desc[UR6][R40.64], R49 ;  /* 0x0000003128005986 */ /* 0x0003e2000c101106 */
[----:B------:R-:W-:Y:S01]  /*412a0*/  ISETP.LT.AND P5, PT, R39, UR10, !P2 ;  /* 0x0000000a27007c0c */ /* 0x000fe2000d7a1270 */
[----:B------:R-:W-:Y:S01]  /*412b0*/  ULDC UR10, c[0x0][0x228] ;  /* 0x00008a00000a7ab9 */ /* 0x000fe20000000800 */
[C---:B0-----:R-:W-:Y:S01]  /*412c0*/  IADD3 R44, P1, R46.reuse, R3, RZ ;  /* 0x000000032e2c7210 */ /* 0x041fe20007f3e0ff */
[----:B------:R-:W-:Y:S01]  /*412d0*/  VIADD R46, R46, UR4 ;  /* 0x000000042e2e7c36 */ /* 0x000fe20008000000 */
[----:B------:R-:W-:-:S03]  /*412e0*/  ULDC UR4, c[0x0][0x22c] ;  /* 0x00008b0000047ab9 */ /* 0x000fc60000000800 */
[----:B------:R-:W-:Y:S01]  /*412f0*/  IMAD.X R45, R47, 0x1, R60, P1 ;  /* 0x000000012f2d7824 */ /* 0x000fe200008e063c */
[----:B------:R-:W-:Y:S02]  /*41300*/  PRMT R47, R42, 0x7773, RZ ;  /* 0x000077732a2f7816 */ /* 0x000fe400000000ff */
[----:B------:R-:W-:Y:S02]  /*41310*/  SHF.R.S32.HI R42, RZ, 0x1f, R46 ;  /* 0x0000001fff2a7819 */ /* 0x000fe4000001142e */
[----:B-1----:R-:W-:Y:S02]  /*41320*/  IADD3 R40, P6, R46, R0, RZ ;  /* 0x000000002e287210 */ /* 0x002fe40007fde0ff */
[----:B------:R-:W-:Y:S01]  /*41330*/  ISETP.GE.AND P1, PT, R50, UR8, PT ;  /* 0x0000000832007c0c */ /* 0x000fe2000bf26270 */
[----:B------:R-:W-:Y:S02]  /*41340*/  ULDC UR8, c[0x0][0x228] ;  /* 0x00008a0000087ab9 */ /* 0x000fe40000000800 */
[----:B------:R-:W-:Y:S01]  /*41350*/  IMAD.X R41, R42, 0x1, R2, P6 ;  /* 0x000000012a297824 */ /* 0x000fe200030e0602 */
[----:B------:R-:W-:Y:S01]  /*41360*/  ISETP.LT.AND P2, PT, R38, UR8, !P2 ;  /* 0x0000000826007c0c */ /* 0x000fe2000d741270 */
[----:B------:R-:W-:Y:S01]  /*41370*/  VIADD R48, R35, 0x21 ;  /* 0x0000002123307836 */ /* 0x000fe20000000000 */
[----:B------:R0:W-:Y:S01]  /*41380*/  @P4 STG.E.U8 desc[UR6][R44.64], R47 ;  /* 0x0000002f2c004986 */ /* 0x0001e2000c101106 */
[----:B------:R-:W-:-:S03]  /*41390*/  ULDC UR8, c[0x0][0x228] ;  /* 0x00008a0000087ab9 */ /* 0x000fc60000000800 */
[----:B------:R-:W-:Y:S01]  /*413a0*/  ISETP.GE.AND P4, PT, R48, UR4, PT ;  /* 0x0000000430007c0c */ /* 0x000fe2000bf86270 */
[----:B------:R-:W-:Y:S02]  /*413b0*/  ULDC UR4, c[0x0][0x248] ;  /* 0x0000920000047ab9 */ /* 0x000fe40000000800 */
[----:B0-----:R-:W-:Y:S01]  /*413c0*/  VIADD R44, R46, UR4 ;  /* 0x000000042e2c7c36 */ /* 0x001fe20008000000 */
[----:B------:R-:W-:-:S04]  /*413d0*/  ULDC UR4, c[0x0][0x248] ;  /* 0x0000920000047ab9 */ /* 0x000fc80000000800 */
[----:B------:R-:W-:Y:S02]  /*413e0*/  SHF.R.S32.HI R45, RZ, 0x1f, R44 ;  /* 0x0000001fff2d7819 */ /* 0x000fe4000001142c */
[C---:B------:R-:W-:Y:S02]  /*413f0*/  PRMT R51, R36.reuse, 0x7770, RZ ;  /* 0x0000777024337816 */ /* 0x040fe400000000ff */
[----:B------:R-:W-:Y:S02]  /*41400*/  PRMT R50, R36, 0x7771, RZ ;  /* 0x0000777124327816 */ /* 0x000fe400000000ff */
[----:B---3--:R-:W-:-:S05]  /*41410*/  PRMT R49, R43, 0x7770, RZ ;  /* 0x000077702b317816 */ /* 0x008fca00000000ff */
[----:B------:R0:W-:Y:S01]  /*41420*/  @P5 STG.E.U8 desc[UR6][R40.64], R49 ;  /* 0x0000003128005986 */ /* 0x0001e2000c101106 */
[----:B------:R-:W-:Y:S01]  /*41430*/  ISETP.LT.AND P5, PT, R39, UR8, !P3 ;  /* 0x0000000827007c0c */ /* 0x000fe2000dfa1270 */
[----:B------:R-:W-:Y:S02]  /*41440*/  ULDC UR8, c[0x0][0x228] ;  /* 0x00008a0000087ab9 */ /* 0x000fe40000000800 */
[----:B------:R-:W-:Y:S01]  /*41450*/  ISETP.LT.AND P3, PT, R38, UR8, !P3 ;  /* 0x0000000826007c0c */ /* 0x000fe2000df61270 */
[----:B------:R-:W-:Y:S01]  /*41460*/  ULDC UR8, c[0x0][0x228] ;  /* 0x00008a0000087ab9 */ /* 0x000fe20000000800 */
[----:B0-----:R-:W-:Y:S02]  /*41470*/  IADD3 R40, P6, R46, R3, RZ ;  /* 0x000000032e287210 */ /* 0x001fe40007fde0ff */
[----:B------:R-:W-:-:S03]  /*41480*/  PRMT R46, R43, 0x7771, RZ ;  /* 0x000077712b2e7816 */ /* 0x000fc600000000ff */
[----:B------:R-:W-:Y:S01]  /*41490*/  IMAD.X R41, R42, 0x1, R60, P6 ;  /* 0x000000012a297824 */ /* 0x000fe200030e063c */
[----:B------:R-:W-:-:S04]  /*414a0*/  IADD3 R42, P6, R44, R0, RZ ;  /* 0x000000002c2a7210 */ /* 0x000fc80007fde0ff */
[----:B------:R0:W-:Y:S01]  /*414b0*/  @P2 STG.E.U8 desc[UR6][R40.64], R46 ;  /* 0x0000002e28002986 */ /* 0x0001e2000c101106 */
[C---:B------:R-:W-:Y:S02]  /*414c0*/  PRMT R48, R43.reuse, 0x7773, RZ ;  /* 0x000077732b307816 */ /* 0x040fe400000000ff */
[----:B------:R-:W-:Y:S01]  /*414d0*/  PRMT R47, R43, 0x7772, RZ ;  /* 0x000077722b2f7816 */ /* 0x000fe200000000ff */
[----:B------:R-:W-:Y:S01]  /*414e0*/  IMAD.X R43, R45, 0x1, R2, P6 ;  /* 0x000000012d2b7824 */ /* 0x000fe200030e0602 */
[C---:B0-----:R-:W-:Y:S01]  /*414f0*/  IADD3 R40, P2, R44.reuse, R3, RZ ;  /* 0x000000032c287210 */ /* 0x041fe20007f5e0ff */
[----:B------:R-:W-:-:S03]  /*41500*/  VIADD R46, R44, UR4 ;  /* 0x000000042c2e7c36 */ /* 0x000fc60008000000 */
[----:B------:R0:W-:Y:S01]  /*41510*/  @P5 STG.E.U8 desc[UR6][R42.64], R47 ;  /* 0x0000002f2a005986 */ /* 0x0001e2000c101106 */
[----:B------:R-:W-:Y:S01]  /*41520*/  ISETP.LT.AND P6, PT, R39, UR10, !P1 ;  /* 0x0000000a27007c0c */ /* 0x000fe2000cfc1270 */
[----:B------:R-:W-:Y:S01]  /*41530*/  VIADD R49, R35, 0x22 ;  /* 0x0000002223317836 */ /* 0x000fe20000000000 */
        /* <DEDUP_REMOVED lines=8> */
[----:B------:R-:W2:Y:S01]  /*415c0*/  LDL.LU R38, [R1+0x1564] ;  /* 0x0015640001267983 */ /* 0x000ea20000300800 */
[----:B------:R-:W-:Y:S01]  /*415d0*/  ISETP.GE.AND P2, PT, R49, UR4, PT ;  /* 0x0000000431007c0c */ /* 0x000fe2000bf46270 */
[----:B------:R-:W-:Y:S02]  /*415e0*/  ULDC UR4, c[0x0][0x248] ;  /* 0x0000920000047ab9 */ /* 0x000fe40000000800 */
[----:B------:R-:W-:Y:S01]  /*415f0*/  IMAD.X R43, R44, 0x1, R2, P5 ;  /* 0x000000012c2b7824 */ /* 0x000fe200028e0602 */
[----:B-1----:R-:W-:-:S04]  /*41600*/  IADD3 R40, P1, R46, R3, RZ ;  /* 0x000000032e287210 */ /* 0x002fc80007f3e0ff */
[----:B------:R0:W-:Y:S01]  /*41610*/  @P6 STG.E.U8 desc[UR6][R42.64], R51 ;  /* 0x000000332a006986 */ /* 0x0001e2000c101106 */
[----:B------:R-:W-:Y:S02]  /*41620*/  IMAD.X R41, R44, 0x1, R60, P1 ;  /* 0x000000012c297824 */ /* 0x000fe400008e063c */
[----:B------:R-:W-:Y:S01]  /*41630*/  VIADD R47, R46, UR4 ;  /* 0x000000042e2f7c36 */ /* 0x000fe20008000000 */
[----:B------:R-:W-:Y:S01]  /*41640*/  ISETP.LT.AND P5, PT, R39, UR10, !P4 ;  /* 0x0000000a27007c0c */ /* 0x000fe2000e7a1270 */
[C---:B------:R-:W-:Y:S01]  /*41650*/  VIADD R49, R35.reuse, 0x23 ;  /* 0x0000002323317836 */ /* 0x040fe20000000000 */
[----:B------:R1:W-:Y:S01]  /*41660*/  @P3 STG.E.U8 desc[UR6][R40.64], R50 ;  /* 0x0000003228003986 */ /* 0x0003e2000c101106 */
[----:B------:R-:W-:Y:S01]  /*41670*/  ULDC UR4, c[0x0][0x22c] ;  /* 0x00008b0000047ab9 */ /* 0x000fe20000000800 */
[----:B------:R-:W-:Y:S01]  /*41680*/  SHF.R.S32.HI R45, RZ, 0x1f, R47 ;  /* 0x0000001fff2d7819 */ /* 0x000fe2000001142f */
[----:B------:R-:W-:Y:S01]  /*41690*/  VIADD R48, R35, 0x24 ;  /* 0x0000002423307836 */ /* 0x000fe20000000000 */
[----:B0-----:R-:W-:Y:S01]  /*416a0*/  IADD3 R42, P6, R47, R0, RZ ;  /* 0x000000002f2a7210 */ /* 0x001fe20007fde0ff */
[----:B------:R-:W-:Y:S01]  /*416b0*/  ULDC UR10, c[0x0][0x228] ;  /* 0x00008a00000a7ab9 */ /* 0x000fe20000000800 */
[----:B-1----:R-:W3:Y:S03]  /*416c0*/  LDL.LU R50, [R1+0x778] ;  /* 0x0007780001327983 */ /* 0x002ee60000300800 */
[----:B------:R-:W-:Y:S01]  /*416d0*/  IMAD.X R43, R45, 0x1, R2, P6 ;  /* 0x000000012d2b7824 */ /* 0x000fe200030e0602 */
[----:B------:R-:W-:-:S02]  /*416e0*/  PRMT R51, R36, 0x7772, RZ ;  /* 0x0000777224337816 */ /* 0x000fc400000000ff */
[----:B------:R-:W-:Y:S01]  /*416f0*/  ISETP.GE.AND P1, PT, R49, UR4, PT ;  /* 0x0000000431007c0c */ /* 0x000fe2000bf26270 */
[----:B------:R-:W-:Y:S01]  /*41700*/  ULDC UR4, c[0x0][0x248] ;  /* 0x0000920000047ab9 */ /* 0x000fe20000000800 */
[C---:B------:R-:W-:Y:S01]  /*41710*/  IADD3 R40, P3, R47.reuse, R3, RZ ;  /* 0x000000032f287210 */ /* 0x040fe20007f7e0ff */
[----:B------:R-:W-:Y:S01]  /*41720*/  VIADD R46, R47, UR4 ;  /* 0x000000042f2e7c36 */ /* 0x000fe20008000000 */
[----:B------:R0:W-:Y:S01]  /*41730*/  @P5 STG.E.U8 desc[UR6][R42.64], R51 ;  /* 0x000000332a005986 */ /* 0x0001e2000c101106 */
[----:B------:R-:W-:Y:S01]  /*41740*/  ULDC UR4, c[0x0][0x22c] ;  /* 0x00008b0000047ab9 */ /* 0x000fe20000000800 */
[----:B------:R-:W-:Y:S01]  /*41750*/  ISETP.LT.AND P5, PT, R39, UR10, !P2 ;  /* 0x0000000a27007c0c */ /* 0x000fe2000d7a1270 */
[----:B------:R-:W-:Y:S01]  /*41760*/  IMAD.X R41, R45, 0x1, R60, P3 ;  /* 0x000000012d297824 */ /* 0x000fe200018e063c */
[----:B------:R-:W4:Y:S01]  /*41770*/  LDL.LU R39, [R1+0x1560] ;  /* 0x0015600001277983 */ /* 0x000f220000300800 */
[----:B------:R-:W-:Y:S01]  /*41780*/  ISETP.GE.AND P3, PT, R48, UR4, PT ;  /* 0x0000000430007c0c */ /* 0x000fe2000bf66270 */
[----:B------:R-:W-:Y:S01]  /*41790*/  ULDC UR4, c[0x0][0x248] ;  /* 0x0000920000047ab9 */ /* 0x000fe20000000800 */
[----:B------:R-:W-:Y:S01]  /*417a0*/  SHF.R.S32.HI R44, RZ, 0x1f, R46 ;  /* 0x0000001fff2c7819 */ /* 0x000fe2000001142e */
[----:B------:R-:W2:Y:S01]  /*417b0*/  LDL.LU R48, [R1+0x77c] ;  /* 0x00077c0001307983 */ /* 0x000ea20000300800 */
[----:B------:R-:W-:Y:S01]  /*417c0*/  PRMT R49, R37, 0x7770, RZ ;  /* 0x0000777025317816 */ /* 0x000fe200000000ff */
[----:B------:R-:W-:Y:S01]  /*417d0*/  ULDC UR10, c[0x0][0x228] ;  /* 0x00008a00000a7ab9 */ /* 0x000fe20000000800 */
[----:B0-----:R-:W-:-:S02]  /*417e0*/  IADD3 R42, P6, R46, R0, RZ ;  /* 0x000000002e2a7210 */ /* 0x001fc40007fde0ff */
[----:B------:R-:W-:-:S03]  /*417f0*/  PRMT R51, R36, 0x7773, RZ ;  /* 0x0000777324337816 */ /* 0x000fc600000000ff */
[----:B------:R-:W-:Y:S02]  /*41800*/  IMAD.X R43, R44, 0x1, R2, P6 ;  /* 0x000000012c2b7824 */ /* 0x000fe400030e0602 */
[----:B------:R-:W-:Y:S01]  /*41810*/  VIADD R36, R46, UR4 ;  /* 0x000000042e247c36 */ /* 0x000fe20008000000 */
[----:B------:R-:W-:Y:S01]  /*41820*/  ULDC UR4, c[0x0][0x22c] ;  /* 0x00008b0000047ab9 */ /* 0x000fe20000000800 */
[----:B------:R-:W-:-:S03]  /*41830*/  VIADD R47, R35, 0x25 ;  /* 0x00000025232f7836 */ /* 0x000fc60000000000 */
[----:B------:R-:W-:Y:S02]  /*41840*/  SHF.R.S32.HI R45, RZ, 0x1f, R36 ;  /* 0x0000001fff2d7819 */ /* 0x000fe40000011424 */
[----:B---3--:R-:W-:Y:S01]  /*41850*/  ISETP.LT.AND P4, PT, R50, UR8, !P4 ;  /* 0x0000000832007c0c */ /* 0x008fe2000e781270 */
[----:B------:R-:W-:-:S12]  /*41860*/  ULDC UR8, c[0x0][0x228] ;  /* 0x00008a0000087ab9 */ /* 0x000fd80000000800 */
[----:B------:R0:W-:Y:S01]  /*41870*/  @P4 STG.E.U8 desc[UR6][R40.64], R51 ;  /* 0x0000003328004986 */ /* 0x0001e2000c101106 */
[----:B------:R-:W-:Y:S01]  /*41880*/  ISETP.LT.AND P4, PT, R50, UR8, !P2 ;  /* 0x0000000832007c0c */ /* 0x000fe2000d781270 */
[----:B------:R-:W-:Y:S02]  /*41890*/  ULDC UR8, c[0x0][0x228] ;  /* 0x00008a0000087ab9 */ /* 0x000fe40000000800 */
[----:B------:R1:W-:Y:S01]  /*418a0*/  @P5 STG.E.U8 desc[UR6][R42.64], R49 ;  /* 0x000000312a005986 */ /* 0x0003e2000c101106 */
[----:B--2---:R-:W-:Y:S01]  /*418b0*/  ISETP.LT.AND P5, PT, R48, UR10, !P1 ;  /* 0x0000000a30007c0c */ /* 0x004fe2000cfa1270 */
[----:B------:R-:W-:Y:S01]  /*418c0*/  ULDC UR10, c[0x0][0x228] ;  /* 0x00008a00000a7ab9 */ /* 0x000fe20000000800 */
[----:B0-----:R-:W-:Y:S02]  /*418d0*/  IADD3 R40, P2, R46, R3, RZ ;  /* 0x000000032e287210 */ /* 0x001fe40007f5e0ff */
[----:B-1----:R-:W-:-:S03]  /*418e0*/  IADD3 R42, P6, R36, R0, RZ ;  /* 0x00000000242a7210 */ /* 0x002fc60007fde0ff */
[----:B------:R-:W-:Y:S01]  /*418f0*/  IMAD.X R41, R44, 0x1, R60, P2 ;  /* 0x000000012c297824 */ /* 0x000fe200010e063c */
[C---:B------:R-:W-:Y:S02]  /*41900*/  PRMT R51, R37.reuse, 0x7771, RZ ;  /* 0x0000777125337816 */ /* 0x040fe400000000ff */
[----:B------:R-:W-:Y:S01]  /*41910*/  PRMT R49, R37, 0x7772, RZ ;  /* 0x0000777225317816 */ /* 0x000fe200000000ff */
[----:B------:R-:W-:Y:S01]  /*41920*/  IMAD.X R43, R45, 0x1, R2, P6 ;  /* 0x000000012d2b7824 */ /* 0x000fe200030e0602 */
[----:B------:R-:W-:Y:S01]  /*41930*/  ISETP.GE.AND P2, PT, R47, UR4, PT ;  /* 0x000000042f007c0c */ /* 0x000fe2000bf46270 */
[----:B------:R-:W-:Y:S01]  /*41940*/  ULDC UR4, c[0x0][0x248] ;  /* 0x0000920000047ab9 */ /* 0x000fe20000000800 */
[----:B------:R0:W-:Y:S01]  /*41950*/  @P4 STG.E.U8 desc[UR6][R40.64], R51 ;  /* 0x0000003328004986 */ /* 0x0001e2000c101106 */
[----:B------:R-:W-:Y:S01]  /*41960*/  ISETP.LT.AND P4, PT, R50, UR8, !P1 ;  /* 0x0000000832007c0c */ /* 0x000fe2000cf81270 */
[----:B------:R-:W-:Y:S01]  /*41970*/  VIADD R44, R36, UR4 ;  /* 0x00000004242c7c36 */ /* 0x000fe20008000000 */
[----:B------:R-:W-:Y:S01]  /*41980*/  ULDC UR4, c[0x0][0x22c] ;  /* 0x00008b0000047ab9 */ /* 0x000fe20000000800 */
[----:B------:R1:W-:Y:S01]  /*41990*/  @P5 STG.E.U8 desc[UR6][R42.64], R49 ;  /* 0x000000312a005986 */ /* 0x0003e2000c101106 */
[----:B------:R-:W-:Y:S01]  /*419a0*/  ISETP.LT.AND P5, PT, R48, UR10, !P3 ;  /* 0x0000000a30007c0c */ /* 0x000fe2000dfa1270 */
[----:B------:R-:W-:Y:S01]  /*419b0*/  VIADD R46, R35, 0x26 ;  /* 0x00000026232e7836 */ /* 0x000fe20000000000 */
[----:B------:R-:W-:Y:S01]  /*419c0*/  SHF.R.S32.HI R47, RZ, 0x1f, R44 ;  /* 0x0000001fff2f7819 */ /* 0x000fe2000001142c */
[----:B------:R-:W-:Y:S01]  /*419d0*/  ULDC UR8, c[0x0][0x228] ;  /* 0x00008a0000087ab9 */ /* 0x000fe20000000800 */
[----:B------:R-:W-:Y:S01]  /*419e0*/  ULDC UR10, c[0x0][0x228] ;  /* 0x00008a00000a7ab9 */ /* 0x000fe20000000800 */
[----:B0-----:R-:W-:-:S02]  /*419f0*/  IADD3 R40, P1, R36, R3, RZ ;  /* 0x0000000324287210 */ /* 0x001fc40007f3e0ff */
[----:B------:R-:W-:Y:S02]  /*41a00*/  IADD3 R36, P6, R44, R0, RZ ;  /* 0x000000002c247210 */ /* 0x000fe40007fde0ff */
[----:B-1----:R-:W-:Y:S01]  /*41a10*/  PRMT R43, R37, 0x7773, RZ ;  /* 0x00007773252b7816 */ /* 0x002fe200000000ff */
[----:B------:R-:W-:Y:S01]  /*41a20*/  IMAD.X R41, R45, 0x1, R60, P1 ;  /* 0x000000012d297824 */ /* 0x000fe200008e063c */
[----:B------:R-:W-:Y:S01]  /*41a30*/  PRMT R45, R38, 0x7770, RZ ;  /* 0x00007770262d7816 */ /* 0x000fe200000000ff */
[----:B------:R-:W-:Y:S01]  /*41a40*/  IMAD.X R37, R47, 0x1, R2, P6 ;  /* 0x000000012f257824 */ /* 0x000fe200030e0602 */
[----:B------:R-:W-:Y:S01]  /*41a50*/  ISETP.GE.AND P1, PT, R46, UR4, PT ;  /* 0x000000042e007c0c */ /* 0x000fe2000bf26270 */
[----:B------:R-:W-:Y:S01]  /*41a60*/  ULDC UR4, c[0x0][0x248] ;  /* 0x0000920000047ab9 */ /* 0x000fe20000000800 */
[----:B------:R-:W-:Y:S01]  /*41a70*/  @P4 STG.E.U8 desc[UR6][R40.64], R43 ;  /* 0x0000002b28004986 */ /* 0x000fe2000c101106 */
[----:B------:R-:W-:Y:S01]  /*41a80*/  ISETP.LT.AND P4, PT, R50, UR8, !P3 ;  /* 0x0000000832007c0c */ /* 0x000fe2000df81270 */
[----:B------:R-:W-:-:S02]  /*41a90*/  ULDC UR8, c[0x0][0x228] ;  /* 0x00008a0000087ab9 */ /* 0x000fc40000000800 */
[----:B------:R0:W-:Y:S01]  /*41aa0*/  @P5 STG.E.U8 desc[UR6][R36.64], R45 ;  /* 0x0000002d24005986 */ /* 0x0001e2000c101106 */
[----:B------:R-:W-:Y:S01]  /*41ab0*/  VIADD R42, R44, UR4 ;  /* 0x000000042c2a7c36 */ /* 0x000fe20008000000 */
[----:B------:R-:W-:Y:S01]  /*41ac0*/  ISETP.LT.AND P5, PT, R48, UR8, !P2 ;  /* 0x0000000830007c0c */ /* 0x000fe2000d7a1270 */
[----:B------:R-:W-:Y:S01]  /*41ad0*/  VIADD R46, R35, 0x27 ;  /* 0x00000027232e7836 */ /* 0x000fe20000000000 */
[----:B------:R-:W-:Y:S01]  /*41ae0*/  ULDC UR4, c[0x0][0x22c] ;  /* 0x00008b0000047ab9 */ /* 0x000fe20000000800 */
[----:B------:R-:W-:Y:S01]  /*41af0*/  ULDC UR8, c[0x0][0x22c] ;  /* 0x00008b0000087ab9 */ /* 0x000fe20000000800 */
[----:B0-----:R-:W-:Y:S02]  /*41b00*/  IADD3 R36, P3, R44, R3, RZ ;  /* 0x000000032c247210 */ /* 0x001fe40007f7e0ff */
[----:B------:R-:W-:Y:S02]  /*41b10*/  SHF.R.S32.HI R43, RZ, 0x1f, R42 ;  /* 0x0000001fff2b7819 */ /* 0x000fe4000001142a */
[----:B------:R-:W-:Y:S01]  /*41b20*/  IADD3 R40, P6, R42, R0, RZ ;  /* 0x000000002a287210 */ /* 0x000fe20007fde0ff */
[----:B------:R-:W-:Y:S01]  /*41b30*/  IMAD.X R37, R47, 0x1, R60, P3 ;  /* 0x000000012f257824 */ /* 0x000fe200018e063c */
[----:B------:R-:W-:-:S02]  /*41b40*/  PRMT R47, R38, 0x7771, RZ ;  /* 0x00007771262f7816 */ /* 0x000fc400000000ff */
[----:B------:R-:W-:Y:S01]  /*41b50*/  ISETP.GE.AND P3, PT, R46, UR4, PT ;  /* 0x000000042e007c0c */ /* 0x000fe2000bf66270 */
[----:B------:R-:W-:Y:S01]  /*41b60*/  ULDC UR4, c[0x0][0x228] ;  /* 0x00008a0000047ab9 */ /* 0x000fe20000000800 */
[----:B------:R-:W-:Y:S01]  /*41b70*/  IMAD.X R41, R43, 0x1, R2, P6 ;  /* 0x000000012b297824 */ /* 0x000fe200030e0602 */
[----:B------:R-:W-:Y:S01]  /*41b80*/  PRMT R45, R38, 0x7772, RZ ;  /* 0x00007772262d7816 */ /* 0x000fe200000000ff */
[----:B------:R0:W-:Y:S01]  /*41b90*/  @P4 STG.E.U8 desc[UR6][R36.64], R47 ;  /* 0x0000002f24004986 */ /* 0x0001e2000c101106 */
[----:B------:R-:W-:Y:S01]  /*41ba0*/  ISETP.LT.AND P4, PT, R50, UR4, !P2 ;  /* 0x0000000432007c0c */ /* 0x000fe2000d781270 */
[----:B------:R-:W-:Y:S01]  /*41bb0*/  ULDC UR4, c[0x0][0x248] ;  /* 0x0000920000047ab9 */ /* 0x000fe20000000800 */
[----:B------:R-:W-:Y:S01]  /*41bc0*/  VIADD R44, R35, 0x28 ;  /* 0x00000028232c7836 */ /* 0x000fe20000000000 */
        /* <DEDUP_REMOVED lines=8> */
[----:B------:R-:W-:Y:S01]  /*41c50*/  ISETP.GE.AND P2, PT, R44, UR8, PT ;  /* 0x000000082c007c0c */ /* 0x000fe2000bf46270 */
[----:B------:R-:W-:Y:S01]  /*41c60*/  VIADD R44, R35, 0x29 ;  /* 0x00000029232c7836 */ /* 0x000fe20000000000 */
[----:B-1----:R-:W-:Y:S02]  /*41c70*/  SHF.R.S32.HI R45, RZ, 0x1f, R42 ;  /* 0x0000001fff2d7819 */ /* 0x002fe4000001142a */
[-C--:B------:R-:W-:Y:S01]  /*41c80*/  IADD3 R40, P6, R42, R0.reuse, RZ ;  /* 0x000000002a287210 */ /* 0x080fe20007fde0ff */
[----:B------:R0:W-:Y:S01]  /*41c90*/  @P4 STG.E.U8 desc[UR6][R36.64], R43 ;  /* 0x0000002b24004986 */ /* 0x0001e2000c101106 */
[----:B----4-:R-:W-:Y:S01]  /*41ca0*/  PRMT R38, R39, 0x7770, RZ ;  /* 0x0000777027267816 */ /* 0x010fe200000000ff */
[----:B------:R-:W-:Y:S01]  /*41cb0*/  ULDC UR8, c[0x0][0x228] ;  /* 0x00008a0000087ab9 */ /* 0x000fe20000000800 */
[----:B------:R-:W-:Y:S01]  /*41cc0*/  ISETP.GE.AND P4, PT, R44, UR4, PT ;  /* 0x000000042c007c0c */ /* 0x000fe2000bf86270 */
[C---:B------:R-:W-:Y:S01]  /*41cd0*/  IMAD.X R41, R45.reuse, 0x1, R2, P6 ;  /* 0x000000012d297824 */ /* 0x040fe200030e0602 */
[----:B------:R-:W-:Y:S01]  /*41ce0*/  ULDC UR4, c[0x0][0x248] ;  /* 0x0000920000047ab9 */ /* 0x000fe20000000800 */
[----:B------:R-:W-:Y:S01]  /*41cf0*/  ISETP.LT.AND P1, PT, R50, UR8, !P1 ;  /* 0x0000000832007c0c */ /* 0x000fe2000cf21270 */
[----:B------:R-:W-:Y:S01]  /*41d00*/  ULDC UR8, c[0x0][0x228] ;  /* 0x00008a0000087ab9 */ /* 0x000fe20000000800 */
[C---:B------:R-:W-:Y:S01]  /*41d10*/  VIADD R44, R42.reuse, UR4 ;  /* 0x000000042a2c7c36 */ /* 0x040fe20008000000 */
[----:B------:R1:W-:Y:S01]  /*41d20*/  @P5 STG.E.U8 desc[UR6][R40.64], R38 ;  /* 0x0000002628005986 */ /* 0x0003e2000c101106 */
[----:B0-----:R-:W-:Y:S01]  /*41d30*/  IADD3 R36, P6, R42, R3, RZ ;  /* 0x000000032a247210 */ /* 0x001fe20007fde0ff */
[----:B------:R-:W-:Y:S01]  /*41d40*/  ULDC UR4, c[0x0][0x248] ;  /* 0x0000920000047ab9 */ /* 0x000fe20000000800 */
[----:B------:R-:W-:Y:S01]  /*41d50*/  ISETP.LT.AND P5, PT, R48, UR8, !P3 ;  /* 0x0000000830007c0c */ /* 0x000fe2000dfa1270 */
[----:B------:R-:W-:Y:S01]  /*41d60*/  ULDC UR8, c[0x0][0x228] ;  /* 0x00008a0000087ab9 */ /* 0x000fe20000000800 */
[----:B------:R-:W-:Y:S01]  /*41d70*/  SHF.R.S32.HI R47, RZ, 0x1f, R44 ;  /* 0x0000001fff2f7819 */ /* 0x000fe2000001142c */
[----:B------:R-:W-:Y:S01]  /*41d80*/  IMAD.X R37, R45, 0x1, R60, P6 ;  /* 0x000000012d257824 */ /* 0x000fe200030e063c */
[----:B-1----:R-:W-:-:S02]  /*41d90*/  IADD3 R38, P6, R44, R0, RZ ;  /* 0x000000002c267210 */ /* 0x002fc40007fde0ff */
[C---:B------:R-:W-:Y:S02]  /*41da0*/  PRMT R43, R39.reuse, 0x7773, RZ ;  /* 0x00007773272b7816 */ /* 0x040fe400000000ff */
[C---:B------:R-:W-:Y:S02]  /*41db0*/  PRMT R51, R39.reuse, 0x7771, RZ ;  /* 0x0000777127337816 */ /* 0x040fe400000000ff */
[----:B------:R-:W-:Y:S01]  /*41dc0*/  PRMT R49, R39, 0x7772, RZ ;  /* 0x0000777227317816 */ /* 0x000fe200000000ff */
[C---:B------:R-:W-:Y:S01]  /*41dd0*/  IMAD.X R39, R47.reuse, 0x1, R2, P6 ;  /* 0x000000012f277824 */ /* 0x040fe200030e0602 */
[----:B------:R-:W-:Y:S01]  /*41de0*/  ISETP.LT.AND P3, PT, R50, UR8, !P3 ;  /* 0x0000000832007c0c */ /* 0x000fe2000df61270 */
[----:B------:R-:W-:Y:S01]  /*41df0*/  VIADD R42, R44, UR4 ;  /* 0x000000042c2a7c36 */ /* 0x000fe20008000000 */
[----:B------:R-:W-:Y:S01]  /*41e00*/  ISETP.LT.AND P6, PT, R48, UR10, !P2 ;  /* 0x0000000a30007c0c */ /* 0x000fe2000d7c1270 */
[----:B------:R0:W-:Y:S01]  /*41e10*/  @P1 STG.E.U8 desc[UR6][R36.64], R51 ;  /* 0x0000003324001986 */ /* 0x0001e2000c101106 */
[----:B------:R-:W-:Y:S01]  /*41e20*/  IADD3 R40, P1, R44, R3, RZ ;  /* 0x000000032c287210 */ /* 0x000fe20007f3e0ff */
[----:B------:R-:W-:Y:S01]  /*41e30*/  ULDC UR4, c[0x0][0x22c] ;  /* 0x00008b0000047ab9 */ /* 0x000fe20000000800 */
[----:B------:R-:W-:Y:S01]  /*41e40*/  SHF.R.S32.HI R45, RZ, 0x1f, R42 ;  /* 0x0000001fff2d7819 */ /* 0x000fe2000001142a */
[----:B------:R-:W-:Y:S01]  /*41e50*/  @P5 STG.E.U8 desc[UR6][R38.64], R49 ;  /* 0x0000003126005986 */ /* 0x000fe2000c101106 */
[----:B------:R-:W-:Y:S01]  /*41e60*/  ULDC UR8, c[0x0][0x228] ;  /* 0x00008a0000087ab9 */ /* 0x000fe20000000800 */
[----:B------:R-:W-:Y:S01]  /*41e70*/  IMAD.X R41, R47, 0x1, R60, P1 ;  /* 0x000000012f297824 */ /* 0x000fe200008e063c */
[----:B------:R-:W-:Y:S01]  /*41e80*/  ULDC UR10, c[0x0][0x228] ;  /* 0x00008a00000a7ab9 */ /* 0x000fe20000000800 */
[----:B0-----:R-:W-:-:S02]  /*41e90*/  IADD3 R36, P5, R42, R0, RZ ;  /* 0x000000002a247210 */ /* 0x001fc40007fbe0ff */
[----:B------:R-:W-:-:S03]  /*41ea0*/  PRMT R51, R32, 0x7770, RZ ;  /* 0x0000777020337816 */ /* 0x000fc600000000ff */
[----:B------:R-:W-:Y:S01]  /*41eb0*/  IMAD.X R37, R45, 0x1, R2, P5 ;  /* 0x000000012d257824 */ /* 0x000fe200028e0602 */
[----:B------:R-:W-:Y:S01]  /*41ec0*/  @P3 STG.E.U8 desc[UR6][R40.64], R43 ;  /* 0x0000002b28003986 */ /* 0x000fe2000c101106 */
[----:B------:R-:W-:-:S03]  /*41ed0*/  VIADD R44, R35, 0x2a ;  /* 0x0000002a232c7836 */ /* 0x000fc60000000000 */
[----:B------:R-:W2:Y:S04]  /*41ee0*/  LDL.LU R35, [R1+0x155c] ;  /* 0x00155c0001237983 */ /* 0x000ea80000300800 */
[----:B------:R0:W-:Y:S04]  /*41ef0*/  @P6 STG.E.U8 desc[UR6][R36.64], R51 ;  /* 0x0000003324006986 */ /* 0x0001e8000c101106 */
[----:B0-----:R-:W3:Y:S01]  /*41f00*/  LDL.LU R51, [R1+0x748] ;  /* 0x0007480001337983 */ /* 0x001ee20000300800 */
[----:B------:R-:W-:Y:S01]  /*41f10*/  ISETP.GE.AND P1, PT, R44, UR4, PT ;  /* 0x000000042c007c0c */ /* 0x000fe2000bf26270 */
[----:B------:R-:W-:Y:S01]  /*41f20*/  ULDC UR4, c[0x0][0x248] ;  /* 0x0000920000047ab9 */ /* 0x000fe20000000800 */
[----:B------:R-:W-:Y:S01]  /*41f30*/  ISETP.LT.AND P3, PT, R50, UR8, !P2 ;  /* 0x0000000832007c0c */ /* 0x000fe2000d761270 */
[----:B------:R-:W-:Y:S01]  /*41f40*/  VIADD R44, R42, UR4 ;  /* 0x000000042a2c7c36 */ /* 0x000fe20008000000 */
[----:B------:R-:W-:Y:S01]  /*41f50*/  ISETP.LT.AND P5, PT, R48, UR10, !P4 ;  /* 0x0000000a30007c0c */ /* 0x000fe2000e7a1270 */
[----:B------:R-:W-:Y:S01]  /*41f60*/  ULDC UR4, c[0x0][0x22c] ;  /* 0x00008b0000047ab9 */ /* 0x000fe20000000800 */
[----:B------:R-:W-:Y:S01]  /*41f70*/  IADD3 R38, P2, R42, R3, RZ ;  /* 0x000000032a267210 */ /* 0x000fe20007f5e0ff */
[----:B------:R-:W-:Y:S01]  /*41f80*/  ULDC UR8, c[0x0][0x228] ;  /* 0x00008a0000087ab9 */ /* 0x000fe20000000800 */
[----:B------:R-:W-:Y:S01]  /*41f90*/  SHF.R.S32.HI R47, RZ, 0x1f, R44 ;  /* 0x0000001fff2f7819 */ /* 0x000fe2000001142c */
[----:B------:R-:W-:Y:S01]  /*41fa0*/  ULDC UR10, c[0x0][0x228] ;  /* 0x00008a00000a7ab9 */ /* 0x000fe20000000800 */
[----:B------:R-:W-:Y:S01]  /*41fb0*/  IADD3 R40, P6, R44, R0, RZ ;  /* 0x000000002c287210 */ /* 0x000fe20007fde0ff */
[----:B------:R-:W-:Y:S01]  /*41fc0*/  IMAD.X R39, R45, 0x1, R60, P2 ;  /* 0x000000012d277824 */ /* 0x000fe200010e063c */
[----:B------:R-:W-:-:S02]  /*41fd0*/  PRMT R45, R32, 0x7771, RZ ;  /* 0x00007771202d7816 */ /* 0x000fc400000000ff */
[----:B------:R-:W-:Y:S01]  /*41fe0*/  PRMT R49, R32, 0x7772, RZ ;  /* 0x0000777220317816 */ /* 0x000fe200000000ff */
[C---:B------:R-:W-:Y:S01]  /*41ff0*/  IMAD.X R41, R47.reuse, 0x1, R2, P6 ;  /* 0x000000012f297824 */ /* 0x040fe200030e0602 */
[----:B------:R-:W-:Y:S01]  /*42000*/  ISETP.LT.AND P4, PT, R50, UR8, !P4 ;  /* 0x0000000832007c0c */ /* 0x000fe2000e781270 */
[----:B------:R0:W-:Y:S01]  /*42010*/  @P3 STG.E.U8 desc[UR6][R38.64], R45 ;  /* 0x0000002d26003986 */ /* 0x0001e2000c101106 */
[----:B------:R-:W-:Y:S01]  /*42020*/  IADD3 R42, P3, R44, R3, RZ ;  /* 0x000000032c2a7210 */ /* 0x000fe20007f7e0ff */
[----:B------:R-:W-:Y:S02]  /*42030*/  ULDC UR8, c[0x0][0x228] ;  /* 0x00008a0000087ab9 */ /* 0x000fe40000000800 */
[----:B------:R1:W-:Y:S01]  /*42040*/  @P5 STG.E.U8 desc[UR6][R40.64], R49 ;  /* 0x0000003128005986 */ /* 0x0003e2000c101106 */
[----:B------:R-:W-:Y:S01]  /*42050*/  ISETP.LT.AND P5, PT, R48, UR10, !P1 ;  /* 0x0000000a30007c0c */ /* 0x000fe2000cfa1270 */
[----:B------:R-:W-:Y:S01]  /*42060*/  IMAD.X R43, R47, 0x1, R60, P3 ;  /* 0x000000012f2b7824 */ /* 0x000fe200018e063c */
[----:B------:R-:W-:Y:S01]  /*42070*/  PRMT R47, R33, 0x7770, RZ ;  /* 0x00007770212f7816 */ /* 0x000fe200000000ff */
[----:B------:R-:W-:Y:S01]  /*42080*/  ULDC UR10, c[0x0][0x228] ;  /* 0x00008a00000a7ab9 */ /* 0x000fe20000000800 */
[----:B0-----:R-:W-:-:S05]  /*42090*/  PRMT R39, R32, 0x7773, RZ ;  /* 0x0000777320277816 */ /* 0x001fca00000000ff */
[----:B------:R-:W-:Y:S01]  /*420a0*/  @P4 STG.E.U8 desc[UR6][R42.64], R39 ;  /* 0x000000272a004986 */ /* 0x000fe2000c101106 */
[----:B------:R-:W-:Y:S01]  /*420b0*/  ISETP.LT.AND P4, PT, R50, UR8, !P1 ;  /* 0x0000000832007c0c */ /* 0x000fe2000cf81270 */
[----:B------:R-:W-:Y:S01]  /*420c0*/  ULDC UR8, c[0x0][0x228] ;  /* 0x00008a0000087ab9 */ /* 0x000fe20000000800 */
[----:B---3--:R-:W-:-:S05]  /*420d0*/  VIADD R46, R51, 0x2b ;  /* 0x0000002b332e7836 */ /* 0x008fca0000000000 */
[----:B------:R-:W-:Y:S01]  /*420e0*/  ISETP.GE.AND P2, PT, R46, UR4, PT ;  /* 0x000000042e007c0c */ /* 0x000fe2000bf46270 */
[----:B------:R-:W-:Y:S02]  /*420f0*/  ULDC UR4, c[0x0][0x248] ;  /* 0x0000920000047ab9 */ /* 0x000fe40000000800 */
[----:B------:R-:W-:Y:S01]  /*42100*/  VIADD R36, R44, UR4 ;  /* 0x000000042c247c36 */ /* 0x000fe20008000000 */
[----:B------:R-:W-:Y:S01]  /*42110*/  ULDC UR4, c[0x0][0x22c] ;  /* 0x00008b0000047ab9 */ /* 0x000fe20000000800 */
[----:B------:R-:W-:-:S03]  /*42120*/  VIADD R46, R51, 0x2c ;  /* 0x0000002c332e7836 */ /* 0x000fc60000000000 */
[----:B------:R-:W-:Y:S02]  /*42130*/  SHF.R.S32.HI R37, RZ, 0x1f, R36 ;  /* 0x0000001fff257819 */ /* 0x000fe40000011424 */
[-C--:B------:R-:W-:Y:S02]  /*42140*/  IADD3 R44, P6, R36, R0.reuse, RZ ;  /* 0x00000000242c7210 */ /* 0x080fe40007fde0ff */
[----:B------:R-:W-:Y:S01]  /*42150*/  ISETP.GE.AND P3, PT, R46, UR4, PT ;  /* 0x000000042e007c0c */ /* 0x000fe2000bf66270 */
[----:B------:R-:W-:Y:S02]  /*42160*/  ULDC UR4, c[0x0][0x248] ;  /* 0x0000920000047ab9 */ /* 0x000fe40000000800 */
[----:B------:R-:W-:Y:S02]  /*42170*/  IMAD.X R45, R37, 0x1, R2, P6 ;  /* 0x00000001252d7824 */ /* 0x000fe400030e0602 */
[C---:B-1----:R-:W-:Y:S01]  /*42180*/  VIADD R40, R36.reuse, UR4 ;  /* 0x0000000424287c36 */ /* 0x042fe20008000000 */
[----:B------:R-:W-:Y:S01]  /*42190*/  IADD3 R36, P1, R36, R3, RZ ;  /* 0x0000000324247210 */ /* 0x000fe20007f3e0ff */
[----:B------:R-:W-:Y:S01]  /*421a0*/  VIADD R32, R51, 0x2d ;  /* 0x0000002d33207836 */ /* 0x000fe20000000000 */
[----:B------:R0:W-:Y:S01]  /*421b0*/  @P5 STG.E.U8 desc[UR6][R44.64], R47 ;  /* 0x0000002f2c005986 */ /* 0x0001e2000c101106 */
[----:B------:R-:W-:Y:S01]  /*421c0*/  ISETP.LT.AND P5, PT, R48, UR10, !P2 ;  /* 0x0000000a30007c0c */ /* 0x000fe2000d7a1270 */
[----:B------:R-:W-:Y:S01]  /*421d0*/  ULDC UR4, c[0x0][0x22c] ;  /* 0x00008b0000047ab9 */ /* 0x000fe20000000800 */
[----:B------:R-:W-:Y:S01]  /*421e0*/  SHF.R.S32.HI R41, RZ, 0x1f, R40 ;  /* 0x0000001fff297819 */ /* 0x000fe20000011428 */
[----:B------:R-:W-:Y:S01]  /*421f0*/  IMAD.X R37, R37, 0x1, R60, P1 ;  /* 0x0000000125257824 */ /* 0x000fe200008e063c */
[----:B------:R-:W-:Y:S01]  /*42200*/  IADD3 R38, P6, R40, R0, RZ ;  /* 0x0000000028267210 */ /* 0x000fe20007fde0ff */
[----:B------:R-:W-:Y:S01]  /*42210*/  ULDC UR10, c[0x0][0x228] ;  /* 0x00008a00000a7ab9 */ /* 0x000fe20000000800 */
[----:B------:R-:W-:Y:S01]  /*42220*/  ISETP.GE.AND P1, PT, R32, UR4, PT ;  /* 0x0000000420007c0c */ /* 0x000fe2000bf26270 */
[----:B------:R-:W-:Y:S01]  /*42230*/  ULDC UR4, c[0x0][0x248] ;  /* 0x0000920000047ab9 */ /* 0x000fe20000000800 */
[----:B0-----:R-:W-:Y:S01]  /*42240*/  PRMT R47, R33, 0x7771, RZ ;  /* 0x00007771212f7816 */ /* 0x001fe200000000ff */
[----:B------:R-:W-:Y:S01]  /*42250*/  IMAD.X R39, R41, 0x1, R2, P6 ;  /* 0x0000000129277824 */ /* 0x000fe200030e0602 */
[----:B------:R-:W-:-:S03]  /*42260*/  PRMT R45, R33, 0x7772, RZ ;  /* 0x00007772212d7816 */ /* 0x000fc600000000ff */
[----:B------:R0:W-:Y:S01]  /*42270*/  @P4 STG.E.U8 desc[UR6][R36.64], R47 ;  /* 0x0000002f24004986 */ /* 0x0001e2000c101106 */
[----:B------:R-:W-:Y:S01]  /*42280*/  ISETP.LT.AND P4, PT, R50, UR8, !P2 ;  /* 0x0000000832007c0c */ /* 0x000fe2000d781270 */
[C---:B------:R-:W-:Y:S01]  /*42290*/  VIADD R42, R40.reuse, UR4 ;  /* 0x00000004282a7c36 */ /* 0x040fe20008000000 */
[-C--:B------:R-:W-:Y:S01]  /*422a0*/  IADD3 R40, P2, R40, R3.reuse, RZ ;  /* 0x0000000328287210 */ /* 0x080fe20007f5e0ff */
[----:B------:R1:W-:Y:S01]  /*422b0*/  @P5 STG.E.U8 desc[UR6][R38.64], R45 ;  /* 0x0000002d26005986 */ /* 0x0003e2000c101106 */
[----:B------:R-:W-:Y:S01]  /*422c0*/  ISETP.LT.AND P5, PT, R48, UR10, !P3 ;  /* 0x0000000a30007c0c */ /* 0x000fe2000dfa1270 */
[----:B------:R-:W-:Y:S01]  /*422d0*/  VIADD R44, R51, 0x2e ;  /* 0x0000002e332c7836 */ /* 0x000fe20000000000 */
[----:B------:R-:W-:Y:S01]  /*422e0*/  SHF.R.S32.HI R43, RZ, 0x1f, R42 ;  /* 0x0000001fff2b7819 */ /* 0x000fe2000001142a */
[----:B------:R-:W-:Y:S01]  /*422f0*/  IMAD.X R41, R41, 0x1, R60, P2 ;  /* 0x0000000129297824 */ /* 0x000fe200010e063c */
[----:B------:R-:W-:Y:S01]  /*42300*/  IADD3 R32, P6, R42, R0, RZ ;  /* 0x000000002a207210 */ /* 0x000fe20007fde0ff */
[----:B------:R-:W-:Y:S01]  /*42310*/  ULDC UR4, c[0x0][0x22c] ;  /* 0x00008b0000047ab9 */ /* 0x000fe20000000800 */
[----:B------:R-:W-:Y:S01]  /*42320*/  ULDC UR8, c[0x0][0x228] ;  /* 0x00008a0000087ab9 */ /* 0x000fe20000000800 */
[----:B0-----:R-:W-:Y:S01]  /*42330*/  PRMT R47, R33, 0x7773, RZ ;  /* 0x00007773212f7816 */ /* 0x001fe200000000ff */
[----:B------:R-:W-:Y:S01]  /*42340*/  ULDC UR10, c[0x0][0x228] ;  /* 0x00008a00000a7ab9 */ /* 0x000fe20000000800 */
[----:B------:R-:W-:Y:S01]  /*42350*/  IMAD.X R33, R43, 0x1, R2, P6 ;  /* 0x000000012b217824 */ /* 0x000fe200030e0602 */
[----:B------:R-:W-:Y:S01]  /*42360*/  ISETP.GE.AND P2, PT, R44, UR4, PT ;  /* 0x000000042c007c0c */ /* 0x000fe2000bf46270 */
[----:B------:R-:W-:Y:S01]  /*42370*/  ULDC UR4, c[0x0][0x248] ;  /* 0x0000920000047ab9 */ /* 0x000fe20000000800 */
[----:B-1----:R-:W-:Y:S01]  /*42380*/  PRMT R45, R34, 0x7770, RZ ;  /* 0x00007770222d7816 */ /* 0x002fe200000000ff */
[----:B------:R0:W-:Y:S01]  /*42390*/  @P4 STG.E.U8 desc[UR6][R40.64], R47 ;  /* 0x0000002f28004986 */ /* 0x0001e2000c101106 */
[----:B------:R-:W-:Y:S01]  /*423a0*/  ISETP.LT.AND P4, PT, R50, UR8, !P3 ;  /* 0x0000000832007c0c */ /* 0x000fe2000df81270 */
[----:B------:R-:W-:Y:S01]  /*423b0*/  ULDC UR8, c[0x0][0x228] ;  /* 0x00008a0000087ab9 */ /* 0x000fe20000000800 */
[C---:B------:R-:W-:Y:S01]  /*423c0*/  VIADD R39, R42.reuse, UR4 ;  /* 0x000000042a277c36 */ /* 0x040fe20008000000 */
[----:B------:R-:W-:Y:S01]  /*423d0*/  IADD3 R36, P3, R42, R3, RZ ;  /* 0x000000032a247210 */ /* 0x000fe20007f7e0ff */
[----:B------:R1:W-:Y:S01]  /*423e0*/  @P5 STG.E.U8 desc[UR6][R32.64], R45 ;  /* 0x0000002d20005986 */ /* 0x0003e2000c101106 */
[----:B------:R-:W-:Y:S01]  /*423f0*/  ISETP.LT.AND P5, PT, R48, UR8, !P1 ;  /* 0x0000000830007c0c */ /* 0x000fe2000cfa1270 */
[----:B------:R-:W-:Y:S01]  /*42400*/  VIADD R38, R51, 0x2f ;  /* 0x0000002f33267836 */ /* 0x000fe20000000000 */
[----:B------:R-:W-:Y:S01]  /*42410*/  ULDC UR4, c[0x0][0x22c] ;  /* 0x00008b0000047ab9 */ /* 0x000fe20000000800 */
[----:B------:R-:W-:Y:S01]  /*42420*/  IMAD.X R37, R43, 0x1, R60, P3 ;  /* 0x000000012b257824 */ /* 0x000fe200018e063c */
[----:B0-----:R-:W-:-:S02]  /*42430*/  SHF.R.S32.HI R47, RZ, 0x1f, R39 ;  /* 0x0000001fff2f7819 */ /* 0x001fc40000011427 */
[----:B------:R-:W-:Y:S01]  /*42440*/  PRMT R41, R34, 0x7771, RZ ;  /* 0x0000777122297816 */ /* 0x000fe200000000ff */
[----:B------:R-:W-:Y:S01]  /*42450*/  VIADD R42, R51, 0x30 ;  /* 0x00000030332a7836 */ /* 0x000fe20000000000 */
[----:B-1----:R-:W-:Y:S01]  /*42460*/  IADD3 R32, P6, R39, R0, RZ ;  /* 0x0000000027207210 */ /* 0x002fe20007fde0ff */
[----:B------:R-:W-:Y:S01]  /*42470*/  ULDC UR8, c[0x0][0x22c] ;  /* 0x00008b0000087ab9 */ /* 0x000fe20000000800 */
[----:B------:R-:W-:Y:S01]  /*42480*/  ISETP.GE.AND P3, PT, R38, UR4, PT ;  /* 0x0000000426007c0c */ /* 0x000fe2000bf66270 */
[----:B------:R-:W-:Y:S01]  /*42490*/  ULDC UR4, c[0x0][0x228] ;  /* 0x00008a0000047ab9 */ /* 0x000fe20000000800 */
[----:B------:R-:W-:Y:S01]  /*424a0*/  PRMT R43, R34, 0x7772, RZ ;  /* 0x00007772222b7816 */ /* 0x000fe200000000ff */
[----:B------:R-:W-:Y:S01]  /*424b0*/  IMAD.X R33, R47, 0x1, R2, P6 ;  /* 0x000000012f217824 */ /* 0x000fe200030e0602 */
[----:B------:R0:W-:Y:S01]  /*424c0*/  @P4 STG.E.U8 desc[UR6][R36.64], R41 ;  /* 0x0000002924004986 */ /* 0x0001e2000c101106 */
[----:B------:R-:W-:Y:S01]  /*424d0*/  ISETP.LT.AND P4, PT, R50, UR4, !P1 ;  /* 0x0000000432007c0c */ /* 0x000fe2000cf81270 */
[----:B------:R-:W-:Y:S01]  /*424e0*/  ULDC UR4, c[0x0][0x248] ;  /* 0x0000920000047ab9 */ /* 0x000fe20000000800 */
[C---:B------:R-:W-:Y:S01]  /*424f0*/  IADD3 R38, P1, R39.reuse, R3, RZ ;  /* 0x0000000327267210 */ /* 0x040fe20007f3e0ff */
[----:B------:R-:W-:Y:S01]  /*42500*/  VIADD R40, R39, UR4 ;  /* 0x0000000427287c36 */ /* 0x000fe20008000000 */
[----:B------:R1:W-:Y:S01]  /*42510*/  @P5 STG.E.U8 desc[UR6][R32.64], R43 ;  /* 0x0000002b20005986 */ /* 0x0003e2000c101106 */
[----:B------:R-:W-:Y:S01]  /*42520*/  ISETP.LT.AND P5, PT, R48, UR10, !P2 ;  /* 0x0000000a30007c0c */ /* 0x000fe2000d7a1270 */
[----:B------:R-:W-:Y:S01]  /*42530*/  ULDC UR4, c[0x0][0x22c] ;  /* 0x00008b0000047ab9 */ /* 0x000fe20000000800 */
[----:B------:R-:W-:Y:S01]  /*42540*/  IMAD.X R39, R47, 0x1, R60, P1 ;  /* 0x000000012f277824 */ /* 0x000fe200008e063c */
[----:B------:R-:W-:Y:S01]  /*42550*/  ISETP.GE.AND P1, PT, R42, UR8, PT ;  /* 0x000000082a007c0c */ /* 0x000fe2000bf26270 */
[----:B------:R-:W-:Y:S01]  /*42560*/  ULDC UR8, c[0x0][0x228] ;  /* 0x00008a0000087ab9 */ /* 0x000fe20000000800 */
[----:B--2---:R-:W-:Y:S01]  /*42570*/  PRMT R45, R35, 0x7770, RZ ;  /* 0x00007770232d7816 */ /* 0x004fe200000000ff */
[----:B------:R-:W-:Y:S01]  /*42580*/  ULDC UR10, c[0x0][0x228] ;  /* 0x00008a00000a7ab9 */ /* 0x000fe20000000800 */
[----:B0-----:R-:W-:-:S02]  /*42590*/  PRMT R41, R34, 0x7773, RZ ;  /* 0x0000777322297816 */ /* 0x001fc400000000ff */
[----:B------:R-:W-:Y:S02]  /*425a0*/  IADD3 R36, P6, R40, R0, RZ ;  /* 0x0000000028247210 */ /* 0x000fe40007fde0ff */
[----:B-1----:R-:W-:Y:S01]  /*425b0*/  SHF.R.S32.HI R33, RZ, 0x1f, R40 ;  /* 0x0000001fff217819 */ /* 0x002fe20000011428 */
[----:B------:R-:W-:Y:S01]  /*425c0*/  VIADD R32, R51, 0x31 ;  /* 0x0000003133207836 */ /* 0x000fe20000000000 */
[----:B------:R0:W-:Y:S01]  /*425d0*/  @P4 STG.E.U8 desc[UR6][R38.64], R41 ;  /* 0x0000002926004986 */ /* 0x0001e2000c101106 */
[----:B------:R-:W-:Y:S01]  /*425e0*/  ISETP.LT.AND P2, PT, R50, UR8, !P2 ;  /* 0x0000000832007c0c */ /* 0x000fe2000d741270 */
[----:B------:R-:W-:Y:S01]  /*425f0*/  ULDC UR8, c[0x0][0x228] ;  /* 0x00008a0000087ab9 */ /* 0x000fe20000000800 */
[C---:B------:R-:W-:Y:S01]  /*42600*/  IMAD.X R37, R33.reuse, 0x1, R2, P6 ;  /* 0x0000000121257824 */ /* 0x040fe200030e0602 */
[----:B------:R-:W-:Y:S01]  /*42610*/  ISETP.GE.AND P4, PT, R32, UR4, PT ;  /* 0x0000000420007c0c */ /* 0x000fe2000bf86270 */
[----:B------:R-:W-:Y:S01]  /*42620*/  ULDC UR4, c[0x0][0x248] ;  /* 0x0000920000047ab9 */ /* 0x000fe20000000800 */
[C---:B------:R-:W-:Y:S01]  /*42630*/  IADD3 R32, P6, R40.reuse, R3, RZ ;  /* 0x0000000328207210 */ /* 0x040fe20007fde0ff */
[----:B------:R-:W-:Y:S01]  /*42640*/  VIADD R40, R40, UR4 ;  /* 0x0000000428287c36 */ /* 0x000fe20008000000 */
[----:B------:R1:W-:Y:S01]  /*42650*/  @P5 STG.E.U8 desc[UR6][R36.64], R45 ;  /* 0x0000002d24005986 */ /* 0x0003e2000c101106 */
[----:B------:R-:W-:Y:S01]  /*42660*/  ISETP.LT.AND P5, PT, R48, UR8, !P3 ;  /* 0x0000000830007c0c */ /* 0x000fe2000dfa1270 */
[----:B------:R-:W-:Y:S01]  /*42670*/  ULDC UR8, c[0x0][0x228] ;  /* 0x00008a0000087ab9 */ /* 0x000fe20000000800 */
[----:B------:R-:W-:Y:S01]  /*42680*/  IMAD.X R33, R33, 0x1, R60, P6 ;  /* 0x0000000121217824 */ /* 0x000fe200030e063c */
[----:B0-----:R-:W-:Y:S01]  /*42690*/  PRMT R39, R35, 0x7771, RZ ;  /* 0x0000777123277816 */ /* 0x001fe200000000ff */
[----:B------:R-:W-:Y:S01]  /*426a0*/  ULDC UR4, c[0x0][0x248] ;  /* 0x0000920000047ab9 */ /* 0x000fe20000000800 */
[----:B------:R-:W-:-:S02]  /*426b0*/  SHF.R.S32.HI R47, RZ, 0x1f, R40 ;  /* 0x0000001fff2f7819 */ /* 0x000fc40000011428 */
[-C--:B------:R-:W-:Y:S02]  /*426c0*/  IADD3 R34, P6, R40, R0.reuse, RZ ;  /* 0x0000000028227210 */ /* 0x080fe40007fde0ff */
[----:B------:R-:W-:Y:S01]  /*426d0*/  ISETP.LT.AND P3, PT, R50, UR8, !P3 ;  /* 0x0000000832007c0c */ /* 0x000fe2000df61270 */
[----:B------:R0:W-:Y:S01]  /*426e0*/  @P2 STG.E.U8 desc[UR6][R32.64], R39 ;  /* 0x0000002720002986 */ /* 0x0001e2000c101106 */
[C---:B------:R-:W-:Y:S02]  /*426f0*/  PRMT R41, R35.reuse, 0x7773, RZ ;  /* 0x0000777323297816 */ /* 0x040fe400000000ff */
[----:B------:R-:W-:Y:S01]  /*42700*/  PRMT R43, R35, 0x7772, RZ ;  /* 0x00007772232b7816 */ /* 0x000fe200000000ff */
[C---:B------:R-:W-:Y:S01]  /*42710*/  IMAD.X R35, R47.reuse, 0x1, R2, P6 ;  /* 0x000000012f237824 */ /* 0x040fe200030e0602 */
[C---:B-1----:R-:W-:Y:S01]  /*42720*/  IADD3 R36, P2, R40.reuse, R3, RZ ;  /* 0x0000000328247210 */ /* 0x042fe20007f5e0ff */
[----:B------:R-:W-:Y:S01]  /*42730*/  VIADD R42, R40, UR4 ;  /* 0x00000004282a7c36 */ /* 0x000fe20008000000 */
[----:B------:R-:W-:Y:S01]  /*42740*/  ISETP.LT.AND P6, PT, R48, UR10, !P1 ;  /* 0x0000000a30007c0c */ /* 0x000fe2000cfc1270 */
[----:B------:R-:W-:Y:S01]  /*42750*/  ULDC UR4, c[0x0][0x22c] ;  /* 0x00008b0000047ab9 */ /* 0x000fe20000000800 */
[----:B------:R1:W-:Y:S01]  /*42760*/  @P5 STG.E.U8 desc[UR6][R34.64], R43 ;  /* 0x0000002b22005986 */ /* 0x0003e2000c101106 */
[----:B------:R-:W-:Y:S01]  /*42770*/  IMAD.X R37, R47, 0x1, R60, P2 ;  /* 0x000000012f257824 */ /* 0x000fe200010e063c */
[----:B------:R-:W-:Y:S01]  /*42780*/  ULDC UR8, c[0x0][0x228] ;  /* 0x00008a0000087ab9 */ /* 0x000fe20000000800 */
[----:B0-----:R-:W-:Y:S01]  /*42790*/  VIADD R32, R51, 0x32 ;  /* 0x0000003233207836 */ /* 0x001fe20000000000 */
[----:B------:R-:W-:Y:S01]  /*427a0*/  SHF.R.S32.HI R49, RZ, 0x1f, R42 ;  /* 0x0000001fff317819 */ /* 0x000fe2000001142a */
[----:B------:R-:W-:Y:S01]  /*427b0*/  ULDC UR10, c[0x0][0x228] ;  /* 0x00008a00000a7ab9 */ /* 0x000fe20000000800 */
[----:B------:R-:W-:-:S02]  /*427c0*/  IADD3 R38, P5, R42, R0, RZ ;  /* 0x000000002a267210 */ /* 0x000fc40007fbe0ff */
[----:B------:R-:W-:Y:S01]  /*427d0*/  ISETP.GE.AND P2, PT, R32, UR4, PT ;  /* 0x0000000420007c0c */ /* 0x000fe2000bf46270 */
[----:B------:R-:W-:Y:S01]  /*427e0*/  ULDC UR4, c[0x0][0x248] ;  /* 0x0000920000047ab9 */ /* 0x000fe20000000800 */
[----:B------:R-:W-:Y:S01]  /*427f0*/  PRMT R45, R28, 0x7770, RZ ;  /* 0x000077701c2d7816 */ /* 0x000fe200000000ff */
[----:B------:R-:W-:Y:S01]  /*42800*/  IMAD.X R39, R49, 0x1, R2, P5 ;  /* 0x0000000131277824 */ /* 0x000fe200028e0602 */
[----:B------:R0:W-:Y:S01]  /*42810*/  @P3 STG.E.U8 desc[UR6][R36.64], R41 ;  /* 0x0000002924003986 */ /* 0x0001e2000c101106 */
[----:B------:R-:W-:Y:S01]  /*42820*/  ISETP.LT.AND P3, PT, R50, UR8, !P1 ;  /* 0x0000000832007c0c */ /* 0x000fe2000cf61270 */
[----:B-1----:R-:W-:Y:S01]  /*42830*/  VIADD R34, R42, UR4 ;  /* 0x000000042a227c36 */ /* 0x002fe20008000000 */
[----:B------:R-:W-:Y:S01]  /*42840*/  ISETP.LT.AND P5, PT, R48, UR10, !P4 ;  /* 0x0000000a30007c0c */ /* 0x000fe2000e7a1270 */
[----:B------:R1:W-:Y:S01]  /*42850*/  @P6 STG.E.U8 desc[UR6][R38.64], R45 ;  /* 0x0000002d26006986 */ /* 0x0003e2000c101106 */
[----:B------:R-:W-:Y:S01]  /*42860*/  IADD3 R32, P1, R42, R3, RZ ;  /* 0x000000032a207210 */ /* 0x000fe20007f3e0ff */
[----:B------:R-:W-:Y:S01]  /*42870*/  VIADD R40, R51, 0x33 ;  /* 0x0000003333287836 */ /* 0x000fe20000000000 */
[----:B------:R-:W-:Y:S01]  /*42880*/  SHF.R.S32.HI R35, RZ, 0x1f, R34 ;  /* 0x0000001fff237819 */ /* 0x000fe20000011422 */
[----:B------:R-:W-:Y:S01]  /*42890*/  ULDC UR4, c[0x0][0x22c] ;  /* 0x00008b0000047ab9 */ /* 0x000fe20000000800 */
[----:B------:R-:W-:Y:S01]  /*428a0*/  ULDC UR8, c[0x0][0x228] ;  /* 0x00008a0000087ab9 */ /* 0x000fe20000000800 */
[----:B------:R-:W-:Y:S01]  /*428b0*/  ULDC UR10, c[0x0][0x228] ;  /* 0x00008a00000a7ab9 */ /* 0x000fe20000000800 */
[----:B0-----:R-:W-:Y:S01]  /*428c0*/  IADD3 R36, P6, R34, R0, RZ ;  /* 0x0000000022247210 */ /* 0x001fe20007fde0ff */
[----:B------:R-:W-:Y:S01]  /*428d0*/  IMAD.X R33, R49, 0x1, R60, P1 ;  /* 0x0000000131217824 */ /* 0x000fe200008e063c */
[----:B------:R-:W-:-:S02]  /*428e0*/  PRMT R41, R28, 0x7771, RZ ;  /* 0x000077711c297816 */ /* 0x000fc400000000ff */
[----:B-1----:R-:W-:Y:S01]  /*428f0*/  PRMT R39, R28, 0x7772, RZ ;  /* 0x000077721c277816 */ /* 0x002fe200000000ff */
[----:B------:R-:W-:Y:S01]  /*42900*/  IMAD.X R37, R35, 0x1, R2, P6 ;  /* 0x0000000123257824 */ /* 0x000fe200030e0602 */
[----:B------:R-:W-:Y:S01]  /*42910*/  ISETP.GE.AND P1, PT, R40, UR4, PT ;  /* 0x0000000428007c0c */ /* 0x000fe2000bf26270 */
[----:B------:R-:W-:Y:S01]  /*42920*/  ULDC UR4, c[0x0][0x248] ;  /* 0x0000920000047ab9 */ /* 0x000fe20000000800 */
[----:B------:R-:W-:Y:S01]  /*42930*/  ISETP.LT.AND P4, PT, R50, UR8, !P4 ;  /* 0x0000000832007c0c */ /* 0x000fe2000e781270 */
[----:B------:R0:W-:Y:S01]  /*42940*/  @P3 STG.E.U8 desc[UR6][R32.64], R41 ;  /* 0x0000002920003986 */ /* 0x0001e2000c101106 */
[C---:B------:R-:W-:Y:S01]  /*42950*/  VIADD R38, R34.reuse, UR4 ;  /* 0x0000000422267c36 */ /* 0x040fe20008000000 */
[----:B------:R-:W-:Y:S01]  /*42960*/  IADD3 R34, P3, R34, R3, RZ ;  /* 0x0000000322227210 */ /* 0x000fe20007f7e0ff */
[----:B------:R-:W-:Y:S01]  /*42970*/  VIADD R40, R51, 0x34 ;  /* 0x0000003433287836 */ /* 0x000fe20000000000 */
[----:B------:R1:W-:Y:S01]  /*42980*/  @P5 STG.E.U8 desc[UR6][R36.64], R39 ;  /* 0x0000002724005986 */ /* 0x0003e2000c101106 */
[----:B------:R-:W-:Y:S01]  /*42990*/  ISETP.LT.AND P5, PT, R48, UR10, !P2 ;  /* 0x0000000a30007c0c */ /* 0x000fe2000d7a1270 */
[----:B------:R-:W-:Y:S01]  /*429a0*/  ULDC UR4, c[0x0][0x22c] ;  /* 0x00008b0000047ab9 */ /* 0x000fe20000000800 */
[----:B------:R-:W-:Y:S01]  /*429b0*/  SHF.R.S32.HI R43, RZ, 0x1f, R38 ;  /* 0x0000001fff2b7819 */ /* 0x000fe20000011426 */
[----:B------:R-:W-:Y:S01]  /*429c0*/  IMAD.X R35, R35, 0x1, R60, P3 ;  /* 0x0000000123237824 */ /* 0x000fe200018e063c */
[----:B------:R-:W-:Y:S01]  /*429d0*/  ULDC UR8, c[0x0][0x228] ;  /* 0x00008a0000087ab9 */ /* 0x000fe20000000800 */
[----:B0-----:R-:W-:Y:S01]  /*429e0*/  IADD3 R32, P6, R38, R0, RZ ;  /* 0x0000000026207210 */ /* 0x001fe20007fde0ff */
[----:B------:R-:W-:Y:S01]  /*429f0*/  ULDC UR10, c[0x0][0x228] ;  /* 0x00008a00000a7ab9 */ /* 0x000fe20000000800 */
[----:B------:R-:W-:-:S02]  /*42a00*/  PRMT R41, R28, 0x7773, RZ ;  /* 0x000077731c297816 */ /* 0x000fc400000000ff */
[----:B-1----:R-:W-:Y:S01]  /*42a10*/  PRMT R39, R29, 0x7770, RZ ;  /* 0x000077701d277816 */ /* 0x002fe200000000ff */
[----:B------:R-:W-:Y:S01]  /*42a20*/  IMAD.X R33, R43, 0x1, R2, P6 ;  /* 0x000000012b217824 */ /* 0x000fe200030e0602 */
[----:B------:R-:W-:Y:S01]  /*42a30*/  ISETP.GE.AND P3, PT, R40, UR4, PT ;  /* 0x0000000428007c0c */ /* 0x000fe2000bf66270 */
[----:B------:R0:W-:Y:S01]  /*42a40*/  @P4 STG.E.U8 desc[UR6][R34.64], R41 ;  /* 0x0000002922004986 */ /* 0x0001e2000c101106 */
[----:B------:R-:W-:Y:S01]  /*42a50*/  ISETP.LT.AND P4, PT, R50, UR8, !P2 ;  /* 0x0000000832007c0c */ /* 0x000fe2000d781270 */
[----:B------:R-:W-:Y:S01]  /*42a60*/  ULDC UR4, c[0x0][0x248] ;  /* 0x0000920000047ab9 */ /* 0x000fe20000000800 */
[C---:B------:R-:W-:Y:S01]  /*42a70*/  IADD3 R36, P2, R38.reuse, R3, RZ ;  /* 0x0000000326247210 */ /* 0x040fe20007f5e0ff */
[----:B------:R-:W-:Y:S01]  /*42a80*/  VIADD R28, R38, UR4 ;  /* 0x00000004261c7c36 */ /* 0x000fe20008000000 */
[----:B------:R1:W-:Y:S01]  /*42a90*/  @P5 STG.E.U8 desc[UR6][R32.64], R39 ;  /* 0x0000002720005986 */ /* 0x0003e2000c101106 */
[----:B------:R-:W-:Y:S01]  /*42aa0*/  ISETP.LT.AND P5, PT, R48, UR10, !P1 ;  /* 0x0000000a30007c0c */ /* 0x000fe2000cfa1270 */
[----:B------:R-:W-:Y:S01]  /*42ab0*/  VIADD R40, R51, 0x35 ;  /* 0x0000003533287836 */ /* 0x000fe20000000000 */
[----:B------:R-:W-:Y:S01]  /*42ac0*/  ULDC UR4, c[0x0][0x22c] ;  /* 0x00008b0000047ab9 */ /* 0x000fe20000000800 */
[----:B------:R-:W-:Y:S01]  /*42ad0*/  SHF.R.S32.HI R45, RZ, 0x1f, R28 ;  /* 0x0000001fff2d7819 */ /* 0x000fe2000001141c */
[----:B------:R-:W-:Y:S01]  /*42ae0*/  IMAD.X R37, R43, 0x1, R60, P2 ;  /* 0x000000012b257824 */ /* 0x000fe200010e063c */
[----:B------:R-:W-:Y:S01]  /*42af0*/  ULDC UR8, c[0x0][0x228] ;  /* 0x00008a0000087ab9 */ /* 0x000fe20000000800 */
[----:B0-----:R-:W-:Y:S01]  /*42b00*/  IADD3 R34, P6, R28, R0, RZ ;  /* 0x000000001c227210 */ /* 0x001fe20007fde0ff */
[----:B------:R-:W-:Y:S01]  /*42b10*/  ULDC UR10, c[0x0][0x228] ;  /* 0x00008a00000a7ab9 */ /* 0x000fe20000000800 */
[----:B------:R-:W-:-:S02]  /*42b20*/  PRMT R41, R29, 0x7771, RZ ;  /* 0x000077711d297816 */ /* 0x000fc400000000ff */
[----:B------:R-:W-:Y:S01]  /*42b30*/  ISETP.GE.AND P2, PT, R40, UR4, PT ;  /* 0x0000000428007c0c */ /* 0x000fe2000bf46270 */
[----:B------:R-:W-:Y:S01]  /*42b40*/  IMAD.X R35, R45, 0x1, R2, P6 ;  /* 0x000000012d237824 */ /* 0x000fe200030e0602 */
[----:B-1----:R-:W-:Y:S01]  /*42b50*/  PRMT R39, R29, 0x7772, RZ ;  /* 0x000077721d277816 */ /* 0x002fe200000000ff */
[----:B------:R-:W-:Y:S01]  /*42b60*/  @P4 STG.E.U8 desc[UR6][R36.64], R41 ;  /* 0x0000002924004986 */ /* 0x000fe2000c101106 */
        /* <DEDUP_REMOVED lines=10> */
[----:B------:R-:W-:Y:S01]  /*42c10*/  IADD3 R28, P6, R38, R0, RZ ;  /* 0x00000000261c7210 */ /* 0x000fe20007fde0ff */
[----:B------:R-:W-:Y:S01]  /*42c20*/  ULDC UR8, c[0x0][0x228] ;  /* 0x00008a0000087ab9 */ /* 0x000fe20000000800 */
[----:B0-----:R-:W-:-:S03]  /*42c30*/  PRMT R39, R29, 0x7773, RZ ;  /* 0x000077731d277816 */ /* 0x001fc600000000ff */
[----:B------:R-:W-:Y:S01]  /*42c40*/  IMAD.X R29, R43, 0x1, R2, P6 ;  /* 0x000000012b1d7824 */ /* 0x000fe200030e0602 */
[----:B------:R-:W-:Y:S01]  /*42c50*/  PRMT R37, R30, 0x7770, RZ ;  /* 0x000077701e257816 */ /* 0x000fe200000000ff */
[----:B------:R-:W-:Y:S01]  /*42c60*/  ULDC UR10, c[0x0][0x228] ;  /* 0x00008a00000a7ab9 */ /* 0x000fe20000000800 */
[----:B------:R-:W-:Y:S01]  /*42c70*/  ISETP.GE.AND P1, PT, R40, UR4, PT ;  /* 0x0000000428007c0c */ /* 0x000fe2000bf26270 */
[----:B------:R0:W-:Y:S01]  /*42c80*/  @P4 STG.E.U8 desc[UR6][R32.64], R39 ;  /* 0x0000002720004986 */ /* 0x0001e2000c101106 */
[----:B------:R-:W-:Y:S01]  /*42c90*/  ISETP.LT.AND P4, PT, R50, UR8, !P3 ;  /* 0x0000000832007c0c */ /* 0x000fe2000df81270 */
[----:B------:R-:W-:Y:S01]  /*42ca0*/  ULDC UR4, c[0x0][0x248] ;  /* 0x0000920000047ab9 */ /* 0x000fe20000000800 */
        /* <DEDUP_REMOVED lines=8> */
[----:B------:R-:W-:Y:S01]  /*42d30*/  ULDC UR8, c[0x0][0x22c] ;  /* 0x00008b0000087ab9 */ /* 0x000fe20000000800 */
[----:B0-----:R-:W-:-:S02]  /*42d40*/  SHF.R.S32.HI R33, RZ, 0x1f, R36 ;  /* 0x0000001fff217819 */ /* 0x001fc40000011424 */
[----:B------:R-:W-:Y:S01]  /*42d50*/  ISETP.GE.AND P3, PT, R40, UR4, PT ;  /* 0x0000000428007c0c */ /* 0x000fe2000bf66270 */
[----:B------:R-:W-:Y:S01]  /*42d60*/  ULDC UR4, c[0x0][0x228] ;  /* 0x00008a0000047ab9 */ /* 0x000fe20000000800 */
[----:B-1----:R-:W-:Y:S02]  /*42d70*/  IADD3 R28, P6, R36, R0, RZ ;  /* 0x00000000241c7210 */ /* 0x002fe40007fde0ff */
[C---:B------:R-:W-:Y:S02]  /*42d80*/  PRMT R37, R30.reuse, 0x7771, RZ ;  /* 0x000077711e257816 */ /* 0x040fe400000000ff */
[----:B------:R-:W-:Y:S01]  /*42d90*/  PRMT R39, R30, 0x7772, RZ ;  /* 0x000077721e277816 */ /* 0x000fe200000000ff */
[----:B------:R-:W-:Y:S02]  /*42da0*/  IMAD.X R29, R33, 0x1, R2, P6 ;  /* 0x00000001211d7824 */ /* 0x000fe400030e0602 */
        /* <DEDUP_REMOVED lines=9> */
[----:B------:R-:W-:Y:S01]  /*42e40*/  IMAD.X R33, R33, 0x1, R60, P2 ;  /* 0x0000000121217824 */ /* 0x000fe200010e063c */
[----:B------:R-:W-:Y:S01]  /*42e50*/  PRMT R43, R31, 0x7770, RZ ;  /* 0x000077701f2b7816 */ /* 0x000fe200000000ff */
[----:B------:R-:W-:Y:S01]  /*42e60*/  ULDC UR10, c[0x0][0x228] ;  /* 0x00008a00000a7ab9 */ /* 0x000fe20000000800 */
[----:B0-----:R-:W-:-:S02]  /*42e70*/  PRMT R37, R30, 0x7773, RZ ;  /* 0x000077731e257816 */ /* 0x001fc400000000ff */
[----:B------:R-:W-:Y:S02]  /*42e80*/  IADD3 R34, P6, R36, R0, RZ ;  /* 0x0000000024227210 */ /* 0x000fe40007fde0ff */
[----:B-1----:R-:W-:Y:S01]  /*42e90*/  SHF.R.S32.HI R29, RZ, 0x1f, R36 ;  /* 0x0000001fff1d7819 */ /* 0x002fe20000011424 */
[----:B------:R-:W-:Y:S01]  /*42ea0*/  VIADD R28, R51, 0x39 ;  /* 0x00000039331c7836 */ /* 0x000fe20000000000 */
[----:B------:R-:W-:Y:S01]  /*42eb0*/  ISETP.GE.AND P2, PT, R38, UR8, PT ;  /* 0x0000000826007c0c */ /* 0x000fe2000bf46270 */
[----:B------:R-:W-:Y:S01]  /*42ec0*/  ULDC UR8, c[0x0][0x228] ;  /* 0x00008a0000087ab9 */ /* 0x000fe20000000800 */
[----:B------:R0:W-:Y:S01]  /*42ed0*/  @P4 STG.E.U8 desc[UR6][R32.64], R37 ;  /* 0x0000002520004986 */ /* 0x0001e2000c101106 */
[----:B------:R-:W-:Y:S01]  /*42ee0*/  IMAD.X R35, R29, 0x1, R2, P6 ;  /* 0x000000011d237824 */ /* 0x000fe200030e0602 */
[----:B------:R-:W-:Y:S01]  /*42ef0*/  ISETP.GE.AND P4, PT, R28, UR4, PT ;  /* 0x000000041c007c0c */ /* 0x000fe2000bf86270 */
[----:B------:R-:W-:Y:S01]  /*42f00*/  ULDC UR4, c[0x0][0x248] ;  /* 0x0000920000047ab9 */ /* 0x000fe20000000800 */
[----:B------:R-:W-:Y:S01]  /*42f10*/  ISETP.LT.AND P1, PT, R50, UR8, !P1 ;  /* 0x0000000832007c0c */ /* 0x000fe2000cf21270 */
[----:B------:R-:W-:Y:S01]  /*42f20*/  ULDC UR8, c[0x0][0x228] ;  /* 0x00008a0000087ab9 */ /* 0x000fe20000000800 */
[----:B------:R-:W-:Y:S01]  /*42f30*/  IADD3 R28, P6, R36, R3, RZ ;  /* 0x00000003241c7210 */ /* 0x000fe20007fde0ff */
[----:B------:R1:W-:Y:S01]  /*42f40*/  @P5 STG.E.U8 desc[UR6][R34.64], R43 ;  /* 0x0000002b22005986 */ /* 0x0003e2000c101106 */
[----:B------:R-:W-:Y:S01]  /*42f50*/  ISETP.LT.AND P5, PT, R48, UR8, !P3 ;  /* 0x0000000830007c0c */ /* 0x000fe2000dfa1270 */
[----:B------:R-:W-:Y:S01]  /*42f60*/  ULDC UR8, c[0x0][0x228] ;  /* 0x00008a0000087ab9 */ /* 0x000fe20000000800 */
[----:B0-----:R-:W-:Y:S01]  /*42f70*/  VIADD R32, R36, UR4 ;  /* 0x0000000424207c36 */ /* 0x001fe20008000000 */
[----:B------:R-:W-:Y:S01]  /*42f80*/  PRMT R41, R31, 0x7771, RZ ;  /* 0x000077711f297816 */ /* 0x000fe200000000ff */
[----:B------:R-:W-:Y:S01]  /*42f90*/  IMAD.X R29, R29, 0x1, R60, P6 ;  /* 0x000000011d1d7824 */ /* 0x000fe200030e063c */
[----:B------:R-:W-:-:S02]  /*42fa0*/  ULDC UR4, c[0x0][0x248] ;  /* 0x0000920000047ab9 */ /* 0x000fc40000000800 */
[----:B------:R-:W-:Y:S02]  /*42fb0*/  SHF.R.S32.HI R33, RZ, 0x1f, R32 ;  /* 0x0000001fff217819 */ /* 0x000fe40000011420 */
[-C--:B------:R-:W-:Y:S02]  /*42fc0*/  IADD3 R30, P6, R32, R0.reuse, RZ ;  /* 0x00000000201e7210 */ /* 0x080fe40007fde0ff */
[----:B------:R-:W-:Y:S01]  /*42fd0*/  ISETP.LT.AND P3, PT, R50, UR8, !P3 ;  /* 0x0000000832007c0c */ /* 0x000fe2000df61270 */
[----:B------:R0:W-:Y:S01]  /*42fe0*/  @P1 STG.E.U8 desc[UR6][R28.64], R41 ;  /* 0x000000291c001986 */ /* 0x0001e2000c101106 */
[C---:B------:R-:W-:Y:S01]  /*42ff0*/  PRMT R37, R31.reuse, 0x7773, RZ ;  /* 0x000077731f257816 */ /* 0x040fe200000000ff */
[C---:B-1----:R-:W-:Y:S01]  /*43000*/  VIADD R34, R32.reuse, UR4 ;  /* 0x0000000420227c36 */ /* 0x042fe20008000000 */
[----:B------:R-:W-:Y:S01]  /*43010*/  PRMT R39, R31, 0x7772, RZ ;  /* 0x000077721f277816 */ /* 0x000fe200000000ff */
[----:B------:R-:W-:Y:S01]  /*43020*/  IMAD.X R31, R33, 0x1, R2, P6 ;  /* 0x00000001211f7824 */ /* 0x000fe200030e0602 */
[-C--:B------:R-:W-:Y:S01]  /*43030*/  IADD3 R32, P1, R32, R3.reuse, RZ ;  /* 0x0000000320207210 */ /* 0x080fe20007f3e0ff */
[----:B------:R-:W-:Y:S01]  /*43040*/  VIADD R35, R51, 0x3a ;  /* 0x0000003a33237836 */ /* 0x000fe20000000000 */
[----:B------:R-:W-:Y:S01]  /*43050*/  ISETP.LT.AND P6, PT, R48, UR10, !P2 ;  /* 0x0000000a30007c0c */ /* 0x000fe2000d7c1270 */
[----:B------:R-:W-:Y:S01]  /*43060*/  ULDC UR4, c[0x0][0x22c] ;  /* 0x00008b0000047ab9 */ /* 0x000fe20000000800 */
[----:B------:R1:W-:Y:S01]  /*43070*/  @P5 STG.E.U8 desc[UR6][R30.64], R39 ;  /* 0x000000271e005986 */ /* 0x0003e2000c101106 */
[----:B------:R-:W-:Y:S01]  /*43080*/  SHF.R.S32.HI R43, RZ, 0x1f, R34 ;  /* 0x0000001fff2b7819 */ /* 0x000fe20000011422 */
[----:B------:R-:W-:Y:S01]  /*43090*/  IMAD.X R33, R33, 0x1, R60, P1 ;  /* 0x0000000121217824 */ /* 0x000fe200008e063c */
[-C--:B0-----:R-:W-:Y:S01]  /*430a0*/  IADD3 R28, P5, R34, R0.reuse, RZ ;  /* 0x00000000221c7210 */ /* 0x081fe20007fbe0ff */
[----:B------:R-:W-:Y:S01]  /*430b0*/  ULDC UR8, c[0x0][0x228] ;  /* 0x00008a0000087ab9 */ /* 0x000fe20000000800 */
[----:B------:R-:W-:Y:S01]  /*430c0*/  ISETP.GE.AND P1, PT, R35, UR4, PT ;  /* 0x0000000423007c0c */ /* 0x000fe2000bf26270 */
[----:B------:R-:W-:Y:S01]  /*430d0*/  ULDC UR4, c[0x0][0x248] ;  /* 0x0000920000047ab9 */ /* 0x000fe20000000800 */
[----:B------:R-:W-:Y:S01]  /*430e0*/  PRMT R41, R24, 0x7770, RZ ;  /* 0x0000777018297816 */ /* 0x000fe200000000ff */
[----:B------:R-:W-:Y:S01]  /*430f0*/  IMAD.X R29, R43, 0x1, R2, P5 ;  /* 0x000000012b1d7824 */ /* 0x000fe200028e0602 */
[----:B------:R0:W-:Y:S01]  /*43100*/  @P3 STG.E.U8 desc[UR6][R32.64], R37 ;  /* 0x0000002520003986 */ /* 0x0001e2000c101106 */
[----:B------:R-:W-:Y:S01]  /*43110*/  ULDC UR10, c[0x0][0x228] ;  /* 0x00008a00000a7ab9 */ /* 0x000fe20000000800 */
[----:B------:R-:W-:Y:S01]  /*43120*/  ISETP.LT.AND P3, PT, R50, UR8, !P2 ;  /* 0x0000000832007c0c */ /* 0x000fe2000d761270 */
[----:B------:R-:W-:Y:S01]  /*43130*/  VIADD R35, R34, UR4 ;  /* 0x0000000422237c36 */ /* 0x000fe20008000000 */
[----:B------:R-:W-:Y:S01]  /*43140*/  ISETP.LT.AND P5, PT, R48, UR10, !P4 ;  /* 0x0000000a30007c0c */ /* 0x000fe2000e7a1270 */
[----:B------:R2:W-:Y:S01]  /*43150*/  @P6 STG.E.U8 desc[UR6][R28.64], R41 ;  /* 0x000000291c006986 */ /* 0x0005e2000c101106 */
[-C--:B-1----:R-:W-:Y:S01]  /*43160*/  IADD3 R30, P2, R34, R3.reuse, RZ ;  /* 0x00000003221e7210 */ /* 0x082fe20007f5e0ff */
[----:B------:R-:W-:Y:S01]  /*43170*/  VIADD R36, R51, 0x3b ;  /* 0x0000003b33247836 */ /* 0x000fe20000000000 */
[----:B------:R-:W-:Y:S01]  /*43180*/  SHF.R.S32.HI R45, RZ, 0x1f, R35 ;  /* 0x0000001fff2d7819 */ /* 0x000fe20000011423 */
[----:B------:R-:W-:Y:S01]  /*43190*/  ULDC UR4, c[0x0][0x22c] ;  /* 0x00008b0000047ab9 */ /* 0x000fe20000000800 */
[C---:B------:R-:W-:Y:S01]  /*431a0*/  PRMT R39, R24.reuse, 0x7771, RZ ;  /* 0x0000777118277816 */ /* 0x040fe200000000ff */
[----:B------:R-:W-:Y:S01]  /*431b0*/  ULDC UR8, c[0x0][0x228] ;  /* 0x00008a0000087ab9 */ /* 0x000fe20000000800 */
[-C--:B0-----:R-:W-:Y:S01]  /*431c0*/  IADD3 R32, P6, R35, R0.reuse, RZ ;  /* 0x0000000023207210 */ /* 0x081fe20007fde0ff */
[----:B------:R-:W-:Y:S01]  /*431d0*/  IMAD.X R31, R43, 0x1, R60, P2 ;  /* 0x000000012b1f7824 */ /* 0x000fe200010e063c */
[----:B------:R-:W-:Y:S01]  /*431e0*/  PRMT R37, R24, 0x7772, RZ ;  /* 0x0000777218257816 */ /* 0x000fe200000000ff */
[----:B------:R-:W-:Y:S01]  /*431f0*/  ULDC UR10, c[0x0][0x228] ;  /* 0x00008a00000a7ab9 */ /* 0x000fe20000000800 */
[----:B------:R-:W-:Y:S01]  /*43200*/  ISETP.GE.AND P2, PT, R36, UR4, PT ;  /* 0x0000000424007c0c */ /* 0x000fe2000bf46270 */
[----:B------:R-:W-:Y:S01]  /*43210*/  IMAD.X R33, R45, 0x1, R2, P6 ;  /* 0x000000012d217824 */ /* 0x000fe200030e0602 */
[----:B------:R-:W-:Y:S01]  /*43220*/  ISETP.LT.AND P4, PT, R50, UR8, !P4 ;  /* 0x0000000832007c0c */ /* 0x000fe2000e781270 */
[----:B------:R-:W-:Y:S01]  /*43230*/  ULDC UR4, c[0x0][0x248] ;  /* 0x0000920000047ab9 */ /* 0x000fe20000000800 */
[----:B------:R0:W-:Y:S01]  /*43240*/  @P3 STG.E.U8 desc[UR6][R30.64], R39 ;  /* 0x000000271e003986 */ /* 0x0001e2000c101106 */
[C---:B------:R-:W-:Y:S01]  /*43250*/  VIADD R34, R35.reuse, UR4 ;  /* 0x0000000423227c36 */ /* 0x040fe20008000000 */
[----:B--2---:R-:W-:Y:S01]  /*43260*/  IADD3 R28, P3, R35, R3, RZ ;  /* 0x00000003231c7210 */ /* 0x004fe20007f7e0ff */
        /* <DEDUP_REMOVED lines=9> */
[----:B-1----:R-:W-:-:S03]  /*43300*/  PRMT R37, R24, 0x7773, RZ ;  /* 0x0000777318257816 */ /* 0x002fc600000000ff */
[----:B------:R-:W-:Y:S01]  /*43310*/  IMAD.X R31, R41, 0x1, R2, P6 ;  /* 0x00000001291f7824 */ /* 0x000fe200030e0602 */
[----:B------:R-:W-:Y:S02]  /*43320*/  PRMT R35, R25, 0x7770, RZ ;  /* 0x0000777019237816 */ /* 0x000fe400000000ff */
        /* <DEDUP_REMOVED lines=75> */
[C---:B------:R-:W-:Y:S01]  /*437e0*/  IMAD.X R29, R25.reuse, 0x1, R2, P6 ;  /* 0x00000001191d7824 */ /* 0x040fe200030e0602 */
[----:B------:R-:W-:Y:S01]  /*437f0*/  ISETP.GE.AND P4, PT, R24, UR4, PT ;  /* 0x0000000418007c0c */ /* 0x000fe2000bf86270 */
[----:B------:R-:W-:Y:S01]  /*43800*/  ULDC UR4, c[0x0][0x248] ;  /* 0x0000920000047ab9 */ /* 0x000fe20000000800 */
        /* <DEDUP_REMOVED lines=8> */
[----:B------:R-:W-:Y:S01]  /*43890*/  PRMT R35, R27, 0x7771, RZ ;  /* 0x000077711b237816 */ /* 0x000fe200000000ff */
[----:B------:R-:W-:Y:S01]  /*438a0*/  ULDC UR4, c[0x0][0x248] ;  /* 0x0000920000047ab9 */ /* 0x000fe20000000800 */
[----:B------:R-:W-:-:S02]  /*438b0*/  SHF.R.S32.HI R39, RZ, 0x1f, R32 ;  /* 0x0000001fff277819 */ /* 0x000fc40000011420 */
[-C--:B------:R-:W-:Y:S02]  /*438c0*/  IADD3 R26, P6, R32, R0.reuse, RZ ;  /* 0x00000000201a7210 */ /* 0x080fe40007fde0ff */
[----:B------:R-:W-:Y:S01]  /*438d0*/  ISETP.LT.AND P3, PT, R50, UR8, !P3 ;  /* 0x0000000832007c0c */ /* 0x000fe2000df61270 */
[----:B------:R2:W-:Y:S01]  /*438e0*/  @P2 STG.E.U8 desc[UR6][R24.64], R35 ;  /* 0x0000002318002986 */ /* 0x0005e2000c101106 */
[C---:B0-----:R-:W-:Y:S02]  /*438f0*/  PRMT R33, R27.reuse, 0x7773, RZ ;  /* 0x000077731b217816 */ /* 0x041fe400000000ff */
[----:B------:R-:W-:Y:S01]  /*43900*/  PRMT R31, R27, 0x7772, RZ ;  /* 0x000077721b1f7816 */ /* 0x000fe200000000ff */
[----:B------:R-:W-:Y:S01]  /*43910*/  IMAD.X R27, R39, 0x1, R2, P6 ;  /* 0x00000001271b7824 */ /* 0x000fe200030e0602 */
[CC--:B-1----:R-:W-:Y:S01]  /*43920*/  IADD3 R28, P2, R32.reuse, R3.reuse, RZ ;  /* 0x00000003201c7210 */ /* 0x0c2fe20007f5e0ff */
[----:B------:R-:W-:Y:S01]  /*43930*/  VIADD R30, R32, UR4 ;  /* 0x00000004201e7c36 */ /* 0x000fe20008000000 */
[----:B------:R-:W-:Y:S01]  /*43940*/  ISETP.LT.AND P6, PT, R48, UR10, !P1 ;  /* 0x0000000a30007c0c */ /* 0x000fe2000cfc1270 */
[----:B------:R-:W-:Y:S01]  /*43950*/  VIADD R32, R51, 0x42 ;  /* 0x0000004233207836 */ /* 0x000fe20000000000 */
[----:B------:R0:W-:Y:S01]  /*43960*/  @P5 STG.E.U8 desc[UR6][R26.64], R31 ;  /* 0x0000001f1a005986 */ /* 0x0001e2000c101106 */
[----:B------:R-:W-:Y:S01]  /*43970*/  IMAD.X R29, R39, 0x1, R60, P2 ;  /* 0x00000001271d7824 */ /* 0x000fe200010e063c */
[----:B------:R-:W-:Y:S01]  /*43980*/  SHF.R.S32.HI R37, RZ, 0x1f, R30 ;  /* 0x0000001fff257819 */ /* 0x000fe2000001141e */
[----:B------:R-:W-:Y:S01]  /*43990*/  ULDC UR4, c[0x0][0x22c] ;  /* 0x00008b0000047ab9 */ /* 0x000fe20000000800 */
[-C--:B--2---:R-:W-:Y:S01]  /*439a0*/  IADD3 R24, P5, R30, R0.reuse, RZ ;  /* 0x000000001e187210 */ /* 0x084fe20007fbe0ff */
        /* <DEDUP_REMOVED lines=8> */
[----:B0-----:R-:W-:Y:S01]  /*43a30*/  VIADD R31, R30, UR4 ;  /* 0x000000041e1f7c36 */ /* 0x001fe20008000000 */
        /* <DEDUP_REMOVED lines=8> */
[----:B-1----:R-:W-:Y:S01]  /*43ac0*/  IADD3 R28, P6, R31, R0, RZ ;  /* 0x000000001f1c7210 */ /* 0x002fe20007fde0ff */
[----:B------:R-:W-:Y:S01]  /*43ad0*/  IMAD.X R27, R37, 0x1, R60, P1 ;  /* 0x00000001251b7824 */ /* 0x000fe200008e063c */
[----:B------:R-:W-:-:S02]  /*43ae0*/  PRMT R33, R20, 0x7772, RZ ;  /* 0x0000777214217816 */ /* 0x000fc400000000ff */
[----:B0-----:R-:W-:Y:S01]  /*43af0*/  PRMT R35, R20, 0x7771, RZ ;  /* 0x0000777114237816 */ /* 0x001fe200000000ff */
        /* <DEDUP_REMOVED lines=69> */
[----:B------:R-:W-:Y:S02]  /*43f50*/  PRMT R31, R22, 0x7771, RZ ;  /* 0x00007771161f7816 */ /* 0x000fe400000000ff */
[----:B-1----:R-:W-:Y:S02]  /*43f60*/  IADD3 R20, P6, R28, R0, RZ ;  /* 0x000000001c147210 */ /* 0x002fe40007fde0ff */
        /* <DEDUP_REMOVED lines=16> */
[----:B0-----:R-:W-:Y:S01]  /*44070*/  PRMT R25, R22, 0x7773, RZ ;  /* 0x0000777316197816 */ /* 0x001fe200000000ff */
[----:B------:R-:W-:Y:S01]  /*44080*/  VIADD R22, R51, 0x49 ;  /* 0x0000004933167836 */ /* 0x000fe20000000000 */
[----:B------:R-:W-:-:S02]  /*44090*/  SHF.R.S32.HI R31, RZ, 0x1f, R28 ;  /* 0x0000001fff1f7819 */ /* 0x000fc4000001141c */
[----:B-1----:R-:W-:Y:S02]  /*440a0*/  IADD3 R20, P6, R28, R0, RZ ;  /* 0x000000001c147210 */ /* 0x002fe40007fde0ff */
        /* <DEDUP_REMOVED lines=13> */
[----:B------:R-:W-:Y:S01]  /*44180*/  PRMT R29, R23, 0x7773, RZ ;  /* 0x00007773171d7816 */ /* 0x000fe200000000ff */
[----:B0-----:R-:W-:Y:S01]  /*44190*/  IMAD.X R25, R31, 0x1, R60, P6 ;  /* 0x000000011f197824 */ /* 0x001fe200030e063c */
[C---:B------:R-:W-:Y:S01]  /*441a0*/  PRMT R31, R23.reuse, 0x7771, RZ ;  /* 0x00007771171f7816 */ /* 0x040fe200000000ff */
[----:B------:R-:W-:Y:S01]  /*441b0*/  ULDC UR4, c[0x0][0x248] ;  /* 0x0000920000047ab9 */ /* 0x000fe20000000800 */
[----:B------:R-:W-:-:S02]  /*441c0*/  PRMT R27, R23, 0x7772, RZ ;  /* 0x00007772171b7816 */ /* 0x000fc400000000ff */
[----:B------:R-:W-:Y:S02]  /*441d0*/  SHF.R.S32.HI R23, RZ, 0x1f, R22 ;  /* 0x0000001fff177819 */ /* 0x000fe40000011416 */
[-C--:B-1----:R-:W-:Y:S02]  /*441e0*/  IADD3 R20, P6, R22, R0.reuse, RZ ;  /* 0x0000000016147210 */ /* 0x082fe40007fde0ff */
[----:B------:R-:W-:Y:S01]  /*441f0*/  ISETP.LT.AND P3, PT, R50, UR8, !P3 ;  /* 0x0000000832007c0c */ /* 0x000fe2000df61270 */
[----:B------:R0:W-:Y:S01]  /*44200*/  @P1 STG.E.U8 desc[UR6][R24.64], R31 ;  /* 0x0000001f18001986 */ /* 0x0001e2000c101106 */
[C---:B------:R-:W-:Y:S01]  /*44210*/  VIADD R26, R22.reuse, UR4 ;  /* 0x00000004161a7c36 */ /* 0x040fe20008000000 */
[----:B------:R-:W-:Y:S01]  /*44220*/  IADD3 R22, P1, R22, R3, RZ ;  /* 0x0000000316167210 */ /* 0x000fe20007f3e0ff */
[----:B------:R-:W-:Y:S01]  /*44230*/  IMAD.X R21, R23, 0x1, R2, P6 ;  /* 0x0000000117157824 */ /* 0x000fe200030e0602 */
[----:B------:R-:W-:Y:S01]  /*44240*/  ISETP.LT.AND P6, PT, R48, UR10, !P2 ;  /* 0x0000000a30007c0c */ /* 0x000fe2000d7c1270 */
[----:B------:R-:W-:Y:S01]  /*44250*/  VIADD R28, R51, 0x4a ;  /* 0x0000004a331c7836 */ /* 0x000fe20000000000 */
[----:B------:R-:W-:Y:S01]  /*44260*/  SHF.R.S32.HI R33, RZ, 0x1f, R26 ;  /* 0x0000001fff217819 */ /* 0x000fe2000001141a */
[----:B------:R-:W-:Y:S01]  /*44270*/  IMAD.X R23, R23, 0x1, R60, P1 ;  /* 0x0000000117177824 */ /* 0x000fe200008e063c */
[----:B------:R1:W-:Y:S01]  /*44280*/  @P5 STG.E.U8 desc[UR6][R20.64], R27 ;  /* 0x0000001b14005986 */ /* 0x0003e2000c101106 */
[----:B------:R-:W-:Y:S01]  /*44290*/  ULDC UR4, c[0x0][0x22c] ;  /* 0x00008b0000047ab9 */ /* 0x000fe20000000800 */
[----:B------:R-:W-:Y:S01]  /*442a0*/  ULDC UR8, c[0x0][0x228] ;  /* 0x00008a0000087ab9 */ /* 0x000fe20000000800 */
[----:B------:R-:W-:Y:S01]  /*442b0*/  ULDC UR10, c[0x0][0x228] ;  /* 0x00008a00000a7ab9 */ /* 0x000fe20000000800 */
[----:B0-----:R-:W-:-:S02]  /*442c0*/  IADD3 R24, P5, R26, R0, RZ ;  /* 0x000000001a187210 */ /* 0x001fc40007fbe0ff */
        /* <DEDUP_REMOVED lines=118> */
[----:B------:R-:W-:Y:S01]  /*44a30*/  VIADD R18, R24, UR4 ;  /* 0x0000000418127c36 */ /* 0x000fe20008000000 */
[----:B------:R1:W-:Y:S01]  /*44a40*/  @P5 STG.E.U8 desc[UR6][R16.64], R29 ;  /* 0x0000001d10005986 */ /* 0x0003e2000c101106 */
[----:B------:R-:W-:Y:S01]  /*44a50*/  ISETP.LT.AND P5, PT, R48, UR8, !P3 ;  /* 0x0000000830007c0c */ /* 0x000fe2000dfa1270 */
[----:B------:R-:W-:Y:S01]  /*44a60*/  ULDC UR8, c[0x0][0x228] ;  /* 0x00008a0000087ab9 */ /* 0x000fe20000000800 */
[----:B------:R-:W-:Y:S01]  /*44a70*/  PRMT R25, R19, 0x7773, RZ ;  /* 0x0000777313197816 */ /* 0x000fe200000000ff */
[----:B------:R-:W-:Y:S01]  /*44a80*/  ULDC UR4, c[0x0][0x248] ;  /* 0x0000920000047ab9 */ /* 0x000fe20000000800 */
[----:B0-----:R-:W-:-:S02]  /*44a90*/  IADD3 R20, P6, R24, R3, RZ ;  /* 0x0000000318147210 */ /* 0x001fc40007fde0ff */
[----:B------:R-:W-:-:S03]  /*44aa0*/  PRMT R23, R19, 0x7772, RZ ;  /* 0x0000777213177816 */ /* 0x000fc600000000ff */
[----:B------:R-:W-:Y:S01]  /*44ab0*/  IMAD.X R21, R27, 0x1, R60, P6 ;  /* 0x000000011b157824 */ /* 0x000fe200030e063c */
[----:B------:R-:W-:Y:S02]  /*44ac0*/  PRMT R27, R19, 0x7771, RZ ;  /* 0x00007771131b7816 */ /* 0x000fe400000000ff */
        /* <DEDUP_REMOVED lines=505> */
[----:B------:R0:W-:Y:S01]  /*46a60*/  @P4 STG.E.U8 desc[UR6][R6.64], R15 ;  /* 0x0000000f06004986 */ /* 0x0001e2000c101106 */
[----:B------:R-:W-:Y:S01]  /*46a70*/  ISETP.LT.AND P4, PT, R50, UR8, !P2 ;  /* 0x0000000832007c0c */ /* 0x000fe2000d781270 */
[----:B------:R-:W-:Y:S01]  /*46a80*/  ULDC UR4, c[0x0][0x248] ;  /* 0x0000920000047ab9 */ /* 0x000fe20000000800 */
[CC--:B------:R-:W-:Y:S01]  /*46a90*/  IADD3 R4, P2, R11.reuse, R3.reuse, RZ ;  /* 0x000000030b047210 */ /* 0x0c0fe20007f5e0ff */
[----:B------:R-:W-:Y:S01]  /*46aa0*/  VIADD R10, R11, UR4 ;  /* 0x000000040b0a7c36 */ /* 0x000fe20008000000 */
[----:B------:R1:W-:Y:S01]  /*46ab0*/  @P5 STG.E.U8 desc[UR6][R8.64], R13 ;  /* 0x0000000d08005986 */ /* 0x0003e2000c101106 */
[----:B------:R-:W-:Y:S01]  /*46ac0*/  ISETP.LT.AND P5, PT, R48, UR10, !P3 ;  /* 0x0000000a30007c0c */ /* 0x000fe2000dfa1270 */
[----:B------:R-:W-:Y:S01]  /*46ad0*/  VIADD R12, R51, 0x6e ;  /* 0x0000006e330c7836 */ /* 0x000fe20000000000 */
[----:B------:R-:W-:Y:S01]  /*46ae0*/  PRMT R53, R53, 0x7773, RZ ;  /* 0x0000777335357816 */ /* 0x000fe200000000ff */
[----:B------:R-:W-:Y:S01]  /*46af0*/  IMAD.X R5, R19, 0x1, R60, P2 ;  /* 0x0000000113057824 */ /* 0x000fe200010e063c */
[----:B------:R-:W-:Y:S01]  /*46b00*/  SHF.R.S32.HI R17, RZ, 0x1f, R10 ;  /* 0x0000001fff117819 */ /* 0x000fe2000001140a */
[----:B------:R-:W-:Y:S01]  /*46b10*/  ULDC UR4, c[0x0][0x22c] ;  /* 0x00008b0000047ab9 */ /* 0x000fe20000000800 */
[-C--:B0-----:R-:W-:Y:S01]  /*46b20*/  IADD3 R6, P6, R10, R0.reuse, RZ ;  /* 0x000000000a067210 */ /* 0x081fe20007fde0ff */
[----:B------:R-:W-:Y:S01]  /*46b30*/  ULDC UR8, c[0x0][0x228] ;  /* 0x00008a0000087ab9 */ /* 0x000fe20000000800 */
[----:B------:R0:W-:Y:S01]  /*46b40*/  @P4 STG.E.U8 desc[UR6][R4.64], R53 ;  /* 0x0000003504004986 */ /* 0x0001e2000c101106 */
[----:B------:R-:W-:Y:S01]  /*46b50*/  ISETP.GE.AND P2, PT, R12, UR4, PT ;  /* 0x000000040c007c0c */ /* 0x000fe2000bf46270 */
[----:B------:R-:W-:Y:S01]  /*46b60*/  ULDC UR4, c[0x0][0x248] ;  /* 0x0000920000047ab9 */ /* 0x000fe20000000800 */
[----:B------:R-:W-:Y:S01]  /*46b70*/  IMAD.X R7, R17, 0x1, R2, P6 ;  /* 0x0000000111077824 */ /* 0x000fe200030e0602 */
[----:B-1----:R-:W-:Y:S01]  /*46b80*/  PRMT R13, R54, 0x7770, RZ ;  /* 0x00007770360d7816 */ /* 0x002fe200000000ff */
[----:B------:R-:W-:Y:S01]  /*46b90*/  ULDC UR10, c[0x0][0x228] ;  /* 0x00008a00000a7ab9 */ /* 0x000fe20000000800 */
[----:B------:R-:W-:Y:S01]  /*46ba0*/  ISETP.LT.AND P4, PT, R50, UR8, !P3 ;  /* 0x0000000832007c0c */ /* 0x000fe2000df81270 */
[----:B------:R-:W-:Y:S01]  /*46bb0*/  ULDC UR8, c[0x0][0x228] ;  /* 0x00008a0000087ab9 */ /* 0x000fe20000000800 */
[C---:B------:R-:W-:Y:S01]  /*46bc0*/  VIADD R11, R10.reuse, UR4 ;  /* 0x000000040a0b7c36 */ /* 0x040fe20008000000 */
[----:B------:R-:W-:Y:S01]  /*46bd0*/  IADD3 R8, P3, R10, R3, RZ ;  /* 0x000000030a087210 */ /* 0x000fe20007f7e0ff */
[----:B------:R1:W-:Y:S01]  /*46be0*/  @P5 STG.E.U8 desc[UR6][R6.64], R13 ;  /* 0x0000000d06005986 */ /* 0x0003e2000c101106 */
[----:B------:R-:W-:Y:S01]  /*46bf0*/  ISETP.LT.AND P5, PT, R48, UR8, !P1 ;  /* 0x0000000830007c0c */ /* 0x000fe2000cfa1270 */
[----:B------:R-:W-:Y:S01]  /*46c00*/  VIADD R12, R51, 0x6f ;  /* 0x0000006f330c7836 */ /* 0x000fe20000000000 */
[----:B------:R-:W-:Y:S01]  /*46c10*/  SHF.R.S32.HI R19, RZ, 0x1f, R11 ;  /* 0x0000001fff137819 */ /* 0x000fe2000001140b */
[----:B------:R-:W-:Y:S01]  /*46c20*/  IMAD.X R9, R17, 0x1, R60, P3 ;  /* 0x0000000111097824 */ /* 0x000fe200018e063c */
[----:B0-----:R-:W-:Y:S01]  /*46c30*/  IADD3 R4, P6, R11, R0, RZ ;  /* 0x000000000b047210 */ /* 0x001fe20007fde0ff */
[----:B------:R-:W-:Y:S01]  /*46c40*/  ULDC UR4, c[0x0][0x22c] ;  /* 0x00008b0000047ab9 */ /* 0x000fe20000000800 */
[----:B------:R-:W-:Y:S01]  /*46c50*/  PRMT R15, R54, 0x7772, RZ ;  /* 0x00007772360f7816 */ /* 0x000fe200000000ff */
[----:B------:R-:W-:Y:S01]  /*46c60*/  VIADD R10, R51, 0x70 ;  /* 0x00000070330a7836 */ /* 0x000fe20000000000 */
[----:B------:R-:W-:Y:S01]  /*46c70*/  ISETP.GE.AND P3, PT, R12, UR4, PT ;  /* 0x000000040c007c0c */ /* 0x000fe2000bf66270 */
[----:B------:R-:W-:Y:S01]  /*46c80*/  ULDC UR4, c[0x0][0x228] ;  /* 0x00008a0000047ab9 */ /* 0x000fe20000000800 */
[----:B-1----:R-:W-:Y:S01]  /*46c90*/  PRMT R13, R54, 0x7771, RZ ;  /* 0x00007771360d7816 */ /* 0x002fe200000000ff */
[----:B------:R-:W-:Y:S01]  /*46ca0*/  IMAD.X R5, R19, 0x1, R2, P6 ;  /* 0x0000000113057824 */ /* 0x000fe200030e0602 */
[----:B------:R-:W-:-:S03]  /*46cb0*/  ULDC UR8, c[0x0][0x22c] ;  /* 0x00008b0000087ab9 */ /* 0x000fc60000000800 */
        /* <DEDUP_REMOVED lines=10> */
[----:B------:R-:W-:Y:S01]  /*46d60*/  VIADD R8, R51, 0x71 ;  /* 0x0000007133087836 */ /* 0x000fe20000000000 */
[----:B-1----:R-:W-:-:S02]  /*46d70*/  SHF.R.S32.HI R15, RZ, 0x1f, R11 ;  /* 0x0000001fff0f7819 */ /* 0x002fc4000001140b */
[----:B------:R-:W-:Y:S01]  /*46d80*/  IADD3 R4, P6, R11, R0, RZ ;  /* 0x000000000b047210 */ /* 0x000fe20007fde0ff */
[----:B------:R0:W-:Y:S01]  /*46d90*/  @P4 STG.E.U8 desc[UR6][R6.64], R13 ;  /* 0x0000000d06004986 */ /* 0x0001e2000c101106 */
[----:B------:R-:W-:Y:S01]  /*46da0*/  ISETP.GE.AND P1, PT, R10, UR8, PT ;  /* 0x000000080a007c0c */ /* 0x000fe2000bf26270 */
[----:B------:R-:W-:Y:S01]  /*46db0*/  ULDC UR8, c[0x0][0x228] ;  /* 0x00008a0000087ab9 */ /* 0x000fe20000000800 */
[----:B------:R-:W-:Y:S01]  /*46dc0*/  PRMT R9, R55, 0x7770, RZ ;  /* 0x0000777037097816 */ /* 0x000fe200000000ff */
[----:B------:R-:W-:Y:S01]  /*46dd0*/  IMAD.X R5, R15, 0x1, R2, P6 ;  /* 0x000000010f057824 */ /* 0x000fe200030e0602 */
[----:B------:R-:W-:Y:S01]  /*46de0*/  ISETP.GE.AND P4, PT, R8, UR4, PT ;  /* 0x0000000408007c0c */ /* 0x000fe2000bf86270 */
[----:B------:R-:W-:Y:S01]  /*46df0*/  ULDC UR4, c[0x0][0x248] ;  /* 0x0000920000047ab9 */ /* 0x000fe20000000800 */
[----:B------:R-:W-:Y:S01]  /*46e00*/  ISETP.LT.AND P2, PT, R50, UR8, !P2 ;  /* 0x0000000832007c0c */ /* 0x000fe2000d741270 */
[----:B------:R-:W-:Y:S01]  /*46e10*/  ULDC UR8, c[0x0][0x228] ;  /* 0x00008a0000087ab9 */ /* 0x000fe20000000800 */
[C---:B------:R-:W-:Y:S01]  /*46e20*/  VIADD R8, R11.reuse, UR4 ;  /* 0x000000040b087c36 */ /* 0x040fe20008000000 */
[----:B------:R1:W-:Y:S01]  /*46e30*/  @P5 STG.E.U8 desc[UR6][R4.64], R9 ;  /* 0x0000000904005986 */ /* 0x0003e2000c101106 */
[----:B------:R-:W-:Y:S01]  /*46e40*/  ULDC UR10, c[0x0][0x228] ;  /* 0x00008a00000a7ab9 */ /* 0x000fe20000000800 */
[----:B0-----:R-:W-:Y:S01]  /*46e50*/  IADD3 R6, P6, R11, R3, RZ ;  /* 0x000000030b067210 */ /* 0x001fe20007fde0ff */
[----:B------:R-:W-:Y:S01]  /*46e60*/  ULDC UR4, c[0x0][0x248] ;  /* 0x0000920000047ab9 */ /* 0x000fe20000000800 */
[----:B------:R-:W-:Y:S01]  /*46e70*/  ISETP.LT.AND P5, PT, R48, UR8, !P3 ;  /* 0x0000000830007c0c */ /* 0x000fe2000dfa1270 */
[----:B------:R-:W-:-:S02]  /*46e80*/  ULDC UR8, c[0x0][0x228] ;  /* 0x00008a0000087ab9 */ /* 0x000fc40000000800 */
[----:B------:R-:W-:Y:S01]  /*46e90*/  IMAD.X R7, R15, 0x1, R60, P6 ;  /* 0x000000010f077824 */ /* 0x000fe200030e063c */
[----:B------:R-:W-:Y:S02]  /*46ea0*/  SHF.R.S32.HI R15, RZ, 0x1f, R8 ;  /* 0x0000001fff0f7819 */ /* 0x000fe40000011408 */
[C---:B------:R-:W-:Y:S02]  /*46eb0*/  PRMT R11, R55.reuse, 0x7771, RZ ;  /* 0x00007771370b7816 */ /* 0x040fe400000000ff */
[-C--:B-1----:R-:W-:Y:S02]  /*46ec0*/  IADD3 R4, P6, R8, R0.reuse, RZ ;  /* 0x0000000008047210 */ /* 0x082fe40007fde0ff */
[----:B------:R-:W-:Y:S02]  /*46ed0*/  PRMT R13, R55, 0x7773, RZ ;  /* 0x00007773370d7816 */ /* 0x000fe400000000ff */
[----:B------:R-:W-:Y:S01]  /*46ee0*/  ISETP.LT.AND P3, PT, R50, UR8, !P3 ;  /* 0x0000000832007c0c */ /* 0x000fe2000df61270 */
[----:B------:R-:W-:Y:S01]  /*46ef0*/  IMAD.X R5, R15, 0x1, R2, P6 ;  /* 0x000000010f057824 */ /* 0x000fe200030e0602 */
[----:B------:R-:W-:Y:S01]  /*46f00*/  PRMT R55, R55, 0x7772, RZ ;  /* 0x0000777237377816 */ /* 0x000fe200000000ff */
[----:B------:R0:W-:Y:S01]  /*46f10*/  @P2 STG.E.U8 desc[UR6][R6.64], R11 ;  /* 0x0000000b06002986 */ /* 0x0001e2000c101106 */
[C---:B------:R-:W-:Y:S01]  /*46f20*/  VIADD R10, R8.reuse, UR4 ;  /* 0x00000004080a7c36 */ /* 0x040fe20008000000 */
[----:B------:R-:W-:Y:S01]  /*46f30*/  IADD3 R8, P2, R8, R3, RZ ;  /* 0x0000000308087210 */ /* 0x000fe20007f5e0ff */
[----:B------:R-:W-:Y:S01]  /*46f40*/  ULDC UR4, c[0x0][0x22c] ;  /* 0x00008b0000047ab9 */ /* 0x000fe20000000800 */
[----:B------:R-:W-:Y:S01]  /*46f50*/  ISETP.LT.AND P6, PT, R48, UR10, !P1 ;  /* 0x0000000a30007c0c */ /* 0x000fe2000cfc1270 */
[----:B------:R1:W-:Y:S01]  /*46f60*/  @P5 STG.E.U8 desc[UR6][R4.64], R55 ;  /* 0x0000003704005986 */ /* 0x0003e2000c101106 */
[----:B------:R-:W-:Y:S01]  /*46f70*/  SHF.R.S32.HI R17, RZ, 0x1f, R10 ;  /* 0x0000001fff117819 */ /* 0x000fe2000001140a */
[----:B------:R-:W-:Y:S01]  /*46f80*/  IMAD.X R9, R15, 0x1, R60, P2 ;  /* 0x000000010f097824 */ /* 0x000fe200010e063c */
[----:B------:R-:W-:Y:S01]  /*46f90*/  ULDC UR8, c[0x0][0x228] ;  /* 0x00008a0000087ab9 */ /* 0x000fe20000000800 */
[----:B------:R-:W-:Y:S01]  /*46fa0*/  ULDC UR10, c[0x0][0x228] ;  /* 0x00008a00000a7ab9 */ /* 0x000fe20000000800 */
[----:B0-----:R-:W-:Y:S01]  /*46fb0*/  VIADD R11, R51, 0x72 ;  /* 0x00000072330b7836 */ /* 0x001fe20000000000 */
[----:B------:R-:W-:Y:S01]  /*46fc0*/  IADD3 R6, P5, R10, R0, RZ ;  /* 0x000000000a067210 */ /* 0x000fe20007fbe0ff */
[----:B------:R0:W-:Y:S01]  /*46fd0*/  @P3 STG.E.U8 desc[UR6][R8.64], R13 ;  /* 0x0000000d08003986 */ /* 0x0001e2000c101106 */
[----:B------:R-:W-:-:S02]  /*46fe0*/  PRMT R15, R56, 0x7770, RZ ;  /* 0x00007770380f7816 */ /* 0x000fc400000000ff */
[----:B------:R-:W-:Y:S01]  /*46ff0*/  ISETP.GE.AND P2, PT, R11, UR4, PT ;  /* 0x000000040b007c0c */ /* 0x000fe2000bf46270 */
[----:B------:R-:W-:Y:S01]  /*47000*/  ULDC UR4, c[0x0][0x248] ;  /* 0x0000920000047ab9 */ /* 0x000fe20000000800 */
[----:B------:R-:W-:Y:S01]  /*47010*/  IMAD.X R7, R17, 0x1, R2, P5 ;  /* 0x0000000111077824 */ /* 0x000fe200028e0602 */
[----:B------:R-:W-:Y:S01]  /*47020*/  ISETP.LT.AND P3, PT, R50, UR8, !P1 ;  /* 0x0000000832007c0c */ /* 0x000fe2000cf61270 */
[----:B------:R-:W-:Y:S01]  /*47030*/  VIADD R11, R10, UR4 ;  /* 0x000000040a0b7c36 */ /* 0x000fe20008000000 */
[----:B------:R-:W-:Y:S01]  /*47040*/  ISETP.LT.AND P5, PT, R48, UR10, !P4 ;  /* 0x0000000a30007c0c */ /* 0x000fe2000e7a1270 */
[----:B------:R-:W-:Y:S01]  /*47050*/  VIADD R12, R51, 0x73 ;  /* 0x00000073330c7836 */ /* 0x000fe20000000000 */
[----:B------:R2:W-:Y:S01]  /*47060*/  @P6 STG.E.U8 desc[UR6][R6.64], R15 ;  /* 0x0000000f06006986 */ /* 0x0005e2000c101106 */
[----:B-1----:R-:W-:Y:S01]  /*47070*/  IADD3 R4, P1, R10, R3, RZ ;  /* 0x000000030a047210 */ /* 0x002fe20007f3e0ff */
[----:B------:R-:W-:Y:S01]  /*47080*/  ULDC UR4, c[0x0][0x22c] ;  /* 0x00008b0000047ab9 */ /* 0x000fe20000000800 */
[----:B------:R-:W-:Y:S01]  /*47090*/  SHF.R.S32.HI R19, RZ, 0x1f, R11 ;  /* 0x0000001fff137819 */ /* 0x000fe2000001140b */
[----:B------:R-:W-:Y:S01]  /*470a0*/  ULDC UR8, c[0x0][0x228] ;  /* 0x00008a0000087ab9 */ /* 0x000fe20000000800 */
[----:B0-----:R-:W-:Y:S01]  /*470b0*/  IADD3 R8, P6, R11, R0, RZ ;  /* 0x000000000b087210 */ /* 0x001fe20007fde0ff */
[----:B------:R-:W-:Y:S01]  /*470c0*/  IMAD.X R5, R17, 0x1, R60, P1 ;  /* 0x0000000111057824 */ /* 0x000fe200008e063c */
[----:B------:R-:W-:Y:S01]  /*470d0*/  PRMT R13, R56, 0x7772, RZ ;  /* 0x00007772380d7816 */ /* 0x000fe200000000ff */
[----:B------:R-:W-:Y:S01]  /*470e0*/  ULDC UR10, c[0x0][0x228] ;  /* 0x00008a00000a7ab9 */ /* 0x000fe20000000800 */
[----:B------:R-:W-:Y:S01]  /*470f0*/  ISETP.GE.AND P1, PT, R12, UR4, PT ;  /* 0x000000040c007c0c */ /* 0x000fe2000bf26270 */
[----:B------:R-:W-:Y:S01]  /*47100*/  IMAD.X R9, R19, 0x1, R2, P6 ;  /* 0x0000000113097824 */ /* 0x000fe200030e0602 */
[----:B------:R-:W-:Y:S01]  /*47110*/  ULDC UR4, c[0x0][0x248] ;  /* 0x0000920000047ab9 */ /* 0x000fe20000000800 */
[----:B--2---:R-:W-:Y:S01]  /*47120*/  PRMT R15, R56, 0x7771, RZ ;  /* 0x00007771380f7816 */ /* 0x004fe200000000ff */
[----:B------:R-:W-:Y:S01]  /*47130*/  VIADD R10, R11, UR4 ;  /* 0x000000040b0a7c36 */ /* 0x000fe20008000000 */
[----:B------:R-:W-:-:S03]  /*47140*/  ULDC UR4, c[0x0][0x22c] ;  /* 0x00008b0000047ab9 */ /* 0x000fc60000000800 */
[----:B------:R0:W-:Y:S01]  /*47150*/  @P3 STG.E.U8 desc[UR6][R4.64], R15 ;  /* 0x0000000f04003986 */ /* 0x0001e2000c101106 */
[----:B------:R-:W-:Y:S01]  /*47160*/  ISETP.LT.AND P3, PT, R50, UR8, !P4 ;  /* 0x0000000832007c0c */ /* 0x000fe2000e761270 */
[----:B------:R-:W-:Y:S02]  /*47170*/  VIADD R12, R51, 0x74 ;  /* 0x00000074330c7836 */ /* 0x000fe40000000000 */
[----:B------:R1:W-:Y:S01]  /*47180*/  @P5 STG.E.U8 desc[UR6][R8.64], R13 ;  /* 0x0000000d08005986 */ /* 0x0003e2000c101106 */
[----:B------:R-:W-:Y:S01]  /*47190*/  ISETP.LT.AND P5, PT, R48, UR10, !P2 ;  /* 0x0000000a30007c0c */ /* 0x000fe2000d7a1270 */
[----:B------:R-:W-:Y:S01]  /*471a0*/  ULDC UR8, c[0x0][0x228] ;  /* 0x00008a0000087ab9 */ /* 0x000fe20000000800 */
[----:B------:R-:W-:Y:S01]  /*471b0*/  IADD3 R6, P4, R11, R3, RZ ;  /* 0x000000030b067210 */ /* 0x000fe20007f9e0ff */
[----:B------:R-:W-:Y:S01]  /*471c0*/  ULDC UR10, c[0x0][0x228] ;  /* 0x00008a00000a7ab9 */ /* 0x000fe20000000800 */
[----:B------:R-:W-:Y:S02]  /*471d0*/  SHF.R.S32.HI R17, RZ, 0x1f, R10 ;  /* 0x0000001fff117819 */ /* 0x000fe4000001140a */
        /* <DEDUP_REMOVED lines=18> */
[----:B0-----:R-:W-:-:S02]  /*47300*/  IADD3 R6, P6, R11, R0, RZ ;  /* 0x000000000b067210 */ /* 0x001fc40007fde0ff */
[----:B------:R-:W-:Y:S01]  /*47310*/  PRMT R15, R57, 0x7771, RZ ;  /* 0x00007771390f7816 */ /* 0x000fe200000000ff */
[----:B------:R-:W-:Y:S01]  /*47320*/  VIADD R10, R51, 0x76 ;  /* 0x00000076330a7836 */ /* 0x000fe20000000000 */
[----:B------:R-:W-:Y:S01]  /*47330*/  ISETP.LT.AND P1, PT, R50, UR8, !P1 ;  /* 0x0000000832007c0c */ /* 0x000fe2000cf21270 */
[----:B------:R-:W-:Y:S01]  /*47340*/  IMAD.X R7, R19, 0x1, R2, P6 ;  /* 0x0000000113077824 */ /* 0x000fe200030e0602 */
[----:B-1----:R-:W-:Y:S01]  /*47350*/  PRMT R13, R57, 0x7772, RZ ;  /* 0x00007772390d7816 */ /* 0x002fe200000000ff */
[----:B------:R0:W-:Y:S01]  /*47360*/  @P2 STG.E.U8 desc[UR6][R8.64], R15 ;  /* 0x0000000f08002986 */ /* 0x0001e2000c101106 */
[----:B------:R-:W-:Y:S01]  /*47370*/  ISETP.GE.AND P3, PT, R12, UR4, PT ;  /* 0x000000040c007c0c */ /* 0x000fe2000bf66270 */
[----:B------:R-:W-:Y:S01]  /*47380*/  ULDC UR4, c[0x0][0x248] ;  /* 0x0000920000047ab9 */ /* 0x000fe20000000800 */
[CC--:B------:R-:W-:Y:S01]  /*47390*/  IADD3 R4, P2, R11.reuse, R3.reuse, RZ ;  /* 0x000000030b047210 */ /* 0x0c0fe20007f5e0ff */
[----:B------:R-:W-:Y:S01]  /*473a0*/  VIADD R11, R11, UR4 ;  /* 0x000000040b0b7c36 */ /* 0x000fe20008000000 */
[----:B------:R-:W-:Y:S01]  /*473b0*/  ULDC UR10, c[0x0][0x228] ;  /* 0x00008a00000a7ab9 */ /* 0x000fe20000000800 */
[----:B------:R1:W-:Y:S01]  /*473c0*/  @P5 STG.E.U8 desc[UR6][R6.64], R13 ;  /* 0x0000000d06005986 */ /* 0x0003e2000c101106 */
[----:B------:R-:W-:Y:S01]  /*473d0*/  ISETP.LT.AND P5, PT, R48, UR10, !P4 ;  /* 0x0000000a30007c0c */ /* 0x000fe2000e7a1270 */
[----:B------:R-:W-:Y:S01]  /*473e0*/  IMAD.X R5, R19, 0x1, R60, P2 ;  /* 0x0000000113057824 */ /* 0x000fe200010e063c */
[----:B------:R-:W-:Y:S01]  /*473f0*/  PRMT R57, R57, 0x7773, RZ ;  /* 0x0000777339397816 */ /* 0x000fe200000000ff */
[----:B------:R-:W-:Y:S01]  /*47400*/  ULDC UR4, c[0x0][0x248] ;  /* 0x0000920000047ab9 */ /* 0x000fe20000000800 */
[----:B------:R-:W-:Y:S01]  /*47410*/  ISETP.GE.AND P2, PT, R10, UR5, PT ;  /* 0x000000050a007c0c */ /* 0x000fe2000bf46270 */
[----:B0-----:R-:W-:Y:S01]  /*47420*/  VIADD R8, R51, 0x77 ;  /* 0x0000007733087836 */ /* 0x001fe20000000000 */
[----:B------:R-:W-:Y:S01]  /*47430*/  SHF.R.S32.HI R9, RZ, 0x1f, R11 ;  /* 0x0000001fff097819 */ /* 0x000fe2000001140b */
[----:B------:R-:W-:Y:S01]  /*47440*/  ULDC UR5, c[0x0][0x228] ;  /* 0x00008a0000057ab9 */ /* 0x000fe20000000800 */
[----:B------:R-:W-:Y:S01]  /*47450*/  PRMT R17, R58, 0x7772, RZ ;  /* 0x000077723a117816 */ /* 0x000fe200000000ff */
[----:B------:R-:W-:Y:S01]  /*47460*/  ULDC UR8, c[0x0][0x228] ;  /* 0x00008a0000087ab9 */ /* 0x000fe20000000800 */
[C---:B-1----:R-:W-:Y:S01]  /*47470*/  IADD3 R6, P6, R11.reuse, R0, RZ ;  /* 0x000000000b067210 */ /* 0x042fe20007fde0ff */
[----:B------:R0:W-:Y:S01]  /*47480*/  @P1 STG.E.U8 desc[UR6][R4.64], R57 ;  /* 0x0000003904001986 */ /* 0x0001e2000c101106 */
[----:B------:R-:W-:Y:S01]  /*47490*/  ISETP.LT.AND P4, PT, R50, UR5, !P4 ;  /* 0x0000000532007c0c */ /* 0x000fe2000e781270 */
[----:B------:R-:W-:Y:S01]  /*474a0*/  VIADD R14, R11, UR4 ;  /* 0x000000040b0e7c36 */ /* 0x000fe20008000000 */
[----:B------:R-:W-:Y:S01]  /*474b0*/  ISETP.GE.AND P1, PT, R8, UR11, PT ;  /* 0x0000000b08007c0c */ /* 0x000fe2000bf26270 */
[----:B------:R-:W-:Y:S01]  /*474c0*/  IMAD.X R7, R9, 0x1, R2, P6 ;  /* 0x0000000109077824 */ /* 0x000fe200030e0602 */
[C---:B------:R-:W-:Y:S01]  /*474d0*/  PRMT R13, R58.reuse, 0x7770, RZ ;  /* 0x000077703a0d7816 */ /* 0x040fe200000000ff */
[----:B------:R-:W-:Y:S01]  /*474e0*/  VIADD R12, R51, 0x78 ;  /* 0x00000078330c7836 */ /* 0x000fe20000000000 */
[----:B------:R-:W-:Y:S01]  /*474f0*/  IADD3 R8, P6, R11, R3, RZ ;  /* 0x000000030b087210 */ /* 0x000fe20007fde0ff */
[----:B------:R-:W-:Y:S01]  /*47500*/  ULDC UR5, c[0x0][0x228] ;  /* 0x00008a0000057ab9 */ /* 0x000fe20000000800 */
[----:B------:R-:W-:Y:S01]  /*47510*/  ULDC UR4, c[0x0][0x228] ;  /* 0x00008a0000047ab9 */ /* 0x000fe20000000800 */
[----:B------:R1:W-:Y:S01]  /*47520*/  @P5 STG.E.U8 desc[UR6][R6.64], R13 ;  /* 0x0000000d06005986 */ /* 0x0003e2000c101106 */
[C---:B------:R-:W-:Y:S01]  /*47530*/  PRMT R15, R58.reuse, 0x7773, RZ ;  /* 0x000077733a0f7816 */ /* 0x040fe200000000ff */
[----:B------:R-:W-:Y:S01]  /*47540*/  IMAD.X R9, R9, 0x1, R60, P6 ;  /* 0x0000000109097824 */ /* 0x000fe200030e063c */
[----:B0-----:R-:W-:-:S02]  /*47550*/  PRMT R5, R58, 0x7771, RZ ;  /* 0x000077713a057816 */ /* 0x001fc400000000ff */
[----:B------:R-:W-:Y:S01]  /*47560*/  PRMT R21, R59, 0x7770, RZ ;  /* 0x000077703b157816 */ /* 0x000fe200000000ff */
[----:B------:R-:W-:Y:S01]  /*47570*/  VIADD R16, R51, 0x7e ;  /* 0x0000007e33107836 */ /* 0x000fe20000000000 */
[----:B------:R-:W-:Y:S01]  /*47580*/  IADD3 R10, P6, R14, R0, RZ ;  /* 0x000000000e0a7210 */ /* 0x000fe20007fde0ff */
[----:B------:R0:W-:Y:S01]  /*47590*/  @P4 STG.E.U8 desc[UR6][R8.64], R5 ;  /* 0x0000000508004986 */ /* 0x0001e2000c101106 */
[----:B------:R-:W-:Y:S01]  /*475a0*/  ULDC UR10, c[0x0][0x228] ;  /* 0x00008a00000a7ab9 */ /* 0x000fe20000000800 */
[----:B-1----:R-:W-:Y:S02]  /*475b0*/  SHF.R.S32.HI R7, RZ, 0x1f, R14 ;  /* 0x0000001fff077819 */ /* 0x002fe4000001140e */
[----:B------:R-:W-:Y:S01]  /*475c0*/  ISETP.GE.AND P4, PT, R12, UR9, PT ;  /* 0x000000090c007c0c */ /* 0x000fe2000bf86270 */
[----:B------:R-:W-:Y:S02]  /*475d0*/  ULDC UR9, c[0x0][0x228] ;  /* 0x00008a0000097ab9 */ /* 0x000fe40000000800 */
[----:B------:R-:W-:Y:S01]  /*475e0*/  IMAD.X R11, R7, 0x1, R2, P6 ;  /* 0x00000001070b7824 */ /* 0x000fe200030e0602 */
[----:B------:R-:W-:-:S02]  /*475f0*/  IADD3 R12, P6, R14, R3, RZ ;  /* 0x000000030e0c7210 */ /* 0x000fc40007fde0ff */
[----:B------:R-:W-:Y:S01]  /*47600*/  ISETP.LT.AND P5, PT, R48, UR5, !P3 ;  /* 0x0000000530007c0c */ /* 0x000fe2000dfa1270 */
[----:B------:R-:W-:Y:S01]  /*47610*/  ULDC UR5, c[0x0][0x228] ;  /* 0x00008a0000057ab9 */ /* 0x000fe20000000800 */
[----:B------:R-:W-:Y:S01]  /*47620*/  ISETP.LT.AND P3, PT, R50, UR4, !P3 ;  /* 0x0000000432007c0c */ /* 0x000fe2000df61270 */
[----:B------:R-:W-:Y:S01]  /*47630*/  IMAD.X R13, R7, 0x1, R60, P6 ;  /* 0x00000001070d7824 */ /* 0x000fe200030e063c */
[----:B------:R-:W-:Y:S01]  /*47640*/  ULDC UR4, c[0x0][0x248] ;  /* 0x0000920000047ab9 */ /* 0x000fe20000000800 */
[----:B------:R-:W1:Y:S01]  /*47650*/  LDS.128 R4, [R61] ;  /* 0x000000003d047984 */ /* 0x000e620000000c00 */
[----:B------:R-:W-:Y:S01]  /*47660*/  VIADD R14, R14, UR4 ;  /* 0x000000040e0e7c36 */ /* 0x000fe20008000000 */
[----:B------:R-:W-:-:S04]  /*47670*/  ULDC UR4, c[0x0][0x248] ;  /* 0x0000920000047ab9 */ /* 0x000fc80000000800 */
[----:B------:R-:W-:Y:S02]  /*47680*/  SHF.R.S32.HI R19, RZ, 0x1f, R14 ;  /* 0x0000001fff137819 */ /* 0x000fe4000001140e */
[----:B------:R2:W-:Y:S01]  /*47690*/  @P5 STG.E.U8 desc[UR6][R10.64], R17 ;  /* 0x000000110a005986 */ /* 0x0005e2000c101106 */
[----:B------:R-:W-:Y:S01]  /*476a0*/  ISETP.LT.AND P5, PT, R48, UR5, !P2 ;  /* 0x0000000530007c0c */ /* 0x000fe2000d7a1270 */
[----:B------:R-:W-:Y:S02]  /*476b0*/  ULDC UR5, c[0x0][0x228] ;  /* 0x00008a0000057ab9 */ /* 0x000fe40000000800 */
[----:B------:R3:W-:Y:S01]  /*476c0*/  @P3 STG.E.U8 desc[UR6][R12.64], R15 ;  /* 0x0000000f0c003986 */ /* 0x0007e2000c101106 */
[----:B0-----:R-:W-:Y:S02]  /*476d0*/  IADD3 R8, P3, R14, R0, RZ ;  /* 0x000000000e087210 */ /* 0x001fe40007f7e0ff */
[----:B------:R-:W-:Y:S01]  /*476e0*/  ISETP.LT.AND P2, PT, R50, UR5, !P2 ;  /* 0x0000000532007c0c */ /* 0x000fe2000d741270 */
[----:B------:R-:W-:-:S02]  /*476f0*/  ULDC UR5, c[0x0][0x228] ;  /* 0x00008a0000057ab9 */ /* 0x000fc40000000800 */
[C---:B------:R-:W-:Y:S01]  /*47700*/  IMAD.X R9, R19.reuse, 0x1, R2, P3 ;  /* 0x0000000113097824 */ /* 0x040fe200018e0602 */
[----:B--2---:R-:W-:Y:S02]  /*47710*/  IADD3 R10, P3, R14, R3, RZ ;  /* 0x000000030e0a7210 */ /* 0x004fe40007f7e0ff */
[----:B------:R-:W-:Y:S01]  /*47720*/  ISETP.LT.AND P6, PT, R48, UR8, !P1 ;  /* 0x0000000830007c0c */ /* 0x000fe2000cfc1270 */
[----:B---3--:R-:W-:Y:S01]  /*47730*/  VIADD R15, R14, UR4 ;  /* 0x000000040e0f7c36 */ /* 0x008fe20008000000 */
[----:B------:R0:W-:Y:S01]  /*47740*/  @P5 STG.E.U8 desc[UR6][R8.64], R21 ;  /* 0x0000001508005986 */ /* 0x0001e2000c101106 */
[----:B------:R-:W-:Y:S01]  /*47750*/  IMAD.X R11, R19, 0x1, R60, P3 ;  /* 0x00000001130b7824 */ /* 0x000fe200018e063c */
[----:B------:R-:W-:Y:S01]  /*47760*/  PRMT R19, R59, 0x7771, RZ ;  /* 0x000077713b137816 */ /* 0x000fe200000000ff */
[----:B------:R-:W-:Y:S01]  /*47770*/  ULDC UR4, c[0x0][0x248] ;  /* 0x0000920000047ab9 */ /* 0x000fe20000000800 */
[----:B------:R-:W-:Y:S01]  /*47780*/  SHF.R.S32.HI R23, RZ, 0x1f, R15 ;  /* 0x0000001fff177819 */ /* 0x000fe2000001140f */
[----:B------:R-:W-:Y:S01]  /*47790*/  ULDC UR8, c[0x0][0x228] ;  /* 0x00008a0000087ab9 */ /* 0x000fe20000000800 */
[----:B------:R-:W-:-:S02]  /*477a0*/  IADD3 R12, P5, R15, R0, RZ ;  /* 0x000000000f0c7210 */ /* 0x000fc40007fbe0ff */
[----:B------:R-:W-:Y:S01]  /*477b0*/  ISETP.LT.AND P1, PT, R50, UR5, !P1 ;  /* 0x0000000532007c0c */ /* 0x000fe2000cf21270 */
[----:B------:R2:W-:Y:S01]  /*477c0*/  @P2 STG.E.U8 desc[UR6][R10.64], R19 ;  /* 0x000000130a002986 */ /* 0x0005e2000c101106 */
[----:B------:R-:W-:Y:S01]  /*477d0*/  PRMT R17, R59, 0x7772, RZ ;  /* 0x000077723b117816 */ /* 0x000fe200000000ff */
[----:B------:R-:W-:Y:S01]  /*477e0*/  IMAD.X R13, R23, 0x1, R2, P5 ;  /* 0x00000001170d7824 */ /* 0x000fe200028e0602 */
[C---:B0-----:R-:W-:Y:S01]  /*477f0*/  IADD3 R8, P2, R15.reuse, R3, RZ ;  /* 0x000000030f087210 */ /* 0x041fe20007f5e0ff */
[----:B------:R-:W-:Y:S01]  /*47800*/  VIADD R15, R15, UR4 ;  /* 0x000000040f0f7c36 */ /* 0x000fe20008000000 */
[----:B------:R-:W-:Y:S01]  /*47810*/  ISETP.LT.AND P5, PT, R48, UR8, !P4 ;  /* 0x0000000830007c0c */ /* 0x000fe2000e7a1270 */
[----:B------:R-:W-:Y:S01]  /*47820*/  VIADD R14, R51, 0x79 ;  /* 0x00000079330e7836 */ /* 0x000fe20000000000 */
[----:B------:R0:W-:Y:S01]  /*47830*/  @P6 STG.E.U8 desc[UR6][R12.64], R17 ;  /* 0x000000110c006986 */ /* 0x0001e2000c101106 */
[----:B------:R-:W-:Y:S01]  /*47840*/  IMAD.X R9, R23, 0x1, R60, P2 ;  /* 0x0000000117097824 */ /* 0x000fe200010e063c */
[----:B------:R-:W-:Y:S01]  /*47850*/  PRMT R59, R59, 0x7773, RZ ;  /* 0x000077733b3b7816 */ /* 0x000fe200000000ff */
[----:B------:R-:W-:Y:S01]  /*47860*/  ULDC UR4, c[0x0][0x248] ;  /* 0x0000920000047ab9 */ /* 0x000fe20000000800 */
[----:B------:R-:W-:Y:S01]  /*47870*/  ULDC UR5, c[0x0][0x228] ;  /* 0x00008a0000057ab9 */ /* 0x000fe20000000800 */
[----:B--2---:R-:W-:Y:S01]  /*47880*/  SHF.R.S32.HI R19, RZ, 0x1f, R15 ;  /* 0x0000001fff137819 */ /* 0x004fe2000001140f */
[----:B------:R-:W-:Y:S01]  /*47890*/  ULDC UR8, c[0x0][0x228] ;  /* 0x00008a0000087ab9 */ /* 0x000fe20000000800 */
[----:B------:R-:W-:Y:S01]  /*478a0*/  IADD3 R10, P6, R15, R0, RZ ;  /* 0x000000000f0a7210 */ /* 0x000fe20007fde0ff */
[----:B------:R2:W-:Y:S01]  /*478b0*/  @P1 STG.E.U8 desc[UR6][R8.64], R59 ;  /* 0x0000003b08001986 */ /* 0x0005e2000c101106 */
[----:B0-----:R-:W-:Y:S01]  /*478c0*/  VIADD R12, R51, 0x7b ;  /* 0x0000007b330c7836 */ /* 0x001fe20000000000 */
[----:B-1----:R-:W-:-:S02]  /*478d0*/  PRMT R17, R4, 0x7770, RZ ;  /* 0x0000777004117816 */ /* 0x002fc400000000ff */
[----:B------:R-:W-:Y:S02]  /*478e0*/  IMAD.X R11, R19, 0x1, R2, P6 ;  /* 0x00000001130b7824 */ /* 0x000fe400030e0602 */
[----:B------:R-:W-:Y:S02]  /*478f0*/  ISETP.GE.AND P1, PT, R12, UR19, PT ;  /* 0x000000130c007c0c */ /* 0x000fe4000bf26270 */
[C---:B------:R-:W-:Y:S01]  /*47900*/  IADD3 R12, P6, R15.reuse, R3, RZ ;  /* 0x000000030f0c7210 */ /* 0x040fe20007fde0ff */
[----:B------:R-:W-:Y:S01]  /*47910*/  VIADD R15, R15, UR4 ;  /* 0x000000040f0f7c36 */ /* 0x000fe20008000000 */
[----:B------:R-:W-:Y:S01]  /*47920*/  ISETP.GE.AND P3, PT, R14, UR15, PT ;  /* 0x0000000f0e007c0c */ /* 0x000fe2000bf66270 */
[----:B------:R0:W-:Y:S01]  /*47930*/  @P5 STG.E.U8 desc[UR6][R10.64], R17 ;  /* 0x000000110a005986 */ /* 0x0001e2000c101106 */
[----:B------:R-:W-:Y:S01]  /*47940*/  ISETP.LT.AND P4, PT, R50, UR5, !P4 ;  /* 0x0000000532007c0c */ /* 0x000fe2000e781270 */
[----:B------:R-:W-:Y:S01]  /*47950*/  IMAD.X R13, R19, 0x1, R60, P6 ;  /* 0x00000001130d7824 */ /* 0x000fe200030e063c */
[----:B------:R-:W-:Y:S01]  /*47960*/  ULDC UR5, c[0x0][0x228] ;  /* 0x00008a0000057ab9 */ /* 0x000fe20000000800 */
[----:B--2---:R-:W-:Y:S01]  /*47970*/  IADD3 R8, P6, R15, R0, RZ ;  /* 0x000000000f087210 */ /* 0x004fe20007fde0ff */
[----:B------:R-:W-:Y:S01]  /*47980*/  ULDC UR4, c[0x0][0x228] ;  /* 0x00008a0000047ab9 */ /* 0x000fe20000000800 */
[----:B------:R-:W-:Y:S01]  /*47990*/  ISETP.LT.AND P5, PT, R48, UR5, !P3 ;  /* 0x0000000530007c0c */ /* 0x000fe2000dfa1270 */
[----:B------:R-:W-:Y:S01]  /*479a0*/  VIADD R14, R51, 0x7a ;  /* 0x0000007a330e7836 */ /* 0x000fe20000000000 */
[----:B------:R-:W-:Y:S01]  /*479b0*/  ISETP.LT.AND P3, PT, R50, UR4, !P3 ;  /* 0x0000000432007c0c */ /* 0x000fe2000df61270 */
[----:B------:R-:W-:Y:S01]  /*479c0*/  ULDC UR4, c[0x0][0x248] ;  /* 0x0000920000047ab9 */ /* 0x000fe20000000800 */
[----:B0-----:R-:W-:Y:S01]  /*479d0*/  SHF.R.S32.HI R11, RZ, 0x1f, R15 ;  /* 0x0000001fff0b7819 */ /* 0x001fe2000001140f */
[----:B------:R-:W-:-:S04]  /*479e0*/  ULDC UR5, c[0x0][0x228] ;  /* 0x00008a0000057ab9 */ /* 0x000fc80000000800 */
[----:B------:R-:W-:Y:S01]  /*479f0*/  IMAD.X R9, R11, 0x1, R2, P6 ;  /* 0x000000010b097824 */ /* 0x000fe200030e0602 */
[----:B------:R-:W-:Y:S02]  /*47a00*/  IADD3 R10, P6, R15, R3, RZ ;  /* 0x000000030f0a7210 */ /* 0x000fe40007fde0ff */
[C---:B------:R-:W-:Y:S02]  /*47a10*/  PRMT R21, R4.reuse, 0x7771, RZ ;  /* 0x0000777104157816 */ /* 0x040fe400000000ff */
[C---:B------:R-:W-:Y:S01]  /*47a20*/  PRMT R19, R4.reuse, 0x7772, RZ ;  /* 0x0000777204137816 */ /* 0x040fe200000000ff */
[----:B------:R-:W-:Y:S01]  /*47a30*/  IMAD.X R11, R11, 0x1, R60, P6 ;  /* 0x000000010b0b7824 */ /* 0x000fe200030e063c */
[----:B------:R-:W-:Y:S01]  /*47a40*/  PRMT R17, R4, 0x7773, RZ ;  /* 0x0000777304117816 */ /* 0x000fe200000000ff */
[----:B------:R-:W-:Y:S01]  /*47a50*/  VIADD R15, R15, UR4 ;  /* 0x000000040f0f7c36 */ /* 0x000fe20008000000 */
[----:B------:R-:W-:Y:S01]  /*47a60*/  ISETP.GE.AND P2, PT, R14, UR13, PT ;  /* 0x0000000d0e007c0c */ /* 0x000fe2000bf46270 */
[----:B------:R0:W-:Y:S01]  /*47a70*/  @P4 STG.E.U8 desc[UR6][R12.64], R21 ;  /* 0x000000150c004986 */ /* 0x0001e2000c101106 */
[----:B------:R-:W-:-:S03]  /*47a80*/  ULDC UR4, c[0x0][0x248] ;  /* 0x0000920000047ab9 */ /* 0x000fc60000000800 */
[----:B------:R1:W-:Y:S01]  /*47a90*/  @P5 STG.E.U8 desc[UR6][R8.64], R19 ;  /* 0x0000001308005986 */ /* 0x0003e2000c101106 */
[----:B------:R-:W-:Y:S01]  /*47aa0*/  ISETP.LT.AND P5, PT, R48, UR5, !P2 ;  /* 0x0000000530007c0c */ /* 0x000fe2000d7a1270 */
[----:B------:R-:W-:Y:S01]  /*47ab0*/  VIADD R14, R51, 0x7c ;  /* 0x0000007c330e7836 */ /* 0x000fe20000000000 */
[----:B------:R-:W-:Y:S01]  /*47ac0*/  ULDC UR5, c[0x0][0x228] ;  /* 0x00008a0000057ab9 */ /* 0x000fe20000000800 */
[----:B------:R2:W-:Y:S01]  /*47ad0*/  @P3 STG.E.U8 desc[UR6][R10.64], R17 ;  /* 0x000000110a003986 */ /* 0x0005e2000c101106 */
[----:B0-----:R-:W-:Y:S02]  /*47ae0*/  SHF.R.S32.HI R21, RZ, 0x1f, R15 ;  /* 0x0000001fff157819 */ /* 0x001fe4000001140f */
[C---:B------:R-:W-:Y:S01]  /*47af0*/  IADD3 R12, P3, R15.reuse, R0, RZ ;  /* 0x000000000f0c7210 */ /* 0x040fe20007f7e0ff */
[----:B------:R-:W-:Y:S01]  /*47b00*/  VIADD R4, R15, UR4 ;  /* 0x000000040f047c36 */ /* 0x000fe20008000000 */
[----:B-1----:R-:W-:Y:S01]  /*47b10*/  PRMT R19, R5, 0x7770, RZ ;  /* 0x0000777005137816 */ /* 0x002fe200000000ff */
[----:B------:R-:W-:-:S02]  /*47b20*/  ULDC UR4, c[0x0][0x248] ;  /* 0x0000920000047ab9 */ /* 0x000fc40000000800 */
[----:B------:R-:W-:Y:S01]  /*47b30*/  IMAD.X R13, R21, 0x1, R2, P3 ;  /* 0x00000001150d7824 */ /* 0x000fe200018e0602 */
[----:B------:R-:W-:Y:S01]  /*47b40*/  ISETP.LT.AND P3, PT, R50, UR5, !P2 ;  /* 0x0000000532007c0c */ /* 0x000fe2000d761270 */
[----:B------:R-:W-:Y:S01]  /*47b50*/  ULDC UR5, c[0x0][0x228] ;  /* 0x00008a0000057ab9 */ /* 0x000fe20000000800 */
[----:B------:R-:W-:Y:S01]  /*47b60*/  ISETP.GE.AND P4, PT, R14, UR17, PT ;  /* 0x000000110e007c0c */ /* 0x000fe2000bf86270 */
[----:B------:R-:W-:Y:S01]  /*47b70*/  VIADD R14, R51, 0x7d ;  /* 0x0000007d330e7836 */ /* 0x000fe20000000000 */
[----:B------:R-:W-:Y:S02]  /*47b80*/  IADD3 R8, P2, R15, R3, RZ ;  /* 0x000000030f087210 */ /* 0x000fe40007f5e0ff */
[----:B------:R-:W-:Y:S01]  /*47b90*/  ISETP.LT.AND P6, PT, R48, UR8, !P1 ;  /* 0x0000000830007c0c */ /* 0x000fe2000cfc1270 */
[----:B------:R0:W-:Y:S01]  /*47ba0*/  @P5 STG.E.U8 desc[UR6][R12.64], R19 ;  /* 0x000000130c005986 */ /* 0x0001e2000c101106 */
[----:B------:R-:W-:Y:S01]  /*47bb0*/  SHF.R.S32.HI R23, RZ, 0x1f, R4 ;  /* 0x0000001fff177819 */ /* 0x000fe20000011404 */
[----:B------:R-:W-:Y:S01]  /*47bc0*/  IMAD.X R9, R21, 0x1, R60, P2 ;  /* 0x0000000115097824 */ /* 0x000fe200010e063c */
[----:B--2---:R-:W-:Y:S01]  /*47bd0*/  IADD3 R10, P5, R4, R0, RZ ;  /* 0x00000000040a7210 */ /* 0x004fe20007fbe0ff */
[----:B------:R-:W-:Y:S01]  /*47be0*/  ULDC UR8, c[0x0][0x228] ;  /* 0x00008a0000087ab9 */ /* 0x000fe20000000800 */
[----:B------:R-:W-:-:S02]  /*47bf0*/  PRMT R17, R5, 0x7771, RZ ;  /* 0x0000777105117816 */ /* 0x000fc400000000ff */
[----:B------:R-:W-:Y:S01]  /*47c00*/  ISETP.GE.AND P2, PT, R14, UR23, PT ;  /* 0x000000170e007c0c */ /* 0x000fe2000bf46270 */
[----:B------:R-:W-:Y:S01]  /*47c10*/  VIADD R14, R4, UR4 ;  /* 0x00000004040e7c36 */ /* 0x000fe20008000000 */
[----:B------:R-:W-:Y:S01]  /*47c20*/  PRMT R15, R5, 0x7772, RZ ;  /* 0x00007772050f7816 */ /* 0x000fe200000000ff */
[----:B------:R-:W-:Y:S01]  /*47c30*/  IMAD.X R11, R23, 0x1, R2, P5 ;  /* 0x00000001170b7824 */ /* 0x000fe200028e0602 */
[----:B------:R1:W-:Y:S01]  /*47c40*/  @P3 STG.E.U8 desc[UR6][R8.64], R17 ;  /* 0x0000001108003986 */ /* 0x0003e2000c101106 */
[----:B------:R-:W-:Y:S01]  /*47c50*/  ISETP.LT.AND P1, PT, R50, UR5, !P1 ;  /* 0x0000000532007c0c */ /* 0x000fe2000cf21270 */
[----:B------:R-:W-:Y:S01]  /*47c60*/  ULDC UR4, c[0x0][0x248] ;  /* 0x0000920000047ab9 */ /* 0x000fe20000000800 */
[----:B0-----:R-:W-:Y:S01]  /*47c70*/  SHF.R.S32.HI R19, RZ, 0x1f, R14 ;  /* 0x0000001fff137819 */ /* 0x001fe2000001140e */
[----:B------:R0:W-:Y:S01]  /*47c80*/  @P6 STG.E.U8 desc[UR6][R10.64], R15 ;  /* 0x0000000f0a006986 */ /* 0x0001e2000c101106 */
[----:B------:R-:W-:Y:S01]  /*47c90*/  ISETP.LT.AND P5, PT, R48, UR8, !P4 ;  /* 0x0000000830007c0c */ /* 0x000fe2000e7a1270 */
[----:B------:R-:W-:Y:S01]  /*47ca0*/  ULDC UR5, c[0x0][0x248] ;  /* 0x0000920000057ab9 */ /* 0x000fe20000000800 */
[----:B------:R-:W-:Y:S01]  /*47cb0*/  ISETP.LT.AND P4, PT, R50, UR9, !P4 ;  /* 0x0000000932007c0c */ /* 0x000fe2000e781270 */
[----:B------:R-:W-:Y:S01]  /*47cc0*/  ULDC UR8, c[0x0][0x228] ;  /* 0x00008a0000087ab9 */ /* 0x000fe20000000800 */
[----:B-1----:R-:W-:Y:S01]  /*47cd0*/  IADD3 R8, P3, R14, R0, RZ ;  /* 0x000000000e087210 */ /* 0x002fe20007f7e0ff */
[----:B------:R-:W-:Y:S01]  /*47ce0*/  ULDC UR9, c[0x0][0x228] ;  /* 0x00008a0000097ab9 */ /* 0x000fe20000000800 */
[----:B------:R-:W-:-:S03]  /*47cf0*/  IADD3 R12, P6, R4, R3, RZ ;  /* 0x00000003040c7210 */ /* 0x000fc60007fde0ff */
[----:B------:R-:W-:Y:S01]  /*47d00*/  IMAD.X R9, R19, 0x1, R2, P3 ;  /* 0x0000000113097824 */ /* 0x000fe200018e0602 */
[C---:B------:R-:W-:Y:S01]  /*47d10*/  IADD3 R4, P3, R14.reuse, R3, RZ ;  /* 0x000000030e047210 */ /* 0x040fe20007f7e0ff */
[--C-:B------:R-:W-:Y:S01]  /*47d20*/  IMAD.X R13, R23, 0x1, R60.reuse, P6 ;  /* 0x00000001170d7824 */ /* 0x100fe200030e063c */
[----:B0-----:R-:W-:Y:S01]  /*47d30*/  PRMT R11, R5, 0x7773, RZ ;  /* 0x00007773050b7816 */ /* 0x001fe200000000ff */
[----:B------:R-:W-:Y:S01]  /*47d40*/  VIADD R14, R14, UR4 ;  /* 0x000000040e0e7c36 */ /* 0x000fe20008000000 */
[C---:B------:R-:W-:Y:S01]  /*47d50*/  PRMT R17, R6.reuse, 0x7770, RZ ;  /* 0x0000777006117816 */ /* 0x040fe200000000ff */
[----:B------:R-:W-:Y:S01]  /*47d60*/  IMAD.X R5, R19, 0x1, R60, P3 ;  /* 0x0000000113057824 */ /* 0x000fe200018e063c */
[----:B------:R-:W-:Y:S01]  /*47d70*/  PRMT R15, R6, 0x7771, RZ ;  /* 0x00007771060f7816 */ /* 0x000fe200000000ff */
[----:B------:R-:W-:Y:S01]  /*47d80*/  ULDC UR4, c[0x0][0x248] ;  /* 0x0000920000047ab9 */ /* 0x000fe20000000800 */
[----:B------:R-:W-:Y:S01]  /*47d90*/  ISETP.GE.AND P6, PT, R16, UR21, PT ;  /* 0x0000001510007c0c */ /* 0x000fe2000bfc6270 */
[----:B------:R0:W-:Y:S01]  /*47da0*/  @P1 STG.E.U8 desc[UR6][R12.64], R11 ;  /* 0x0000000b0c001986 */ /* 0x0001e2000c101106 */
[C---:B------:R-:W-:Y:S01]  /*47db0*/  VIADD R16, R14.reuse, UR4 ;  /* 0x000000040e107c36 */ /* 0x040fe20008000000 */
[----:B------:R-:W-:Y:S01]  /*47dc0*/  SHF.R.S32.HI R19, RZ, 0x1f, R14 ;  /* 0x0000001fff137819 */ /* 0x000fe2000001140e */
[----:B------:R-:W-:Y:S01]  /*47dd0*/  ULDC UR4, c[0x0][0x228] ;  /* 0x00008a0000047ab9 */ /* 0x000fe20000000800 */
[----:B------:R1:W-:Y:S01]  /*47de0*/  @P5 STG.E.U8 desc[UR6][R8.64], R17 ;  /* 0x0000001108005986 */ /* 0x0003e2000c101106 */
[----:B------:R-:W-:-:S03]  /*47df0*/  IADD3 R10, P3, R14, R0, RZ ;  /* 0x000000000e0a7210 */ /* 0x000fc60007f7e0ff */
[----:B------:R2:W-:Y:S02]  /*47e00*/  @P4 STG.E.U8 desc[UR6][R4.64], R15 ;  /* 0x0000000f04004986 */ /* 0x0005e4000c101106 */
[C---:B0-----:R-:W-:Y:S01]  /*47e10*/  IMAD.X R11, R19.reuse, 0x1, R2, P3 ;  /* 0x00000001130b7824 */ /* 0x041fe200018e0602 */
[----:B-1----:R-:W-:Y:S02]  /*47e20*/  SHF.R.S32.HI R17, RZ, 0x1f, R16 ;  /* 0x0000001fff117819 */ /* 0x002fe40000011410 */
[----:B--2---:R-:W-:Y:S01]  /*47e30*/  IADD3 R4, P4, R14, R3, RZ ;  /* 0x000000030e047210 */ /* 0x004fe20007f9e0ff */
[C---:B------:R-:W-:Y:S01]  /*47e40*/  VIADD R14, R16.reuse, UR5 ;  /* 0x00000005100e7c36 */ /* 0x040fe20008000000 */
[-C--:B------:R-:W-:Y:S01]  /*47e50*/  IADD3 R8, P5, R16, R0.reuse, RZ ;  /* 0x0000000010087210 */ /* 0x080fe20007fbe0ff */
[----:B------:R-:W-:Y:S02]  /*47e60*/  ULDC UR5, c[0x0][0x228] ;  /* 0x00008a0000057ab9 */ /* 0x000fe40000000800 */
[----:B------:R-:W-:Y:S01]  /*47e70*/  IMAD.X R5, R19, 0x1, R60, P4 ;  /* 0x0000000113057824 */ /* 0x000fe200020e063c */
[----:B------:R-:W-:-:S02]  /*47e80*/  IADD3 R12, P4, R14, R0, RZ ;  /* 0x000000000e0c7210 */ /* 0x000fc40007f9e0ff */
[----:B------:R-:W-:Y:S01]  /*47e90*/  SHF.R.S32.HI R15, RZ, 0x1f, R14 ;  /* 0x0000001fff0f7819 */ /* 0x000fe2000001140e */
[--C-:B------:R-:W-:Y:S01]  /*47ea0*/  IMAD.X R9, R17, 0x1, R2.reuse, P5 ;  /* 0x0000000111097824 */ /* 0x100fe200028e0602 */
[-C--:B------:R-:W-:Y:S02]  /*47eb0*/  IADD3 R14, P3, R14, R3.reuse, RZ ;  /* 0x000000030e0e7210 */ /* 0x080fe40007f7e0ff */
[----:B------:R-:W-:Y:S01]  /*47ec0*/  ISETP.LT.AND P5, PT, R48, UR8, !P2 ;  /* 0x0000000830007c0c */ /* 0x000fe2000d7a1270 */
[C---:B------:R-:W-:Y:S01]  /*47ed0*/  IMAD.X R13, R15.reuse, 0x1, R2, P4 ;  /* 0x000000010f0d7824 */ /* 0x040fe200020e0602 */
[----:B------:R-:W-:Y:S01]  /*47ee0*/  ISETP.LT.AND P2, PT, R50, UR4, !P2 ;  /* 0x0000000432007c0c */ /* 0x000fe2000d741270 */
[----:B------:R-:W-:Y:S01]  /*47ef0*/  ULDC UR4, c[0x0][0x228] ;  /* 0x00008a0000047ab9 */ /* 0x000fe20000000800 */
[----:B------:R-:W-:Y:S01]  /*47f00*/  ISETP.LT.AND P4, PT, R48, UR9, !P6 ;  /* 0x0000000930007c0c */ /* 0x000fe2000f781270 */
[----:B------:R-:W-:Y:S01]  /*47f10*/  IMAD.X R15, R15, 0x1, R60, P3 ;  /* 0x000000010f0f7824 */ /* 0x000fe200018e063c */
[----:B------:R-:W-:-:S02]  /*47f20*/  IADD3 R2, P3, R16, R3, RZ ;  /* 0x0000000310027210 */ /* 0x000fc40007f7e0ff */
[----:B------:R-:W-:Y:S02]  /*47f30*/  ISETP.LT.AND P6, PT, R50, UR4, !P6 ;  /* 0x0000000432007c0c */ /* 0x000fe4000f7c1270 */
[----:B------:R-:W-:Y:S02]  /*47f40*/  ISETP.LT.AND P1, PT, R48, UR10, !P0 ;  /* 0x0000000a30007c0c */ /* 0x000fe4000c721270 */
[----:B------:R-:W-:Y:S01]  /*47f50*/  ISETP.LT.AND P0, PT, R50, UR5, !P0 ;  /* 0x0000000532007c0c */ /* 0x000fe2000c701270 */
[----:B------:R-:W-:Y:S01]  /*47f60*/  IMAD.X R3, R17, 0x1, R60, P3 ;  /* 0x0000000111037824 */ /* 0x000fe200018e063c */
[C---:B------:R-:W-:Y:S02]  /*47f70*/  PRMT R25, R6.reuse, 0x7772, RZ ;  /* 0x0000777206197816 */ /* 0x040fe400000000ff */
[----:B------:R-:W-:Y:S02]  /*47f80*/  PRMT R23, R6, 0x7773, RZ ;  /* 0x0000777306177816 */ /* 0x000fe400000000ff */
[----:B------:R-:W-:-:S02]  /*47f90*/  PRMT R17, R7, 0x7773, RZ ;  /* 0x0000777307117816 */ /* 0x000fc400000000ff */
[C---:B------:R-:W-:Y:S02]  /*47fa0*/  PRMT R19, R7.reuse, 0x7772, RZ ;  /* 0x0000777207137816 */ /* 0x040fe400000000ff */
[C---:B------:R-:W-:Y:S02]  /*47fb0*/  PRMT R21, R7.reuse, 0x7771, RZ ;  /* 0x0000777107157816 */ /* 0x040fe400000000ff */
[----:B------:R-:W-:Y:S01]  /*47fc0*/  PRMT R7, R7, 0x7770, RZ ;  /* 0x0000777007077816 */ /* 0x000fe200000000ff */
[----:B------:R0:W-:Y:S04]  /*47fd0*/  @P5 STG.E.U8 desc[UR6][R10.64], R25 ;  /* 0x000000190a005986 */ /* 0x0001e8000c101106 */
[----:B------:R0:W-:Y:S04]  /*47fe0*/  @P2 STG.E.U8 desc[UR6][R4.64], R23 ;  /* 0x0000001704002986 */ /* 0x0001e8000c101106 */
[----:B------:R0:W-:Y:S04]  /*47ff0*/  @P4 STG.E.U8 desc[UR6][R8.64], R7 ;  /* 0x0000000708004986 */ /* 0x0001e8000c101106 */
[----:B------:R0:W-:Y:S04]  /*48000*/  @P6 STG.E.U8 desc[UR6][R2.64], R21 ;  /* 0x0000001502006986 */ /* 0x0001e8000c101106 */
[----:B------:R0:W-:Y:S01]  /*48010*/  @P1 STG.E.U8 desc[UR6][R12.64], R19 ;  /* 0x000000130c001986 */ /* 0x0001e2000c101106 */
[----:B------:R-:W-:Y:S05]  /*48020*/  @!P0 EXIT ;  /* 0x000000000000894d */ /* 0x000fea0003800000 */
[----:B------:R-:W-:Y:S01]  /*48030*/  STG.E.U8 desc[UR6][R14.64], R17 ;  /* 0x000000110e007986 */ /* 0x000fe2000c101106 */
[----:B------:R-:W-:Y:S05]  /*48040*/  EXIT ;  /* 0x000000000000794d */ /* 0x000fea0003800000 */
.L_x_2:
[----:B------:R-:W-:-:S00]  /*48050*/  BRA `(.L_x_2) ;  /* 0xfffffffc00fc7947 */ /* 0x000fc0000383ffff */
[----:B------:R-:W-:-:S00]  /*48060*/  NOP ;  /* 0x0000000000007918 */ /* 0x000fc00000000000 */
        /* <DEDUP_REMOVED lines=9> */
.L_x_3:


//--------------------- .nv.shared.matmul_kernel  --------------------------
	.section	.nv.shared.matmul_kernel,"aw",@nobits
	.sectionflags	@""
	.align	16
	.zero		1024


//--------------------- .nv.shared.reserved.0     --------------------------
	.section	.nv.shared.reserved.0,"aw",@nobits
	.weak		__nv_reservedSMEM_offset_0_alias
	.size		__nv_reservedSMEM_offset_0_alias, 0, 0
	.other		__nv_reservedSMEM_offset_0_alias,@"STO_CUDA_RESERVED_SHARED STV_DEFAULT"
__nv_reservedSMEM_offset_0_alias:
	.zero		0


//--------------------- .nv.constant0.matmul_kernel --------------------------
	.section	.nv.constant0.matmul_kernel,"a",@progbits
	.sectionflags	@""
	.align	4
.nv.constant0.matmul_kernel:
	.zero		608


//--------------------- SYMBOLS --------------------------

	.type		.nv.reservedSmem.offset0,@object
	.size		.nv.reservedSmem.offset0,0x4
